def matmul_kernel(
    a_ptr,
    b_ptr,
    c_ptr,
    M,
    N,
    K,
    stride_am,
    stride_ak,
    stride_bk,
    stride_bn,
    stride_cm,
    stride_cn,
    BLOCK_M: tl.constexpr,
    BLOCK_N: tl.constexpr,
    BLOCK_K: tl.constexpr,
    GROUP_M: tl.constexpr,
):
    pid = tl.program_id(axis=0)
    num_pid_m = tl.cdiv(M, BLOCK_M)
    num_pid_n = tl.cdiv(N, BLOCK_N)
    num_pid_in_group = GROUP_M * num_pid_n
    group_id = pid // num_pid_in_group
    first_pid_m = group_id * GROUP_M
    group_size_m = min(num_pid_m - first_pid_m, GROUP_M)
    pid_m = first_pid_m + ((pid % num_pid_in_group) % group_size_m)
    pid_n = (pid % num_pid_in_group) // group_size_m

    offs_am = (pid_m * BLOCK_M + tl.arange(0, BLOCK_M)) % M
    offs_bn = (pid_n * BLOCK_N + tl.arange(0, BLOCK_N)) % N
    offs_k = tl.arange(0, BLOCK_K)
    a_ptrs = a_ptr + offs_am[:, None] * stride_am + offs_k[None, :] * stride_ak
    b_ptrs = b_ptr + offs_k[:, None] * stride_bk + offs_bn[None, :] * stride_bn

    acc = tl.zeros((BLOCK_M, BLOCK_N), dtype=tl.float32)
    for kk in range(0, tl.cdiv(K, BLOCK_K)):
        a = tl.load(a_ptrs, mask=offs_k[None, :] < K - kk * BLOCK_K, other=0.0)
        b = tl.load(b_ptrs, mask=offs_k[:, None] < K - kk * BLOCK_K, other=0.0)
        acc = tl.dot(a, b, acc)
        a_ptrs += BLOCK_K * stride_ak
        b_ptrs += BLOCK_K * stride_bk

    c = acc.to(c_ptr.dtype.element_ty)
    offs_cm = pid_m * BLOCK_M + tl.arange(0, BLOCK_M)
    offs_cn = pid_n * BLOCK_N + tl.arange(0, BLOCK_N)
    c_ptrs = c_ptr + offs_cm[:, None] * stride_cm + offs_cn[None, :] * stride_cn
    mask = (offs_cm[:, None] < M) & (offs_cn[None, :] < N)
    tl.store(c_ptrs, c, mask=mask)

# config = {"BLOCK_K": 32, "BLOCK_M": 512, "BLOCK_N": 64, "GROUP_M": 8, "arch": "sm_90", "dtype": "fp32", "num_ctas": 1, "num_stages": 3, "num_warps": 4}
# arch = sm_90


// ===== COMPILED SASS (sm_90a) =====

	.target	sm_90a

	.elftype	@"ET_EXEC"


//--------------------- .note.nv.tkinfo           --------------------------
	.section	.note.nv.tkinfo,"",@"SHT_NOTE"
	.sectionflags	@"SHF_NOTE_NV_TKINFO"
	.tkinfo
        /*0018*/ 	.word	0x00000002
        /*0030*/ 	.string	""
        /*0030*/ 	.string	"ptxas"
        /*0030*/ 	.string	"Cuda compilation tools, release 13.0, V13.0.88"
        /*0030*/ 	.string	"Build cuda_13.0.r13.0/compiler.36424714_0"
        /*0030*/ 	.string	"-v  -suppress-debug-info  -lineinfo  -arch sm_90a "



//--------------------- .note.nv.cuinfo           --------------------------
	.section	.note.nv.cuinfo,"",@"SHT_NOTE"
	.sectionflags	@"SHF_NOTE_NV_CUINFO"
        /*0018*/ 	.short	0x0002
        /*001a*/ 	.short	0x005a
        /*001c*/ 	.short	0x0082
	.zero		2


//--------------------- .nv.info                  --------------------------
	.section	.nv.info,"",@"SHT_CUDA_INFO"
	.align	4


	//----- nvinfo : EIATTR_REGCOUNT
	.align		4
        /*0000*/ 	.byte	0x04, 0x2f
        /*0002*/ 	.short	(.L_1 - .L_0)
	.align		4
.L_0:
        /*0004*/ 	.word	index@(matmul_kernel)
        /*0008*/ 	.word	0x000000ff


	//----- nvinfo : EIATTR_FRAME_SIZE
	.align		4
.L_1:
        /*000c*/ 	.byte	0x04, 0x11
        /*000e*/ 	.short	(.L_3 - .L_2)
	.align		4
.L_2:
        /*0010*/ 	.word	index@(matmul_kernel)
        /*0014*/ 	.word	0x000005d8


	//----- nvinfo : EIATTR_MIN_STACK_SIZE
	.align		4
.L_3:
        /*0018*/ 	.byte	0x04, 0x12
        /*001a*/ 	.short	(.L_5 - .L_4)
	.align		4
.L_4:
        /*001c*/ 	.word	index@(matmul_kernel)
        /*0020*/ 	.word	0x000005d8
.L_5:


//--------------------- .nv.compat                --------------------------
	.section	.nv.compat,"",@"SHT_CUDA_COMPAT_INFO"
	.align	4
        /*0000*/ 	.byte	0x02, 0x09, 0x01, 0x00, 0x02, 0x02, 0x04, 0x00, 0x02, 0x05, 0x05, 0x00, 0x03, 0x07, 0x01, 0x01
        /*0010*/ 	.byte	0x02, 0x03, 0x00, 0x00, 0x02, 0x06, 0x01, 0x00, 0x04, 0x0b, 0x08, 0x00, 0x00, 0x00, 0x00, 0x00
        /*0020*/ 	.byte	0x00, 0x00, 0x00, 0x00


//--------------------- .nv.info.matmul_kernel    --------------------------
	.section	.nv.info.matmul_kernel,"",@"SHT_CUDA_INFO"
	.sectionflags	@""
	.align	4


	//----- nvinfo : EIATTR_CUDA_API_VERSION
	.align		4
        /*0000*/ 	.byte	0x04, 0x37
        /*0002*/ 	.short	(.L_7 - .L_6)
.L_6:
        /*0004*/ 	.word	0x00000082


	//----- nvinfo : EIATTR_KPARAM_INFO
	.align		4
.L_7:
        /*0008*/ 	.byte	0x04, 0x17
        /*000a*/ 	.short	(.L_9 - .L_8)
.L_8:
        /*000c*/ 	.word	0x00000000
        /*0010*/ 	.short	0x000d
        /*0012*/ 	.short	0x0048
        /*0014*/ 	.byte	0x00, 0xf4, 0x21, 0x00


	//----- nvinfo : EIATTR_KPARAM_INFO
	.align		4
.L_9:
        /*0018*/ 	.byte	0x04, 0x17
        /*001a*/ 	.short	(.L_11 - .L_10)
.L_10:
        /*001c*/ 	.word	0x00000000
        /*0020*/ 	.short	0x000c
        /*0022*/ 	.short	0x0040
        /*0024*/ 	.byte	0x00, 0xf4, 0x21, 0x00


	//----- nvinfo : EIATTR_KPARAM_INFO
	.align		4
.L_11:
        /*0028*/ 	.byte	0x04, 0x17
        /*002a*/ 	.short	(.L_13 - .L_12)
.L_12:
        /*002c*/ 	.word	0x00000000
        /*0030*/ 	.short	0x000b
        /*0032*/ 	.short	0x0038
        /*0034*/ 	.byte	0x00, 0xf0, 0x11, 0x00


	//----- nvinfo : EIATTR_KPARAM_INFO
	.align		4
.L_13:
        /*0038*/ 	.byte	0x04, 0x17
        /*003a*/ 	.short	(.L_15 - .L_14)
.L_14:
        /*003c*/ 	.word	0x00000000
        /*0040*/ 	.short	0x000a
        /*0042*/ 	.short	0x0034
        /*0044*/ 	.byte	0x00, 0xf0, 0x11, 0x00


	//----- nvinfo : EIATTR_KPARAM_INFO
	.align		4
.L_15:
        /*0048*/ 	.byte	0x04, 0x17
        /*004a*/ 	.short	(.L_17 - .L_16)
.L_16:
        /*004c*/ 	.word	0x00000000
        /*0050*/ 	.short	0x0009
        /*0052*/ 	.short	0x0030
        /*0054*/ 	.byte	0x00, 0xf0, 0x11, 0x00


	//----- nvinfo : EIATTR_KPARAM_INFO
	.align		4
.L_17:
        /*0058*/ 	.byte	0x04, 0x17
        /*005a*/ 	.short	(.L_19 - .L_18)
.L_18:
        /*005c*/ 	.word	0x00000000
        /*0060*/ 	.short	0x0008
        /*0062*/ 	.short	0x002c
        /*0064*/ 	.byte	0x00, 0xf0, 0x11, 0x00


	//----- nvinfo : EIATTR_KPARAM_INFO
	.align		4
.L_19:
        /*0068*/ 	.byte	0x04, 0x17
        /*006a*/ 	.short	(.L_21 - .L_20)
.L_20:
        /*006c*/ 	.word	0x00000000
        /*0070*/ 	.short	0x0007
        /*0072*/ 	.short	0x0028
        /*0074*/ 	.byte	0x00, 0xf0, 0x11, 0x00


	//----- nvinfo : EIATTR_KPARAM_INFO
	.align		4
.L_21:
        /*0078*/ 	.byte	0x04, 0x17
        /*007a*/ 	.short	(.L_23 - .L_22)
.L_22:
        /*007c*/ 	.word	0x00000000
        /*0080*/ 	.short	0x0006
        /*0082*/ 	.short	0x0024
        /*0084*/ 	.byte	0x00, 0xf0, 0x11, 0x00


	//----- nvinfo : EIATTR_KPARAM_INFO
	.align		4
.L_23:
        /*0088*/ 	.byte	0x04, 0x17
        /*008a*/ 	.short	(.L_25 - .L_24)
.L_24:
        /*008c*/ 	.word	0x00000000
        /*0090*/ 	.short	0x0005
        /*0092*/ 	.short	0x0020
        /*0094*/ 	.byte	0x00, 0xf0, 0x11, 0x00


	//----- nvinfo : EIATTR_KPARAM_INFO
	.align		4
.L_25:
        /*0098*/ 	.byte	0x04, 0x17
        /*009a*/ 	.short	(.L_27 - .L_26)
.L_26:
        /*009c*/ 	.word	0x00000000
        /*00a0*/ 	.short	0x0004
        /*00a2*/ 	.short	0x001c
        /*00a4*/ 	.byte	0x00, 0xf0, 0x11, 0x00


	//----- nvinfo : EIATTR_KPARAM_INFO
	.align		4
.L_27:
        /*00a8*/ 	.byte	0x04, 0x17
        /*00aa*/ 	.short	(.L_29 - .L_28)
.L_28:
        /*00ac*/ 	.word	0x00000000
        /*00b0*/ 	.short	0x0003
        /*00b2*/ 	.short	0x0018
        /*00b4*/ 	.byte	0x00, 0xf0, 0x11, 0x00


	//----- nvinfo : EIATTR_KPARAM_INFO
	.align		4
.L_29:
        /*00b8*/ 	.byte	0x04, 0x17
        /*00ba*/ 	.short	(.L_31 - .L_30)
.L_30:
        /*00bc*/ 	.word	0x00000000
        /*00c0*/ 	.short	0x0002
        /*00c2*/ 	.short	0x0010
        /*00c4*/ 	.byte	0x00, 0xf4, 0x21, 0x00


	//----- nvinfo : EIATTR_KPARAM_INFO
	.align		4
.L_31:
        /*00c8*/ 	.byte	0x04, 0x17
        /*00ca*/ 	.short	(.L_33 - .L_32)
.L_32:
        /*00cc*/ 	.word	0x00000000
        /*00d0*/ 	.short	0x0001
        /*00d2*/ 	.short	0x0008
        /*00d4*/ 	.byte	0x00, 0xf4, 0x21, 0x00


	//----- nvinfo : EIATTR_KPARAM_INFO
	.align		4
.L_33:
        /*00d8*/ 	.byte	0x04, 0x17
        /*00da*/ 	.short	(.L_35 - .L_34)
.L_34:
        /*00dc*/ 	.word	0x00000000
        /*00e0*/ 	.short	0x0000
        /*00e2*/ 	.short	0x0000
        /*00e4*/ 	.byte	0x00, 0xf4, 0x21, 0x00


	//----- nvinfo : EIATTR_SPARSE_MMA_MASK
	.align		4
.L_35:
        /*00e8*/ 	.byte	0x03, 0x50
        /*00ea*/ 	.short	0x0000


	//----- nvinfo : EIATTR_MAXREG_COUNT
	.align		4
        /*00ec*/ 	.byte	0x03, 0x1b
        /*00ee*/ 	.short	0x00ff


	//----- nvinfo : EIATTR_NUM_BARRIERS
	.align		4
        /*00f0*/ 	.byte	0x02, 0x4c
        /*00f2*/ 	.byte	0x01
	.zero		1


	//----- nvinfo : EIATTR_ANNOTATIONS
	.align		4
        /*00f4*/ 	.byte	0x04, 0x55
        /*00f6*/ 	.short	(.L_37 - .L_36)


	//   ....[0]....
.L_36:
        /*00f8*/ 	.word	0x00000001
        /*00fc*/ 	.byte	0xd0, 0x00, 0x00, 0x00, 0x01, 0x00, 0x00, 0x00, 0x60, 0x06, 0x00, 0x00, 0x01, 0x00, 0x00, 0x00
        /* <DEDUP_REMOVED lines=506> */
        /*20ac*/ 	.byte	0x20, 0x1a, 0x01, 0x00, 0x01, 0x00, 0x00, 0x00, 0x40, 0x1a, 0x01, 0x00


	//----- nvinfo : EIATTR_MERCURY_ISA_VERSION
	.align		4
.L_37:
        /*20b8*/ 	.byte	0x03, 0x5f
        /*20ba*/ 	.short	0x0101


	//----- nvinfo : EIATTR_EXIT_INSTR_OFFSETS
	.align		4
        /*20bc*/ 	.byte	0x04, 0x1c
        /*20be*/ 	.short	(.L_39 - .L_38)


	//   ....[0]....
.L_38:
        /*20c0*/ 	.word	0x00015950


	//   ....[1]....
        /*20c4*/ 	.word	0x00015970


	//----- nvinfo : EIATTR_REQNTID
	.align		4
.L_39:
        /*20c8*/ 	.byte	0x04, 0x10
        /*20ca*/ 	.short	(.L_41 - .L_40)
.L_40:
        /*20cc*/ 	.word	0x00000080
        /*20d0*/ 	.word	0x00000001
        /*20d4*/ 	.word	0x00000001


	//----- nvinfo : EIATTR_CBANK_PARAM_SIZE
	.align		4
.L_41:
        /*20d8*/ 	.byte	0x03, 0x19
        /*20da*/ 	.short	0x0050


	//----- nvinfo : EIATTR_PARAM_CBANK
	.align		4
        /*20dc*/ 	.byte	0x04, 0x0a
        /*20de*/ 	.short	(.L_43 - .L_42)
	.align		4
.L_42:
        /*20e0*/ 	.word	index@(.nv.constant0.matmul_kernel)
        /*20e4*/ 	.short	0x0210
        /*20e6*/ 	.short	0x0050


	//----- nvinfo : EIATTR_SW_WAR
	.align		4
.L_43:
        /*20e8*/ 	.byte	0x04, 0x36
        /*20ea*/ 	.short	(.L_45 - .L_44)
.L_44:
        /*20ec*/ 	.word	0x00000008
.L_45:


//--------------------- .nv.callgraph             --------------------------
	.section	.nv.callgraph,"",@"SHT_CUDA_CALLGRAPH"
	.align	4
	.sectionentsize	8
	.align		4
        /*0000*/ 	.word	0x00000000
	.align		4
        /*0004*/ 	.word	0xffffffff
	.align		4
        /*0008*/ 	.word	0x00000000
	.align		4
        /*000c*/ 	.word	0xfffffffe
	.align		4
        /*0010*/ 	.word	0x00000000
	.align		4
        /*0014*/ 	.word	0xfffffffd
	.align		4
        /*0018*/ 	.word	0x00000000
	.align		4
        /*001c*/ 	.word	0xfffffffc


//--------------------- .text.matmul_kernel       --------------------------
	.section	.text.matmul_kernel,"ax",@progbits
	.align	128
        .global         matmul_kernel
        .type           matmul_kernel,@function
        .size           matmul_kernel,(.L_x_3 - matmul_kernel)
        .other          matmul_kernel,@"STO_CUDA_ENTRY STV_DEFAULT"
matmul_kernel:
.text.matmul_kernel:
[----:B------:R-:W1:Y:S08]  /*0000*/  LDC R1, c[0x0][0x28] ;  /* 0x00000a00ff017b82 */ /* 0x000e700000000800 */
[----:B------:R-:W2:Y:S01]  /*0010*/  LDC.64 R2, c[0x0][0x228] ;  /* 0x00008a00ff027b82 */ /* 0x000ea20000000a00 */
[----:B-1----:R-:W-:Y:S01]  /*0020*/  VIADD R1, R1, 0xfffffa28 ;  /* 0xfffffa2801017836 */ /* 0x002fe20000000000 */
[----:B------:R-:W1:Y:S01]  /*0030*/  S2R R5, SR_CTAID.X ;  /* 0x0000000000057919 */ /* 0x000e620000002500 */
[----:B------:R-:W-:Y:S01]  /*0040*/  ULDC UR5, c[0x0][0x240] ;  /* 0x0000900000057ab9 */ /* 0x000fe20000000800 */
[----:B------:R-:W-:Y:S01]  /*0050*/  ULDC.64 UR8, c[0x0][0x218] ;  /* 0x0000860000087ab9 */ /* 0x000fe20000000a00 */
[----:B------:R-:W-:Y:S01]  /*0060*/  ULDC.64 UR6, c[0x0][0x210] ;  /* 0x0000840000067ab9 */ /* 0x000fe20000000a00 */
[----:B------:R-:W3:Y:S01]  /*0070*/  S2R R42, SR_TID.X ;  /* 0x00000000002a7919 */ /* 0x000ee20000002100 */
[----:B------:R-:W-:Y:S01]  /*0080*/  UMOV UR12, 0x400 ;  /* 0x00000400000c7882 */ /* 0x000fe20000000000 */
[----:B------:R-:W4:Y:S01]  /*0090*/  LDC.64 R222, c[0x0][0x230] ;  /* 0x00008c00ffde7b82 */ /* 0x000f220000000a00 */
[----:B------:R-:W-:-:S07]  /*00a0*/  ULDC.64 UR16, c[0x0][0x208] ;  /* 0x0000820000107ab9 */ /* 0x000fce0000000a00 */
[----:B------:R-:W3:Y:S01]  /*00b0*/  S2UR UR4, SR_CgaCtaId ;  /* 0x00000000000479c3 */ /* 0x000ee20000008800 */
[----:B--2---:R-:W-:Y:S01]  /*00c0*/  IMAD.MOV.U32 R44, RZ, RZ, R3 ;  /* 0x000000ffff2c7224 */ /* 0x004fe200078e0003 */
[----:B------:R2:W-:Y:S01]  /*00d0*/  STL.64 [R1+0x4e8], R2 ;  /* 0x0004e80201007387 */ /* 0x0005e20000100a00 */
[----:B------:R-:W-:-:S05]  /*00e0*/  IMAD.MOV.U32 R43, RZ, RZ, R2 ;  /* 0x000000ffff2b7224 */ /* 0x000fca00078e0002 */
[----:B------:R-:W3:Y:S01]  /*00f0*/  LDC R198, c[0x0][0x230] ;  /* 0x00008c00ffc67b82 */ /* 0x000ee20000000800 */
[----:B------:R-:W-:Y:S01]  /*0100*/  VIADD R0, R44, 0x3f ;  /* 0x0000003f2c007836 */ /* 0x000fe20000000000 */
[----:B------:R-:W-:Y:S02]  /*0110*/  IABS R32, R44 ;  /* 0x0000002c00207213 */ /* 0x000fe40000000000 */
[----:B------:R-:W-:Y:S01]  /*0120*/  IABS R29, R43 ;  /* 0x0000002b001d7213 */ /* 0x000fe20000000000 */
[C---:B----4-:R-:W-:Y:S01]  /*0130*/  VIADD R252, R222.reuse, 0x1f ;  /* 0x0000001fdefc7836 */ /* 0x050fe20000000000 */
[----:B------:R-:W-:Y:S02]  /*0140*/  IADD3 R247, R222, -0x20, RZ ;  /* 0xffffffe0def77810 */ /* 0x000fe40007ffe0ff */
[----:B-1----:R-:W-:Y:S01]  /*0150*/  IABS R8, R5 ;  /* 0x0000000500087213 */ /* 0x002fe20000000000 */
[----:B------:R-:W1:Y:S01]  /*0160*/  LDC R218, c[0x0][0x230] ;  /* 0x00008c00ffda7b82 */ /* 0x000e620000000800 */
[----:B--2---:R-:W-:-:S02]  /*0170*/  SHF.R.S32.HI R3, RZ, 0x1f, R0 ;  /* 0x0000001fff037819 */ /* 0x004fc40000011400 */
[----:B---3--:R-:W-:Y:S01]  /*0180*/  LOP3.LUT R175, R42, 0x1f, RZ, 0xc0, !PT ;  /* 0x0000001f2aaf7812 */ /* 0x008fe200078ec0ff */
[----:B------:R-:W-:Y:S01]  /*0190*/  ULEA UR12, UR4, UR12, 0x18 ;  /* 0x0000000c040c7291 */ /* 0x000fe2000f8ec03f */
[----:B------:R-:W-:-:S04]  /*01a0*/  LEA.HI R3, R3, R0, RZ, 0x6 ;  /* 0x0000000003037211 */ /* 0x000fc800078f30ff */
[----:B------:R-:W-:-:S05]  /*01b0*/  SHF.R.S32.HI R3, RZ, 0x6, R3 ;  /* 0x00000006ff037819 */ /* 0x000fca0000011403 */
[----:B------:R-:W-:-:S05]  /*01c0*/  IMAD.SHL.U32 R4, R3, 0x8, RZ ;  /* 0x0000000803047824 */ /* 0x000fca00078e00ff */
[-C--:B------:R-:W-:Y:S02]  /*01d0*/  IABS R7, R4.reuse ;  /* 0x0000000400077213 */ /* 0x080fe40000000000 */
[----:B------:R-:W-:Y:S02]  /*01e0*/  IABS R10, R4 ;  /* 0x00000004000a7213 */ /* 0x000fe40000000000 */
[----:B------:R-:W2:Y:S08]  /*01f0*/  I2F.RP R0, R7 ;  /* 0x0000000700007306 */ /* 0x000eb00000209400 */
[----:B--2---:R-:W2:Y:S02]  /*0200*/  MUFU.RCP R0, R0 ;  /* 0x0000000000007308 */ /* 0x004ea40000001000 */
[----:B--2---:R-:W-:-:S02]  /*0210*/  VIADD R2, R0, 0xffffffe ;  /* 0x0ffffffe00027836 */ /* 0x004fc40000000000 */
[----:B------:R-:W-:-:S04]  /*0220*/  IMAD.MOV R0, RZ, RZ, -R10 ;  /* 0x000000ffff007224 */ /* 0x000fc800078e0a0a */
[----:B------:R2:W3:Y:S02]  /*0230*/  F2I.FTZ.U32.TRUNC.NTZ R3, R2 ;  /* 0x0000000200037305 */ /* 0x0004e4000021f000 */
[----:B--2---:R-:W-:Y:S02]  /*0240*/  IMAD.MOV.U32 R2, RZ, RZ, RZ ;  /* 0x000000ffff027224 */ /* 0x004fe400078e00ff */
[----:B---3--:R-:W-:-:S04]  /*0250*/  IMAD.MOV R6, RZ, RZ, -R3 ;  /* 0x000000ffff067224 */ /* 0x008fc800078e0a03 */
[----:B------:R-:W-:Y:S02]  /*0260*/  IMAD R9, R6, R7, RZ ;  /* 0x0000000706097224 */ /* 0x000fe400078e02ff */
[----:B------:R-:W-:Y:S02]  /*0270*/  IMAD.MOV.U32 R6, RZ, RZ, R8 ;  /* 0x000000ffff067224 */ /* 0x000fe400078e0008 */
[----:B------:R-:W-:-:S06]  /*0280*/  IMAD.HI.U32 R3, R3, R9, R2 ;  /* 0x0000000903037227 */ /* 0x000fcc00078e0002 */
[----:B------:R-:W-:-:S04]  /*0290*/  IMAD.HI.U32 R3, R3, R6, RZ ;  /* 0x0000000603037227 */ /* 0x000fc800078e00ff */
[----:B------:R-:W-:-:S05]  /*02a0*/  IMAD R0, R3, R0, R6 ;  /* 0x0000000003007224 */ /* 0x000fca00078e0206 */
[----:B------:R-:W-:-:S13]  /*02b0*/  ISETP.GT.U32.AND P1, PT, R7, R0, PT ;  /* 0x000000000700720c */ /* 0x000fda0003f24070 */
[----:B------:R-:W-:Y:S02]  /*02c0*/  @!P1 IMAD.IADD R0, R0, 0x1, -R7 ;  /* 0x0000000100009824 */ /* 0x000fe400078e0a07 */
[----:B------:R-:W-:Y:S01]  /*02d0*/  @!P1 VIADD R3, R3, 0x1 ;  /* 0x0000000103039836 */ /* 0x000fe20000000000 */
[----:B------:R-:W-:Y:S02]  /*02e0*/  ISETP.NE.AND P1, PT, R4, RZ, PT ;  /* 0x000000ff0400720c */ /* 0x000fe40003f25270 */
[----:B------:R-:W-:Y:S02]  /*02f0*/  ISETP.GE.U32.AND P0, PT, R0, R7, PT ;  /* 0x000000070000720c */ /* 0x000fe40003f06070 */
[----:B------:R-:W-:-:S04]  /*0300*/  LOP3.LUT R0, R5, R4, RZ, 0x3c, !PT ;  /* 0x0000000405007212 */ /* 0x000fc800078e3cff */
[----:B------:R-:W-:Y:S02]  /*0310*/  ISETP.GE.AND P2, PT, R0, RZ, PT ;  /* 0x000000ff0000720c */ /* 0x000fe40003f46270 */
[----:B------:R-:W-:-:S05]  /*0320*/  IADD3 R0, R43, 0x1ff, RZ ;  /* 0x000001ff2b007810 */ /* 0x000fca0007ffe0ff */
[----:B------:R-:W-:-:S04]  /*0330*/  @P0 VIADD R3, R3, 0x1 ;  /* 0x0000000103030836 */ /* 0x000fc80000000000 */
[----:B------:R-:W-:Y:S01]  /*0340*/  IMAD.MOV.U32 R2, RZ, RZ, R3 ;  /* 0x000000ffff027224 */ /* 0x000fe200078e0003 */
[----:B------:R-:W-:-:S03]  /*0350*/  SHF.R.S32.HI R3, RZ, 0x1f, R0 ;  /* 0x0000001fff037819 */ /* 0x000fc60000011400 */
[----:B------:R-:W-:Y:S01]  /*0360*/  @!P2 IMAD.MOV R2, RZ, RZ, -R2 ;  /* 0x000000ffff02a224 */ /* 0x000fe200078e0a02 */
[----:B------:R-:W-:Y:S02]  /*0370*/  @!P1 LOP3.LUT R2, RZ, R4, RZ, 0x33, !PT ;  /* 0x00000004ff029212 */ /* 0x000fe400078e33ff */
[----:B------:R-:W-:-:S03]  /*0380*/  LEA.HI R3, R3, R0, RZ, 0x9 ;  /* 0x0000000003037211 */ /* 0x000fc600078f48ff */
[----:B------:R-:W-:Y:S02]  /*0390*/  IMAD.SHL.U32 R15, R2, 0x8, RZ ;  /* 0x00000008020f7824 */ /* 0x000fe400078e00ff */
[----:B------:R-:W-:-:S03]  /*03a0*/  IMAD.MOV R2, RZ, RZ, -R2 ;  /* 0x000000ffff027224 */ /* 0x000fc600078e0a02 */
[----:B------:R-:W-:Y:S01]  /*03b0*/  LEA.HI.SX32 R3, R3, -R15, 0x17 ;  /* 0x8000000f03037211 */ /* 0x000fe200078fbaff */
[----:B------:R-:W-:-:S03]  /*03c0*/  IMAD R12, R4, R2, R5 ;  /* 0x00000002040c7224 */ /* 0x000fc600078e0205 */
[----:B------:R-:W-:Y:S02]  /*03d0*/  VIMNMX R17, R3, 0x8, PT ;  /* 0x0000000803117848 */ /* 0x000fe40003fe0100 */
[----:B------:R-:W-:Y:S02]  /*03e0*/  IABS R9, R12 ;  /* 0x0000000c00097213 */ /* 0x000fe40000000000 */
[-C--:B------:R-:W-:Y:S02]  /*03f0*/  IABS R7, R17.reuse ;  /* 0x0000001100077213 */ /* 0x080fe40000000000 */
[----:B------:R-:W-:Y:S02]  /*0400*/  IABS R4, R17 ;  /* 0x0000001100047213 */ /* 0x000fe40000000000 */
[----:B------:R-:W2:Y:S08]  /*0410*/  I2F.RP R0, R7 ;  /* 0x0000000700007306 */ /* 0x000eb00000209400 */
[----:B--2---:R-:W2:Y:S02]  /*0420*/  MUFU.RCP R0, R0 ;  /* 0x0000000000007308 */ /* 0x004ea40000001000 */
[----:B--2---:R-:W-:-:S02]  /*0430*/  VIADD R3, R0, 0xffffffe ;  /* 0x0ffffffe00037836 */ /* 0x004fc40000000000 */
[----:B------:R-:W-:-:S04]  /*0440*/  IMAD.MOV R0, RZ, RZ, -R4 ;  /* 0x000000ffff007224 */ /* 0x000fc800078e0a04 */
[----:B------:R-:W2:Y:S02]  /*0450*/  F2I.FTZ.U32.TRUNC.NTZ R3, R3 ;  /* 0x0000000300037305 */ /* 0x000ea4000021f000 */
[----:B--2---:R-:W-:-:S04]  /*0460*/  IMAD.MOV R6, RZ, RZ, -R3 ;  /* 0x000000ffff067224 */ /* 0x004fc800078e0a03 */
[----:B------:R-:W-:-:S04]  /*0470*/  IMAD.MOV.U32 R2, RZ, RZ, R6 ;  /* 0x000000ffff027224 */ /* 0x000fc800078e0006 */
[----:B------:R-:W-:Y:S02]  /*0480*/  IMAD R5, R2, R7, RZ ;  /* 0x0000000702057224 */ /* 0x000fe400078e02ff */
[----:B------:R-:W-:-:S04]  /*0490*/  IMAD.MOV.U32 R2, RZ, RZ, RZ ;  /* 0x000000ffff027224 */ /* 0x000fc800078e00ff */
[----:B------:R-:W-:Y:S01]  /*04a0*/  IMAD.HI.U32 R2, R3, R5, R2 ;  /* 0x0000000503027227 */ /* 0x000fe200078e0002 */
[----:B------:R-:W-:Y:S01]  /*04b0*/  LOP3.LUT R5, R42, 0x7f, RZ, 0xc0, !PT ;  /* 0x0000007f2a057812 */ /* 0x000fe200078ec0ff */
[----:B------:R-:W2:Y:S04]  /*04c0*/  I2F.RP R3, R32 ;  /* 0x0000002000037306 */ /* 0x000ea80000209400 */
[----:B------:R-:W-:-:S04]  /*04d0*/  IMAD.HI.U32 R2, R2, R9, RZ ;  /* 0x0000000902027227 */ /* 0x000fc800078e00ff */
[----:B------:R-:W-:-:S05]  /*04e0*/  IMAD R0, R2, R0, R9 ;  /* 0x0000000002007224 */ /* 0x000fca00078e0209 */
[----:B------:R-:W-:Y:S01]  /*04f0*/  ISETP.GT.U32.AND P1, PT, R7, R0, PT ;  /* 0x000000000700720c */ /* 0x000fe20003f24070 */
[----:B--2---:R-:W2:-:S12]  /*0500*/  MUFU.RCP R3, R3 ;  /* 0x0000000300037308 */ /* 0x004e980000001000 */
[----:B------:R-:W-:Y:S02]  /*0510*/  @!P1 IMAD.IADD R0, R0, 0x1, -R7 ;  /* 0x0000000100009824 */ /* 0x000fe400078e0a07 */
[----:B------:R-:W-:Y:S01]  /*0520*/  @!P1 VIADD R2, R2, 0x1 ;  /* 0x0000000102029836 */ /* 0x000fe20000000000 */
[----:B------:R-:W-:Y:S02]  /*0530*/  ISETP.NE.AND P1, PT, R17, RZ, PT ;  /* 0x000000ff1100720c */ /* 0x000fe40003f25270 */
[----:B------:R-:W-:Y:S01]  /*0540*/  ISETP.GE.U32.AND P0, PT, R0, R7, PT ;  /* 0x000000070000720c */ /* 0x000fe20003f06070 */
[----:B--2---:R-:W-:Y:S01]  /*0550*/  VIADD R4, R3, 0xffffffe ;  /* 0x0ffffffe03047836 */ /* 0x004fe20000000000 */
[----:B------:R-:W-:-:S03]  /*0560*/  LOP3.LUT R0, R12, R17, RZ, 0x3c, !PT ;  /* 0x000000110c007212 */ /* 0x000fc600078e3cff */
[----:B------:R-:W2:Y:S01]  /*0570*/  F2I.FTZ.U32.TRUNC.NTZ R3, R4 ;  /* 0x0000000400037305 */ /* 0x000ea2000021f000 */
[----:B------:R-:W-:-:S07]  /*0580*/  ISETP.GE.AND P2, PT, R0, RZ, PT ;  /* 0x000000ff0000720c */ /* 0x000fce0003f46270 */
[----:B------:R-:W3:Y:S01]  /*0590*/  I2F.RP R0, R29 ;  /* 0x0000001d00007306 */ /* 0x000ee20000209400 */
[----:B------:R-:W-:-:S04]  /*05a0*/  @P0 VIADD R2, R2, 0x1 ;  /* 0x0000000102020836 */ /* 0x000fc80000000000 */
[----:B------:R-:W-:Y:S01]  /*05b0*/  IMAD.MOV.U32 R14, RZ, RZ, R2 ;  /* 0x000000ffff0e7224 */ /* 0x000fe200078e0002 */
[----:B------:R-:W-:Y:S01]  /*05c0*/  SHF.R.U32.HI R2, RZ, 0x5, R42 ;  /* 0x00000005ff027819 */ /* 0x000fe2000001162a */
[--C-:B--2---:R-:W-:Y:S02]  /*05d0*/  IMAD.MOV R7, RZ, RZ, -R3.reuse ;  /* 0x000000ffff077224 */ /* 0x104fe400078e0a03 */
[----:B------:R-:W-:Y:S01]  /*05e0*/  @!P2 IMAD.MOV R14, RZ, RZ, -R14 ;  /* 0x000000ffff0ea224 */ /* 0x000fe200078e0a0e */
[----:B------:R-:W-:Y:S01]  /*05f0*/  @!P1 LOP3.LUT R14, RZ, R17, RZ, 0x33, !PT ;  /* 0x00000011ff0e9212 */ /* 0x000fe200078e33ff */
[----:B------:R-:W-:Y:S01]  /*0600*/  IMAD R7, R7, R32, RZ ;  /* 0x0000002007077224 */ /* 0x000fe200078e02ff */
[----:B------:R-:W-:Y:S02]  /*0610*/  SGXT.U32 R2, R2, 0x2 ;  /* 0x000000020202781a */ /* 0x000fe40000000000 */
[----:B------:R-:W-:Y:S01]  /*0620*/  SHF.L.U32 R13, R14, 0x6, RZ ;  /* 0x000000060e0d7819 */ /* 0x000fe200000006ff */
[----:B---3--:R-:W2:Y:S03]  /*0630*/  MUFU.RCP R0, R0 ;  /* 0x0000000000007308 */ /* 0x008ea60000001000 */
[----:B------:R-:W-:Y:S01]  /*0640*/  LOP3.LUT R6, R13, R2, RZ, 0xfc, !PT ;  /* 0x000000020d067212 */ /* 0x000fe200078efcff */
[----:B------:R-:W-:Y:S01]  /*0650*/  IMAD.MOV.U32 R2, RZ, RZ, RZ ;  /* 0x000000ffff027224 */ /* 0x000fe200078e00ff */
[----:B------:R-:W-:Y:S02]  /*0660*/  STL [R1+0x510], R13 ;  /* 0x0005100d01007387 */ /* 0x000fe40000100800 */
[----:B------:R-:W-:Y:S01]  /*0670*/  LOP3.LUT R16, R6, 0x3c, RZ, 0xfc, !PT ;  /* 0x0000003c06107812 */ /* 0x000fe200078efcff */
[----:B------:R-:W-:Y:S01]  /*0680*/  IMAD.HI.U32 R7, R3, R7, R2 ;  /* 0x0000000703077227 */ /* 0x000fe200078e0002 */
[----:B------:R-:W-:-:S02]  /*0690*/  IABS R8, R6 ;  /* 0x0000000600087213 */ /* 0x000fc40000000000 */
[----:B------:R-:W-:Y:S02]  /*06a0*/  IABS R10, R16 ;  /* 0x00000010000a7213 */ /* 0x000fe40000000000 */
[C---:B------:R-:W-:Y:S02]  /*06b0*/  LOP3.LUT R19, R6.reuse, 0x4, RZ, 0xfc, !PT ;  /* 0x0000000406137812 */ /* 0x040fe400078efcff */
[----:B------:R-:W-:Y:S01]  /*06c0*/  LOP3.LUT R20, R6, 0x8, RZ, 0xfc, !PT ;  /* 0x0000000806147812 */ /* 0x000fe200078efcff */
[----:B------:R-:W-:Y:S01]  /*06d0*/  IMAD.HI.U32 R2, R7, R10, RZ ;  /* 0x0000000a07027227 */ /* 0x000fe200078e00ff */
[----:B------:R-:W-:Y:S02]  /*06e0*/  ISETP.GE.AND P3, PT, R16, RZ, PT ;  /* 0x000000ff1000720c */ /* 0x000fe40003f66270 */
[----:B------:R-:W-:Y:S01]  /*06f0*/  ISETP.GE.AND P1, PT, R6, RZ, PT ;  /* 0x000000ff0600720c */ /* 0x000fe20003f26270 */
[----:B--2---:R-:W-:Y:S01]  /*0700*/  VIADD R4, R0, 0xffffffe ;  /* 0x0ffffffe00047836 */ /* 0x004fe20000000000 */
[----:B------:R-:W-:Y:S01]  /*0710*/  LOP3.LUT R0, R42, 0x60, RZ, 0xc0, !PT ;  /* 0x000000602a007812 */ /* 0x000fe200078ec0ff */
[----:B------:R-:W-:Y:S01]  /*0720*/  IMAD.MOV R11, RZ, RZ, -R2 ;  /* 0x000000ffff0b7224 */ /* 0x000fe200078e0a02 */
[----:B------:R-:W-:Y:S01]  /*0730*/  LOP3.LUT R35, R6, 0x1c, RZ, 0xfc, !PT ;  /* 0x0000001c06237812 */ /* 0x000fe200078efcff */
[----:B------:R2:W3:Y:S01]  /*0740*/  F2I.FTZ.U32.TRUNC.NTZ R3, R4 ;  /* 0x0000000400037305 */ /* 0x0004e2000021f000 */
[----:B------:R-:W-:Y:S01]  /*0750*/  SHF.R.U32.HI R9, RZ, 0x1, R0 ;  /* 0x00000001ff097819 */ /* 0x000fe20000011600 */
[----:B------:R-:W-:Y:S01]  /*0760*/  IMAD.SHL.U32 R0, R5, 0x4, RZ ;  /* 0x0000000405007824 */ /* 0x000fe200078e00ff */
[----:B------:R-:W-:Y:S01]  /*0770*/  ISETP.GE.AND P2, PT, R20, RZ, PT ;  /* 0x000000ff1400720c */ /* 0x000fe20003f46270 */
[----:B------:R-:W-:Y:S01]  /*0780*/  IMAD R10, R32, R11, R10 ;  /* 0x0000000b200a7224 */ /* 0x000fe200078e020a */
[----:B------:R-:W-:Y:S01]  /*0790*/  LOP3.LUT R36, R6, 0x20, RZ, 0xfc, !PT ;  /* 0x0000002006247812 */ /* 0x000fe200078efcff */
[----:B------:R-:W-:Y:S01]  /*07a0*/  IMAD.MOV R2, RZ, RZ, -R14 ;  /* 0x000000ffff027224 */ /* 0x000fe200078e0a0e */
[----:B------:R-:W-:-:S02]  /*07b0*/  LOP3.LUT R0, R0, R9, RZ, 0x3c, !PT ;  /* 0x0000000900007212 */ /* 0x000fc400078e3cff */
[----:B--2---:R-:W-:Y:S02]  /*07c0*/  IABS R4, R19 ;  /* 0x0000001300047213 */ /* 0x004fe40000000000 */
[----:B------:R-:W-:Y:S01]  /*07d0*/  ISETP.GT.U32.AND P0, PT, R32, R10, PT ;  /* 0x0000000a2000720c */ /* 0x000fe20003f04070 */
[----:B------:R2:W-:Y:S01]  /*07e0*/  STL [R1+0xf8], R0 ;  /* 0x0000f80001007387 */ /* 0x0005e20000100800 */
[----:B------:R-:W-:Y:S01]  /*07f0*/  IABS R14, R20 ;  /* 0x00000014000e7213 */ /* 0x000fe20000000000 */
[----:B---3--:R-:W-:Y:S01]  /*0800*/  IMAD.MOV R18, RZ, RZ, -R3 ;  /* 0x000000ffff127224 */ /* 0x008fe200078e0a03 */
[----:B------:R-:W-:Y:S02]  /*0810*/  IABS R20, R35 ;  /* 0x0000002300147213 */ /* 0x000fe40000000000 */
[----:B------:R-:W-:Y:S01]  /*0820*/  LOP3.LUT R37, R6, 0x24, RZ, 0xfc, !PT ;  /* 0x0000002406257812 */ /* 0x000fe200078efcff */
[----:B------:R-:W-:Y:S01]  /*0830*/  IMAD R11, R18, R29, RZ ;  /* 0x0000001d120b7224 */ /* 0x000fe200078e02ff */
[----:B------:R-:W-:Y:S01]  /*0840*/  IABS R21, R36 ;  /* 0x0000002400157213 */ /* 0x000fe20000000000 */
[----:B--2---:R-:W-:Y:S01]  /*0850*/  IMAD.HI.U32 R0, R7, R8, RZ ;  /* 0x0000000807007227 */ /* 0x004fe200078e00ff */
[----:B------:R-:W-:-:S02]  /*0860*/  IABS R22, R37 ;  /* 0x0000002500167213 */ /* 0x000fc40000000000 */
[C---:B------:R-:W-:Y:S01]  /*0870*/  LOP3.LUT R38, R6.reuse, 0x28, RZ, 0xfc, !PT ;  /* 0x0000002806267812 */ /* 0x040fe200078efcff */
[----:B------:R-:W-:Y:S01]  /*0880*/  IMAD.MOV R9, RZ, RZ, -R0 ;  /* 0x000000ffff097224 */ /* 0x000fe200078e0a00 */
[----:B------:R-:W-:Y:S01]  /*0890*/  LOP3.LUT R39, R6, 0x2c, RZ, 0xfc, !PT ;  /* 0x0000002c06277812 */ /* 0x000fe200078efcff */
[----:B------:R-:W-:Y:S01]  /*08a0*/  IMAD R0, R17, R2, R12 ;  /* 0x0000000211007224 */ /* 0x000fe200078e020c */
[----:B------:R-:W-:Y:S01]  /*08b0*/  IABS R23, R38 ;  /* 0x0000002600177213 */ /* 0x000fe20000000000 */
[----:B------:R-:W-:Y:S01]  /*08c0*/  IMAD.MOV.U32 R12, RZ, RZ, R4 ;  /* 0x000000ffff0c7224 */ /* 0x000fe200078e0004 */
[----:B------:R-:W-:Y:S01]  /*08d0*/  IABS R24, R39 ;  /* 0x0000002700187213 */ /* 0x000fe20000000000 */
[----:B------:R-:W-:Y:S01]  /*08e0*/  IMAD R4, R32, R9, R8 ;  /* 0x0000000920047224 */ /* 0x000fe200078e0208 */
[C---:B------:R-:W-:Y:S01]  /*08f0*/  LOP3.LUT R40, R6.reuse, 0x30, RZ, 0xfc, !PT ;  /* 0x0000003006287812 */ /* 0x040fe200078efcff */
[----:B------:R-:W-:Y:S01]  /*0900*/  IMAD.MOV.U32 R2, RZ, RZ, RZ ;  /* 0x000000ffff027224 */ /* 0x000fe200078e00ff */
[----:B------:R-:W-:Y:S01]  /*0910*/  LOP3.LUT R41, R6, 0x34, RZ, 0xfc, !PT ;  /* 0x0000003406297812 */ /* 0x000fe200078efcff */
[----:B------:R-:W-:Y:S01]  /*0920*/  IMAD.HI.U32 R8, R7, R12, RZ ;  /* 0x0000000c07087227 */ /* 0x000fe200078e00ff */
[----:B------:R-:W-:-:S02]  /*0930*/  ISETP.GT.U32.AND P4, PT, R32, R4, PT ;  /* 0x000000042000720c */ /* 0x000fc40003f84070 */
[----:B------:R-:W-:Y:S01]  /*0940*/  IABS R25, R40 ;  /* 0x0000002800197213 */ /* 0x000fe20000000000 */
[----:B------:R-:W-:Y:S01]  /*0950*/  @!P0 IMAD.IADD R10, R10, 0x1, -R32 ;  /* 0x000000010a0a8824 */ /* 0x000fe200078e0a20 */
[----:B------:R-:W-:Y:S01]  /*0960*/  ISETP.GE.AND P0, PT, R19, RZ, PT ;  /* 0x000000ff1300720c */ /* 0x000fe20003f06270 */
[----:B------:R-:W-:Y:S01]  /*0970*/  IMAD.HI.U32 R2, R3, R11, R2 ;  /* 0x0000000b03027227 */ /* 0x000fe200078e0002 */
[----:B------:R-:W-:Y:S02]  /*0980*/  LOP3.LUT R11, R6, 0xc, RZ, 0xfc, !PT ;  /* 0x0000000c060b7812 */ /* 0x000fe400078efcff */
[----:B------:R-:W-:Y:S01]  /*0990*/  ISETP.GT.U32.AND P5, PT, R32, R10, PT ;  /* 0x0000000a2000720c */ /* 0x000fe20003fa4070 */
[----:B------:R-:W-:Y:S01]  /*09a0*/  IMAD.MOV R3, RZ, RZ, -R8 ;  /* 0x000000ffff037224 */ /* 0x000fe200078e0a08 */
[----:B------:R-:W-:Y:S01]  /*09b0*/  SHF.L.U32 R8, R42, 0x4, RZ ;  /* 0x000000042a087819 */ /* 0x000fe200000006ff */
[----:B------:R-:W-:Y:S01]  /*09c0*/  IMAD.HI.U32 R9, R7, R14, RZ ;  /* 0x0000000e07097227 */ /* 0x000fe200078e00ff */
[----:B------:R-:W-:-:S02]  /*09d0*/  IABS R26, R41 ;  /* 0x00000029001a7213 */ /* 0x000fc40000000000 */
[----:B------:R-:W-:Y:S01]  /*09e0*/  LOP3.LUT R31, R6, 0x38, RZ, 0xfc, !PT ;  /* 0x00000038061f7812 */ /* 0x000fe200078efcff */
[----:B------:R-:W-:Y:S01]  /*09f0*/  IMAD R3, R32, R3, R12 ;  /* 0x0000000320037224 */ /* 0x000fe200078e020c */
[----:B------:R-:W-:Y:S01]  /*0a00*/  LOP3.LUT R12, R6, 0x10, RZ, 0xfc, !PT ;  /* 0x00000010060c7812 */ /* 0x000fe200078efcff */
[--C-:B------:R-:W-:Y:S01]  /*0a10*/  @!P4 IMAD.IADD R4, R4, 0x1, -R32.reuse ;  /* 0x000000010404c824 */ /* 0x100fe200078e0a20 */
[----:B------:R-:W-:Y:S01]  /*0a20*/  IABS R27, R31 ;  /* 0x0000001f001b7213 */ /* 0x000fe20000000000 */
[----:B------:R-:W-:Y:S01]  /*0a30*/  IMAD.MOV R9, RZ, RZ, -R9 ;  /* 0x000000ffff097224 */ /* 0x000fe200078e0a09 */
[----:B------:R-:W-:Y:S01]  /*0a40*/  ISETP.GT.U32.AND P6, PT, R32, R3, PT ;  /* 0x000000032000720c */ /* 0x000fe20003fc4070 */
[----:B------:R-:W-:Y:S01]  /*0a50*/  @!P5 IMAD.IADD R10, R10, 0x1, -R32 ;  /* 0x000000010a0ad824 */ /* 0x000fe200078e0a20 */
[C---:B------:R-:W-:Y:S01]  /*0a60*/  ISETP.GT.U32.AND P4, PT, R32.reuse, R4, PT ;  /* 0x000000042000720c */ /* 0x040fe20003f84070 */
[----:B------:R-:W-:Y:S01]  /*0a70*/  IMAD R9, R32, R9, R14 ;  /* 0x0000000920097224 */ /* 0x000fe200078e020e */
[----:B------:R-:W-:Y:S01]  /*0a80*/  IABS R16, R12 ;  /* 0x0000000c00107213 */ /* 0x000fe20000000000 */
[----:B------:R-:W-:Y:S01]  /*0a90*/  IMAD.MOV.U32 R28, RZ, RZ, R10 ;  /* 0x000000ffff1c7224 */ /* 0x000fe200078e000a */
[----:B------:R-:W-:Y:S01]  /*0aa0*/  LOP3.LUT R14, R6, 0x14, RZ, 0xfc, !PT ;  /* 0x00000014060e7812 */ /* 0x000fe200078efcff */
[----:B------:R-:W-:Y:S01]  /*0ab0*/  IMAD.IADD R0, R15, 0x1, R0 ;  /* 0x000000010f007824 */ /* 0x000fe200078e0200 */
[----:B------:R-:W-:Y:S01]  /*0ac0*/  IABS R15, R11 ;  /* 0x0000000b000f7213 */ /* 0x000fe20000000000 */
[----:B------:R-:W-:Y:S01]  /*0ad0*/  @!P3 IMAD.MOV R28, RZ, RZ, -R28 ;  /* 0x000000ffff1cb224 */ /* 0x000fe200078e0a1c */
[----:B------:R-:W-:Y:S01]  /*0ae0*/  ISETP.GE.AND P3, PT, R12, RZ, PT ;  /* 0x000000ff0c00720c */ /* 0x000fe20003f66270 */
[----:B------:R-:W-:Y:S01]  /*0af0*/  IMAD.HI.U32 R10, R7, R16, RZ ;  /* 0x00000010070a7227 */ /* 0x000fe200078e00ff */
[----:B------:R-:W-:-:S02]  /*0b00*/  LOP3.LUT R12, R8, 0x70, RZ, 0xc0, !PT ;  /* 0x00000070080c7812 */ /* 0x000fc400078ec0ff */
[----:B------:R-:W-:Y:S01]  /*0b10*/  IABS R18, R14 ;  /* 0x0000000e00127213 */ /* 0x000fe20000000000 */
[--C-:B------:R-:W-:Y:S01]  /*0b20*/  @!P6 IMAD.IADD R3, R3, 0x1, -R32.reuse ;  /* 0x000000010303e824 */ /* 0x100fe200078e0a20 */
[----:B------:R-:W-:Y:S01]  /*0b30*/  ISETP.GE.AND P5, PT, R11, RZ, PT ;  /* 0x000000ff0b00720c */ /* 0x000fe20003fa6270 */
[----:B------:R-:W-:Y:S01]  /*0b40*/  @!P4 IMAD.IADD R4, R4, 0x1, -R32 ;  /* 0x000000010404c824 */ /* 0x000fe200078e0a20 */
[C---:B------:R-:W-:Y:S01]  /*0b50*/  ISETP.GT.U32.AND P4, PT, R32.reuse, R9, PT ;  /* 0x000000092000720c */ /* 0x040fe20003f84070 */
[----:B------:R-:W-:Y:S01]  /*0b60*/  IMAD R12, R5, 0x80, R12 ;  /* 0x00000080050c7824 */ /* 0x000fe200078e020c */
[----:B------:R-:W-:Y:S01]  /*0b70*/  ISETP.GT.U32.AND P6, PT, R32, R3, PT ;  /* 0x000000032000720c */ /* 0x000fe20003fc4070 */
[----:B------:R-:W-:Y:S02]  /*0b80*/  IMAD.MOV.U32 R8, RZ, RZ, R4 ;  /* 0x000000ffff087224 */ /* 0x000fe400078e0004 */
[----:B------:R-:W-:Y:S01]  /*0b90*/  IMAD.HI.U32 R4, R7, R15, RZ ;  /* 0x0000000f07047227 */ /* 0x000fe200078e00ff */
[----:B------:R-:W-:-:S02]  /*0ba0*/  LOP3.LUT R241, R12, 0x10, RZ, 0x3c, !PT ;  /* 0x000000100cf17812 */ /* 0x000fc400078e3cff */
[C---:B------:R-:W-:Y:S01]  /*0bb0*/  LOP3.LUT R242, R12.reuse, 0x30, RZ, 0x3c, !PT ;  /* 0x000000300cf27812 */ /* 0x040fe200078e3cff */
[----:B------:R-:W-:Y:S01]  /*0bc0*/  IMAD.MOV R4, RZ, RZ, -R4 ;  /* 0x000000ffff047224 */ /* 0x000fe200078e0a04 */
[----:B------:R-:W-:Y:S01]  /*0bd0*/  LOP3.LUT R243, R12, 0x40, RZ, 0x3c, !PT ;  /* 0x000000400cf37812 */ /* 0x000fe200078e3cff */
[----:B------:R-:W-:Y:S01]  /*0be0*/  @!P1 IMAD.MOV R8, RZ, RZ, -R8 ;  /* 0x000000ffff089224 */ /* 0x000fe200078e0a08 */
[----:B------:R-:W-:Y:S01]  /*0bf0*/  ISETP.GE.AND P1, PT, R14, RZ, PT ;  /* 0x000000ff0e00720c */ /* 0x000fe20003f26270 */
[----:B------:R-:W-:Y:S01]  /*0c00*/  IMAD R14, R0, 0x200, R5 ;  /* 0x00000200000e7824 */ /* 0x000fe200078e0205 */
[----:B------:R-:W-:Y:S01]  /*0c10*/  LOP3.LUT R0, R6, 0x18, RZ, 0xfc, !PT ;  /* 0x0000001806007812 */ /* 0x000fe200078efcff */
[----:B------:R-:W-:Y:S01]  /*0c20*/  IMAD R5, R32, R4, R15 ;  /* 0x0000000420057224 */ /* 0x000fe200078e020f */
[C---:B------:R-:W-:Y:S01]  /*0c30*/  LOP3.LUT R244, R12.reuse, 0x50, RZ, 0x3c, !PT ;  /* 0x000000500cf47812 */ /* 0x040fe200078e3cff */
[--C-:B------:R-:W-:Y:S01]  /*0c40*/  @!P4 IMAD.IADD R9, R9, 0x1, -R32.reuse ;  /* 0x000000010909c824 */ /* 0x100fe200078e0a20 */
[----:B------:R-:W-:Y:S01]  /*0c50*/  LOP3.LUT R174, R12, 0x60, RZ, 0x3c, !PT ;  /* 0x000000600cae7812 */ /* 0x000fe200078e3cff */
[----:B------:R-:W-:Y:S01]  /*0c60*/  @!P6 IMAD.IADD R3, R3, 0x1, -R32 ;  /* 0x000000010303e824 */ /* 0x000fe200078e0a20 */
[C---:B------:R-:W-:Y:S01]  /*0c70*/  ISETP.GT.U32.AND P6, PT, R32.reuse, R5, PT ;  /* 0x000000052000720c */ /* 0x040fe20003fc4070 */
[----:B------:R-:W-:Y:S01]  /*0c80*/  IMAD.HI.U32 R11, R7, R18, RZ ;  /* 0x00000012070b7227 */ /* 0x000fe200078e00ff */
[----:B------:R-:W-:-:S03]  /*0c90*/  ISETP.GT.U32.AND P4, PT, R32, R9, PT ;  /* 0x000000092000720c */ /* 0x000fc60003f84070 */
[----:B------:R-:W-:Y:S01]  /*0ca0*/  IMAD.MOV R17, RZ, RZ, -R10 ;  /* 0x000000ffff117224 */ /* 0x000fe200078e0a0a */
[----:B------:R-:W-:Y:S01]  /*0cb0*/  IADD3 R19, -R11, RZ, RZ ;  /* 0x000000ff0b137210 */ /* 0x000fe20007ffe1ff */
[----:B------:R-:W-:Y:S02]  /*0cc0*/  IMAD.MOV.U32 R10, RZ, RZ, R3 ;  /* 0x000000ffff0a7224 */ /* 0x000fe400078e0003 */
[C---:B------:R-:W-:Y:S02]  /*0cd0*/  IMAD R11, R32.reuse, R17, R16 ;  /* 0x00000011200b7224 */ /* 0x040fe400078e0210 */
[C---:B------:R-:W-:Y:S01]  /*0ce0*/  IMAD R18, R32.reuse, R19, R18 ;  /* 0x0000001320127224 */ /* 0x040fe200078e0212 */
[----:B------:R-:W-:Y:S01]  /*0cf0*/  IABS R19, R0 ;  /* 0x0000000000137213 */ /* 0x000fe20000000000 */
[--C-:B------:R-:W-:Y:S02]  /*0d00*/  @!P6 IMAD.IADD R5, R5, 0x1, -R32.reuse ;  /* 0x000000010505e824 */ /* 0x100fe400078e0a20 */
[----:B------:R-:W-:Y:S01]  /*0d10*/  @!P4 IMAD.IADD R9, R9, 0x1, -R32 ;  /* 0x000000010909c824 */ /* 0x000fe200078e0a20 */
[C---:B------:R-:W-:Y:S01]  /*0d20*/  ISETP.GT.U32.AND P4, PT, R32.reuse, R11, PT ;  /* 0x0000000b2000720c */ /* 0x040fe20003f84070 */
[----:B------:R-:W-:Y:S01]  /*0d30*/  @!P0 IMAD.MOV R10, RZ, RZ, -R10 ;  /* 0x000000ffff0a8224 */ /* 0x000fe200078e0a0a */
[----:B------:R-:W-:Y:S01]  /*0d40*/  ISETP.GT.U32.AND P6, PT, R32, R5, PT ;  /* 0x000000052000720c */ /* 0x000fe20003fc4070 */
[----:B------:R-:W-:Y:S01]  /*0d50*/  IMAD.HI.U32 R3, R7, R20, RZ ;  /* 0x0000001407037227 */ /* 0x000fe200078e00ff */
[----:B------:R-:W-:-:S03]  /*0d60*/  ISETP.GE.AND P0, PT, R0, RZ, PT ;  /* 0x000000ff0000720c */ /* 0x000fc60003f06270 */
[----:B------:R-:W-:-:S04]  /*0d70*/  IMAD.HI.U32 R0, R7, R19, RZ ;  /* 0x0000001307007227 */ /* 0x000fc800078e00ff */
[----:B------:R-:W-:Y:S02]  /*0d80*/  IMAD.MOV R15, RZ, RZ, -R0 ;  /* 0x000000ffff0f7224 */ /* 0x000fe400078e0a00 */
[--C-:B------:R-:W-:Y:S02]  /*0d90*/  @!P4 IMAD.IADD R11, R11, 0x1, -R32.reuse ;  /* 0x000000010b0bc824 */ /* 0x100fe400078e0a20 */
[----:B------:R-:W-:Y:S01]  /*0da0*/  @!P6 IMAD.IADD R5, R5, 0x1, -R32 ;  /* 0x000000010505e824 */ /* 0x000fe200078e0a20 */
[C---:B------:R-:W-:Y:S01]  /*0db0*/  ISETP.GT.U32.AND P6, PT, R32.reuse, R18, PT ;  /* 0x000000122000720c */ /* 0x040fe20003fc4070 */
[C---:B------:R-:W-:Y:S01]  /*0dc0*/  IMAD R19, R32.reuse, R15, R19 ;  /* 0x0000000f20137224 */ /* 0x040fe200078e0213 */
[----:B------:R-:W-:Y:S01]  /*0dd0*/  ISETP.GT.U32.AND P4, PT, R32, R11, PT ;  /* 0x0000000b2000720c */ /* 0x000fe20003f84070 */
[----:B------:R-:W-:Y:S02]  /*0de0*/  IMAD.MOV R3, RZ, RZ, -R3 ;  /* 0x000000ffff037224 */ /* 0x000fe400078e0a03 */
[----:B------:R-:W-:-:S04]  /*0df0*/  IMAD.HI.U32 R0, R7, R21, RZ ;  /* 0x0000001507007227 */ /* 0x000fc800078e00ff */
[----:B------:R-:W-:Y:S02]  /*0e00*/  IMAD R20, R32, R3, R20 ;  /* 0x0000000320147224 */ /* 0x000fe400078e0214 */
[----:B------:R-:W-:-:S04]  /*0e10*/  IMAD.HI.U32 R4, R7, R22, RZ ;  /* 0x0000001607047227 */ /* 0x000fc800078e00ff */
[--C-:B------:R-:W-:Y:S02]  /*0e20*/  @!P6 IMAD.IADD R18, R18, 0x1, -R32.reuse ;  /* 0x000000011212e824 */ /* 0x100fe400078e0a20 */
[----:B------:R-:W-:Y:S01]  /*0e30*/  @!P4 IMAD.IADD R11, R11, 0x1, -R32 ;  /* 0x000000010b0bc824 */ /* 0x000fe200078e0a20 */
[C---:B------:R-:W-:Y:S01]  /*0e40*/  ISETP.GT.U32.AND P4, PT, R32.reuse, R19, PT ;  /* 0x000000132000720c */ /* 0x040fe20003f84070 */
[----:B------:R-:W-:Y:S01]  /*0e50*/  IMAD.MOV R0, RZ, RZ, -R0 ;  /* 0x000000ffff007224 */ /* 0x000fe200078e0a00 */
[C---:B------:R-:W-:Y:S01]  /*0e60*/  ISETP.GT.U32.AND P6, PT, R32.reuse, R18, PT ;  /* 0x000000122000720c */ /* 0x040fe20003fc4070 */
[----:B------:R-:W-:Y:S02]  /*0e70*/  IMAD.MOV R15, RZ, RZ, -R4 ;  /* 0x000000ffff0f7224 */ /* 0x000fe400078e0a04 */
[C---:B------:R-:W-:Y:S02]  /*0e80*/  IMAD R21, R32.reuse, R0, R21 ;  /* 0x0000000020157224 */ /* 0x040fe400078e0215 */
[----:B------:R-:W-:-:S02]  /*0e90*/  IMAD R22, R32, R15, R22 ;  /* 0x0000000f20167224 */ /* 0x000fc400078e0216 */
[----:B------:R-:W-:-:S04]  /*0ea0*/  IMAD.HI.U32 R0, R7, R23, RZ ;  /* 0x0000001707007227 */ /* 0x000fc800078e00ff */
[----:B------:R-:W-:Y:S01]  /*0eb0*/  @!P4 IADD3 R19, R19, -R32, RZ ;  /* 0x800000201313c210 */ /* 0x000fe20007ffe0ff */
[----:B------:R-:W-:-:S03]  /*0ec0*/  IMAD.HI.U32 R3, R7, R24, RZ ;  /* 0x0000001807037227 */ /* 0x000fc600078e00ff */
[----:B------:R-:W-:Y:S01]  /*0ed0*/  ISETP.GT.U32.AND P4, PT, R32, R19, PT ;  /* 0x000000132000720c */ /* 0x000fe20003f84070 */
[----:B------:R-:W-:Y:S01]  /*0ee0*/  @!P6 IMAD.IADD R18, R18, 0x1, -R32 ;  /* 0x000000011212e824 */ /* 0x000fe200078e0a20 */
[----:B------:R-:W-:Y:S01]  /*0ef0*/  ISETP.GT.U32.AND P6, PT, R32, R20, PT ;  /* 0x000000142000720c */ /* 0x000fe20003fc4070 */
[----:B------:R-:W-:Y:S02]  /*0f00*/  IMAD.MOV R0, RZ, RZ, -R0 ;  /* 0x000000ffff007224 */ /* 0x000fe400078e0a00 */
[----:B------:R-:W-:Y:S02]  /*0f10*/  IMAD.MOV R3, RZ, RZ, -R3 ;  /* 0x000000ffff037224 */ /* 0x000fe400078e0a03 */
[----:B------:R-:W-:-:S04]  /*0f20*/  IMAD.HI.U32 R4, R7, R25, RZ ;  /* 0x0000001907047227 */ /* 0x000fc800078e00ff */
[C---:B------:R-:W-:Y:S02]  /*0f30*/  IMAD R23, R32.reuse, R0, R23 ;  /* 0x0000000020177224 */ /* 0x040fe400078e0217 */
[--C-:B------:R-:W-:Y:S01]  /*0f40*/  @!P4 IMAD.IADD R19, R19, 0x1, -R32.reuse ;  /* 0x000000011313c824 */ /* 0x100fe200078e0a20 */
[----:B------:R-:W-:Y:S01]  /*0f50*/  ISETP.GT.U32.AND P4, PT, R32, R21, PT ;  /* 0x000000152000720c */ /* 0x000fe20003f84070 */
[----:B------:R-:W-:Y:S01]  /*0f60*/  @!P6 IMAD.IADD R20, R20, 0x1, -R32 ;  /* 0x000000011414e824 */ /* 0x000fe200078e0a20 */
[C---:B------:R-:W-:Y:S01]  /*0f70*/  ISETP.GT.U32.AND P6, PT, R32.reuse, R22, PT ;  /* 0x000000162000720c */ /* 0x040fe20003fc4070 */
[----:B------:R-:W-:Y:S02]  /*0f80*/  IMAD R24, R32, R3, R24 ;  /* 0x0000000320187224 */ /* 0x000fe400078e0218 */
[----:B------:R-:W-:Y:S02]  /*0f90*/  IMAD.MOV R4, RZ, RZ, -R4 ;  /* 0x000000ffff047224 */ /* 0x000fe400078e0a04 */
[----:B------:R-:W-:-:S04]  /*0fa0*/  IMAD.HI.U32 R6, R7, R26, RZ ;  /* 0x0000001a07067227 */ /* 0x000fc800078e00ff */
[----:B------:R-:W-:Y:S02]  /*0fb0*/  VIADD R17, R14, 0x80 ;  /* 0x000000800e117836 */ /* 0x000fe40000000000 */
[----:B------:R-:W-:Y:S01]  /*0fc0*/  @!P4 IMAD.IADD R21, R21, 0x1, -R32 ;  /* 0x000000011515c824 */ /* 0x000fe200078e0a20 */
[C---:B------:R-:W-:Y:S01]  /*0fd0*/  ISETP.GT.U32.AND P4, PT, R32.reuse, R23, PT ;  /* 0x000000172000720c */ /* 0x040fe20003f84070 */
[----:B------:R-:W-:Y:S01]  /*0fe0*/  IMAD R25, R32, R4, R25 ;  /* 0x0000000420197224 */ /* 0x000fe200078e0219 */
[----:B------:R-:W-:Y:S01]  /*0ff0*/  @!P6 IADD3 R22, R22, -R32, RZ ;  /* 0x800000201616e210 */ /* 0x000fe20007ffe0ff */
[----:B------:R-:W-:Y:S01]  /*1000*/  IMAD.MOV R15, RZ, RZ, -R6 ;  /* 0x000000ffff0f7224 */ /* 0x000fe200078e0a06 */
[----:B------:R-:W-:Y:S01]  /*1010*/  ISETP.GT.U32.AND P6, PT, R32, R24, PT ;  /* 0x000000182000720c */ /* 0x000fe20003fc4070 */
[----:B------:R-:W-:Y:S01]  /*1020*/  VIADD R16, R14, 0x100 ;  /* 0x000001000e107836 */ /* 0x000fe20000000000 */
[----:B------:R-:W-:Y:S01]  /*1030*/  IABS R4, R14 ;  /* 0x0000000e00047213 */ /* 0x000fe20000000000 */
[----:B------:R-:W-:Y:S01]  /*1040*/  @!P2 IMAD.MOV R9, RZ, RZ, -R9 ;  /* 0x000000ffff09a224 */ /* 0x000fe200078e0a09 */
[----:B------:R-:W-:Y:S01]  /*1050*/  IABS R6, R17 ;  /* 0x0000001100067213 */ /* 0x000fe20000000000 */
[C---:B------:R-:W-:Y:S01]  /*1060*/  IMAD R26, R32.reuse, R15, R26 ;  /* 0x0000000f201a7224 */ /* 0x040fe200078e021a */
[----:B------:R-:W-:Y:S01]  /*1070*/  ISETP.GT.U32.AND P2, PT, R32, R20, PT ;  /* 0x000000142000720c */ /* 0x000fe20003f44070 */
[----:B------:R-:W-:Y:S01]  /*1080*/  VIADD R15, R14, 0x180 ;  /* 0x000001800e0f7836 */ /* 0x000fe20000000000 */
[----:B------:R-:W-:Y:S01]  /*1090*/  IABS R33, R16 ;  /* 0x0000001000217213 */ /* 0x000fe20000000000 */
[C---:B------:R-:W-:Y:S01]  /*10a0*/  IMAD.HI.U32 R0, R2.reuse, R4, RZ ;  /* 0x0000000402007227 */ /* 0x040fe200078e00ff */
[----:B------:R2:W-:Y:S02]  /*10b0*/  STL.64 [R1+0x500], R16 ;  /* 0x0005001001007387 */ /* 0x0005e40000100a00 */
[----:B------:R-:W-:Y:S01]  /*10c0*/  IABS R34, R15 ;  /* 0x0000000f00227213 */ /* 0x000fe20000000000 */
[----:B------:R-:W-:Y:S01]  /*10d0*/  IMAD.HI.U32 R7, R7, R27, RZ ;  /* 0x0000001b07077227 */ /* 0x000fe200078e00ff */
[----:B------:R3:W-:Y:S03]  /*10e0*/  STL.64 [R1+0x508], R14 ;  /* 0x0005080e01007387 */ /* 0x0007e60000100a00 */
[----:B------:R-:W-:-:S04]  /*10f0*/  IMAD.HI.U32 R3, R2, R6, RZ ;  /* 0x0000000602037227 */ /* 0x000fc800078e00ff */
[----:B------:R-:W-:Y:S02]  /*1100*/  IMAD.MOV R0, RZ, RZ, -R0 ;  /* 0x000000ffff007224 */ /* 0x000fe400078e0a00 */
[--C-:B------:R-:W-:Y:S01]  /*1110*/  @!P4 IMAD.IADD R23, R23, 0x1, -R32.reuse ;  /* 0x000000011717c824 */ /* 0x100fe200078e0a20 */
[----:B------:R-:W-:Y:S01]  /*1120*/  ISETP.GT.U32.AND P4, PT, R32, R25, PT ;  /* 0x000000192000720c */ /* 0x000fe20003f84070 */
[----:B------:R-:W-:Y:S01]  /*1130*/  @!P6 IMAD.IADD R24, R24, 0x1, -R32 ;  /* 0x000000011818e824 */ /* 0x000fe200078e0a20 */
[----:B------:R-:W-:Y:S01]  /*1140*/  ISETP.GT.U32.AND P6, PT, R32, R22, PT ;  /* 0x000000162000720c */ /* 0x000fe20003fc4070 */
[----:B------:R-:W-:Y:S02]  /*1150*/  IMAD.MOV R30, RZ, RZ, -R7 ;  /* 0x000000ffff1e7224 */ /* 0x000fe400078e0a07 */
[----:B------:R-:W-:Y:S02]  /*1160*/  IMAD.MOV R3, RZ, RZ, -R3 ;  /* 0x000000ffff037224 */ /* 0x000fe400078e0a03 */
[----:B------:R-:W-:-:S02]  /*1170*/  IMAD.MOV.U32 R7, RZ, RZ, R33 ;  /* 0x000000ffff077224 */ /* 0x000fc400078e0021 */
[C---:B------:R-:W-:Y:S02]  /*1180*/  IMAD R0, R29.reuse, R0, R4 ;  /* 0x000000001d007224 */ /* 0x040fe400078e0204 */
[----:B------:R-:W-:Y:S01]  /*1190*/  @!P5 IMAD.MOV R5, RZ, RZ, -R5 ;  /* 0x000000ffff05d224 */ /* 0x000fe200078e0a05 */
[C---:B------:R-:W-:Y:S01]  /*11a0*/  ISETP.GT.U32.AND P5, PT, R32.reuse, R21, PT ;  /* 0x000000152000720c */ /* 0x040fe20003fa4070 */
[----:B------:R-:W-:Y:S01]  /*11b0*/  @!P3 IMAD.MOV R11, RZ, RZ, -R11 ;  /* 0x000000ffff0bb224 */ /* 0x000fe200078e0a0b */
[C---:B------:R-:W-:Y:S01]  /*11c0*/  ISETP.GT.U32.AND P3, PT, R32.reuse, R23, PT ;  /* 0x000000172000720c */ /* 0x040fe20003f64070 */
[----:B------:R-:W-:Y:S01]  /*11d0*/  @!P1 IMAD.MOV R18, RZ, RZ, -R18 ;  /* 0x000000ffff129224 */ /* 0x000fe200078e0a12 */
[C---:B------:R-:W-:Y:S01]  /*11e0*/  ISETP.GT.U32.AND P1, PT, R32.reuse, R24, PT ;  /* 0x000000182000720c */ /* 0x040fe20003f24070 */
[----:B------:R-:W-:Y:S02]  /*11f0*/  IMAD R27, R32, R30, R27 ;  /* 0x0000001e201b7224 */ /* 0x000fe400078e021b */
[----:B------:R-:W-:-:S02]  /*1200*/  IMAD R4, R29, R3, R6 ;  /* 0x000000031d047224 */ /* 0x000fc400078e0206 */
[----:B------:R-:W-:Y:S02]  /*1210*/  IMAD.MOV.U32 R30, RZ, RZ, R34 ;  /* 0x000000ffff1e7224 */ /* 0x000fe400078e0022 */
[----:B------:R-:W-:Y:S02]  /*1220*/  IMAD.HI.U32 R3, R2, R7, RZ ;  /* 0x0000000702037227 */ /* 0x000fe400078e00ff */
[----:B------:R-:W-:Y:S02]  /*1230*/  @!P5 IADD3 R21, R21, -R32, RZ ;  /* 0x800000201515d210 */ /* 0x000fe40007ffe0ff */
[----:B------:R-:W-:Y:S01]  /*1240*/  @!P2 IMAD.IADD R20, R20, 0x1, -R32 ;  /* 0x000000011414a824 */ /* 0x000fe200078e0a20 */
[----:B------:R-:W-:Y:S01]  /*1250*/  ISETP.GT.U32.AND P2, PT, R32, R26, PT ;  /* 0x0000001a2000720c */ /* 0x000fe20003f44070 */
[----:B------:R-:W-:Y:S01]  /*1260*/  IMAD.HI.U32 R2, R2, R30, RZ ;  /* 0x0000001e02027227 */ /* 0x000fe200078e00ff */
[----:B------:R-:W-:-:S03]  /*1270*/  ISETP.GT.U32.AND P5, PT, R32, R27, PT ;  /* 0x0000001b2000720c */ /* 0x000fc60003fa4070 */
[----:B------:R-:W-:Y:S01]  /*1280*/  IMAD.MOV R6, RZ, RZ, -R3 ;  /* 0x000000ffff067224 */ /* 0x000fe200078e0a03 */
[----:B------:R-:W-:Y:S01]  /*1290*/  LOP3.LUT R3, RZ, R44, RZ, 0x33, !PT ;  /* 0x0000002cff037212 */ /* 0x000fe200078e33ff */
[----:B------:R-:W-:Y:S02]  /*12a0*/  IMAD.MOV R2, RZ, RZ, -R2 ;  /* 0x000000ffff027224 */ /* 0x000fe400078e0a02 */
[----:B------:R-:W-:Y:S02]  /*12b0*/  IMAD R6, R29, R6, R7 ;  /* 0x000000061d067224 */ /* 0x000fe400078e0207 */
[--C-:B------:R-:W-:Y:S02]  /*12c0*/  @!P4 IMAD.IADD R25, R25, 0x1, -R32.reuse ;  /* 0x000000011919c824 */ /* 0x100fe400078e0a20 */
[----:B------:R-:W-:Y:S01]  /*12d0*/  @!P6 IMAD.IADD R22, R22, 0x1, -R32 ;  /* 0x000000011616e824 */ /* 0x000fe200078e0a20 */
[C---:B------:R-:W-:Y:S01]  /*12e0*/  ISETP.GT.U32.AND P6, PT, R29.reuse, R0, PT ;  /* 0x000000001d00720c */ /* 0x040fe20003fc4070 */
[----:B------:R-:W-:Y:S01]  /*12f0*/  IMAD R7, R29, R2, R30 ;  /* 0x000000021d077224 */ /* 0x000fe200078e021e */
[----:B------:R-:W-:Y:S01]  /*1300*/  ISETP.GT.U32.AND P4, PT, R32, R25, PT ;  /* 0x000000192000720c */ /* 0x000fe20003f84070 */
[--C-:B------:R-:W-:Y:S01]  /*1310*/  @!P3 IMAD.IADD R23, R23, 0x1, -R32.reuse ;  /* 0x000000011717b824 */ /* 0x100fe200078e0a20 */
[C---:B------:R-:W-:Y:S01]  /*1320*/  ISETP.GT.U32.AND P3, PT, R29.reuse, R4, PT ;  /* 0x000000041d00720c */ /* 0x040fe20003f64070 */
[--C-:B------:R-:W-:Y:S01]  /*1330*/  @!P1 IMAD.IADD R24, R24, 0x1, -R32.reuse ;  /* 0x0000000118189824 */ /* 0x100fe200078e0a20 */
[C---:B------:R-:W-:Y:S01]  /*1340*/  ISETP.GT.U32.AND P1, PT, R29.reuse, R6, PT ;  /* 0x000000061d00720c */ /* 0x040fe20003f24070 */
[--C-:B------:R-:W-:Y:S01]  /*1350*/  @!P2 IMAD.IADD R26, R26, 0x1, -R32.reuse ;  /* 0x000000011a1aa824 */ /* 0x100fe200078e0a20 */
[----:B------:R-:W-:Y:S01]  /*1360*/  ISETP.GT.U32.AND P2, PT, R29, R7, PT ;  /* 0x000000071d00720c */ /* 0x000fe20003f44070 */
[----:B------:R-:W-:Y:S01]  /*1370*/  @!P5 IMAD.IADD R27, R27, 0x1, -R32 ;  /* 0x000000011b1bd824 */ /* 0x000fe200078e0a20 */
[----:B------:R-:W-:Y:S01]  /*1380*/  ISETP.GE.AND P5, PT, R36, RZ, PT ;  /* 0x000000ff2400720c */ /* 0x000fe20003fa6270 */
[----:B------:R-:W-:-:S02]  /*1390*/  @!P0 IMAD.MOV R19, RZ, RZ, -R19 ;  /* 0x000000ffff138224 */ /* 0x000fc400078e0a13 */
[--C-:B------:R-:W-:Y:S01]  /*13a0*/  @!P6 IMAD.IADD R0, R0, 0x1, -R29.reuse ;  /* 0x000000010000e824 */ /* 0x100fe200078e0a1d */
[----:B------:R-:W-:Y:S01]  /*13b0*/  ISETP.GT.U32.AND P6, PT, R32, R26, PT ;  /* 0x0000001a2000720c */ /* 0x000fe20003fc4070 */
[----:B------:R-:W-:Y:S01]  /*13c0*/  @!P4 IMAD.IADD R25, R25, 0x1, -R32 ;  /* 0x000000011919c824 */ /* 0x000fe200078e0a20 */
[----:B------:R-:W-:Y:S01]  /*13d0*/  ISETP.GE.AND P4, PT, R35, RZ, PT ;  /* 0x000000ff2300720c */ /* 0x000fe20003f86270 */
[--C-:B------:R-:W-:Y:S01]  /*13e0*/  @!P3 IMAD.IADD R4, R4, 0x1, -R29.reuse ;  /* 0x000000010404b824 */ /* 0x100fe200078e0a1d */
[----:B------:R-:W-:Y:S01]  /*13f0*/  ISETP.GT.U32.AND P0, PT, R32, R27, PT ;  /* 0x0000001b2000720c */ /* 0x000fe20003f04070 */
[--C-:B------:R-:W-:Y:S01]  /*1400*/  @!P1 IMAD.IADD R6, R6, 0x1, -R29.reuse ;  /* 0x0000000106069824 */ /* 0x100fe200078e0a1d */
[----:B------:R-:W-:Y:S01]  /*1410*/  ISETP.GT.U32.AND P3, PT, R29, R0, PT ;  /* 0x000000001d00720c */ /* 0x000fe20003f64070 */
[----:B------:R-:W-:Y:S01]  /*1420*/  @!P2 IMAD.IADD R7, R7, 0x1, -R29 ;  /* 0x000000010707a824 */ /* 0x000fe200078e0a1d */
[C---:B------:R-:W-:Y:S01]  /*1430*/  ISETP.GT.U32.AND P1, PT, R29.reuse, R4, PT ;  /* 0x000000041d00720c */ /* 0x040fe20003f24070 */
[----:B------:R-:W-:Y:S01]  /*1440*/  @!P5 IMAD.MOV R21, RZ, RZ, -R21 ;  /* 0x000000ffff15d224 */ /* 0x000fe200078e0a15 */
[----:B------:R-:W-:Y:S01]  /*1450*/  ISETP.GT.U32.AND P2, PT, R29, R6, PT ;  /* 0x000000061d00720c */ /* 0x000fe20003f44070 */
[----:B------:R-:W-:Y:S01]  /*1460*/  VIADD R240, R12, UR12 ;  /* 0x0000000c0cf07c36 */ /* 0x000fe20008000000 */
[----:B------:R-:W-:Y:S01]  /*1470*/  ISETP.GE.AND P5, PT, R37, RZ, PT ;  /* 0x000000ff2500720c */ /* 0x000fe20003fa6270 */
[----:B------:R-:W-:Y:S01]  /*1480*/  VIADD R241, R241, UR12 ;  /* 0x0000000cf1f17c36 */ /* 0x000fe20008000000 */
[----:B------:R-:W-:Y:S01]  /*1490*/  @!P6 IADD3 R26, R26, -R32, RZ ;  /* 0x800000201a1ae210 */ /* 0x000fe20007ffe0ff */
[----:B------:R-:W-:Y:S01]  /*14a0*/  @!P4 IMAD.MOV R20, RZ, RZ, -R20 ;  /* 0x000000ffff14c224 */ /* 0x000fe200078e0a14 */
[----:B------:R-:W-:Y:S01]  /*14b0*/  ISETP.GT.U32.AND P4, PT, R29, R7, PT ;  /* 0x000000071d00720c */ /* 0x000fe20003f84070 */
[----:B------:R-:W-:Y:S01]  /*14c0*/  @!P0 IMAD.IADD R27, R27, 0x1, -R32 ;  /* 0x000000011b1b8824 */ /* 0x000fe200078e0a20 */
[----:B------:R-:W-:Y:S01]  /*14d0*/  ISETP.GE.AND P6, PT, R38, RZ, PT ;  /* 0x000000ff2600720c */ /* 0x000fe20003fc6270 */
[--C-:B------:R-:W-:Y:S01]  /*14e0*/  @!P3 IMAD.IADD R0, R0, 0x1, -R29.reuse ;  /* 0x000000010000b824 */ /* 0x100fe200078e0a1d */
[----:B------:R-:W-:Y:S01]  /*14f0*/  ISETP.GE.AND P0, PT, R39, RZ, PT ;  /* 0x000000ff2700720c */ /* 0x000fe20003f06270 */
[--C-:B------:R-:W-:Y:S01]  /*1500*/  @!P1 IMAD.IADD R4, R4, 0x1, -R29.reuse ;  /* 0x0000000104049824 */ /* 0x100fe200078e0a1d */
[----:B------:R-:W-:Y:S01]  /*1510*/  ISETP.GE.AND P3, PT, R40, RZ, PT ;  /* 0x000000ff2800720c */ /* 0x000fe20003f66270 */
[----:B------:R-:W-:Y:S01]  /*1520*/  @!P2 IMAD.IADD R6, R6, 0x1, -R29 ;  /* 0x000000010606a824 */ /* 0x000fe200078e0a1d */
[----:B------:R-:W-:Y:S01]  /*1530*/  ISETP.GE.AND P1, PT, R41, RZ, PT ;  /* 0x000000ff2900720c */ /* 0x000fe20003f26270 */
[----:B------:R-:W-:Y:S01]  /*1540*/  @!P5 IMAD.MOV R22, RZ, RZ, -R22 ;  /* 0x000000ffff16d224 */ /* 0x000fe200078e0a16 */
[----:B------:R-:W-:Y:S01]  /*1550*/  ISETP.GE.AND P2, PT, R31, RZ, PT ;  /* 0x000000ff1f00720c */ /* 0x000fe20003f46270 */
[----:B------:R-:W-:-:S02]  /*1560*/  VIADD R242, R242, UR12 ;  /* 0x0000000cf2f27c36 */ /* 0x000fc40008000000 */
[----:B------:R-:W-:Y:S01]  /*1570*/  @!P4 IMAD.IADD R7, R7, 0x1, -R29 ;  /* 0x000000010707c824 */ /* 0x000fe200078e0a1d */
[----:B------:R-:W-:Y:S01]  /*1580*/  ISETP.NE.AND P4, PT, R44, RZ, PT ;  /* 0x000000ff2c00720c */ /* 0x000fe20003f85270 */
[----:B------:R-:W-:Y:S02]  /*1590*/  @!P6 IMAD.MOV R23, RZ, RZ, -R23 ;  /* 0x000000ffff17e224 */ /* 0x000fe400078e0a17 */
[----:B------:R-:W-:Y:S01]  /*15a0*/  @!P0 IMAD.MOV R24, RZ, RZ, -R24 ;  /* 0x000000ffff188224 */ /* 0x000fe200078e0a18 */
[C---:B------:R-:W-:Y:S01]  /*15b0*/  SEL R29, R3.reuse, R8, !P4 ;  /* 0x00000008031d7207 */ /* 0x040fe20006000000 */
[----:B------:R-:W-:Y:S01]  /*15c0*/  @!P3 IMAD.MOV R25, RZ, RZ, -R25 ;  /* 0x000000ffff19b224 */ /* 0x000fe200078e0a19 */
[C---:B------:R-:W-:Y:S01]  /*15d0*/  SEL R30, R3.reuse, R10, !P4 ;  /* 0x0000000a031e7207 */ /* 0x040fe20006000000 */
[----:B------:R-:W-:Y:S01]  /*15e0*/  @!P1 IMAD.MOV R26, RZ, RZ, -R26 ;  /* 0x000000ffff1a9224 */ /* 0x000fe200078e0a1a */
[C---:B------:R-:W-:Y:S01]  /*15f0*/  SEL R9, R3.reuse, R9, !P4 ;  /* 0x0000000903097207 */ /* 0x040fe20006000000 */
[----:B------:R-:W-:Y:S01]  /*1600*/  @!P2 IMAD.MOV R27, RZ, RZ, -R27 ;  /* 0x000000ffff1ba224 */ /* 0x000fe200078e0a1b */
[C---:B------:R-:W-:Y:S01]  /*1610*/  SEL R31, R3.reuse, R5, !P4 ;  /* 0x00000005031f7207 */ /* 0x040fe20006000000 */
[----:B------:R-:W-:Y:S01]  /*1620*/  VIADD R10, R222, 0xffffffff ;  /* 0xffffffffde0a7836 */ /* 0x000fe20000000000 */
[----:B------:R-:W-:Y:S01]  /*1630*/  SEL R11, R3, R11, !P4 ;  /* 0x0000000b030b7207 */ /* 0x000fe20006000000 */
[----:B------:R-:W-:Y:S01]  /*1640*/  VIADD R243, R243, UR12 ;  /* 0x0000000cf3f37c36 */ /* 0x000fe20008000000 */
[C---:B------:R-:W-:Y:S01]  /*1650*/  SEL R32, R3.reuse, R18, !P4 ;  /* 0x0000001203207207 */ /* 0x040fe20006000000 */
[----:B------:R-:W-:Y:S01]  /*1660*/  VIADD R244, R244, UR12 ;  /* 0x0000000cf4f47c36 */ /* 0x000fe20008000000 */
[----:B------:R-:W-:Y:S01]  /*1670*/  SEL R19, R3, R19, !P4 ;  /* 0x0000001303137207 */ /* 0x000fe20006000000 */
[----:B------:R-:W-:Y:S01]  /*1680*/  IMAD R11, R11, UR5, RZ ;  /* 0x000000050b0b7c24 */ /* 0x000fe2000f8e02ff */
[C---:B------:R-:W-:Y:S01]  /*1690*/  SEL R20, R3.reuse, R20, !P4 ;  /* 0x0000001403147207 */ /* 0x040fe20006000000 */
[----:B------:R-:W-:Y:S01]  /*16a0*/  IMAD R35, R32, UR5, RZ ;  /* 0x0000000520237c24 */ /* 0x000fe2000f8e02ff */
[----:B------:R-:W-:Y:S01]  /*16b0*/  SEL R21, R3, R21, !P4 ;  /* 0x0000001503157207 */ /* 0x000fe20006000000 */
[----:B------:R-:W-:Y:S01]  /*16c0*/  IMAD R19, R19, UR5, RZ ;  /* 0x0000000513137c24 */ /* 0x000fe2000f8e02ff */
[C---:B------:R-:W-:Y:S01]  /*16d0*/  SEL R22, R3.reuse, R22, !P4 ;  /* 0x0000001603167207 */ /* 0x040fe20006000000 */
[----:B------:R-:W-:Y:S01]  /*16e0*/  IMAD R20, R20, UR5, RZ ;  /* 0x0000000514147c24 */ /* 0x000fe2000f8e02ff */
[----:B------:R-:W-:Y:S01]  /*16f0*/  SEL R23, R3, R23, !P4 ;  /* 0x0000001703177207 */ /* 0x000fe20006000000 */
[----:B------:R-:W-:Y:S01]  /*1700*/  IMAD R21, R21, UR5, RZ ;  /* 0x0000000515157c24 */ /* 0x000fe2000f8e02ff */
[C---:B------:R-:W-:Y:S01]  /*1710*/  SEL R24, R3.reuse, R24, !P4 ;  /* 0x0000001803187207 */ /* 0x040fe20006000000 */
[----:B------:R-:W-:Y:S01]  /*1720*/  VIADD R245, R174, UR12 ;  /* 0x0000000caef57c36 */ /* 0x000fe20008000000 */
[----:B------:R-:W-:-:S02]  /*1730*/  SEL R25, R3, R25, !P4 ;  /* 0x0000001903197207 */ /* 0x000fc40006000000 */
[C---:B------:R-:W-:Y:S01]  /*1740*/  SEL R33, R3.reuse, R26, !P4 ;  /* 0x0000001a03217207 */ /* 0x040fe20006000000 */
[----:B------:R-:W-:Y:S01]  /*1750*/  VIADD R26, R222, 0xfffffffe ;  /* 0xfffffffede1a7836 */ /* 0x000fe20000000000 */
[----:B------:R-:W-:Y:S01]  /*1760*/  SEL R34, R3, R27, !P4 ;  /* 0x0000001b03227207 */ /* 0x000fe20006000000 */
[----:B------:R-:W-:Y:S01]  /*1770*/  IMAD R32, R25, UR5, RZ ;  /* 0x0000000519207c24 */ /* 0x000fe2000f8e02ff */
[----:B------:R-:W-:Y:S02]  /*1780*/  SEL R8, R3, R28, !P4 ;  /* 0x0000001c03087207 */ /* 0x000fe40006000000 */
[----:B------:R-:W2:Y:S01]  /*1790*/  LDC.64 R2, c[0x0][0x238] ;  /* 0x00008e00ff027b82 */ /* 0x000ea20000000a00 */
[----:B------:R-:W-:Y:S02]  /*17a0*/  ISETP.GE.AND P2, PT, R17, RZ, PT ;  /* 0x000000ff1100720c */ /* 0x000fe40003f46270 */
[----:B------:R-:W-:Y:S02]  /*17b0*/  ISETP.GE.AND P3, PT, R16, RZ, PT ;  /* 0x000000ff1000720c */ /* 0x000fe40003f66270 */
[----:B------:R-:W-:-:S02]  /*17c0*/  ISETP.GE.AND P4, PT, R15, RZ, PT ;  /* 0x000000ff0f00720c */ /* 0x000fc40003f86270 */
[----:B------:R-:W-:Y:S02]  /*17d0*/  ISETP.GE.AND P1, PT, R14, RZ, PT ;  /* 0x000000ff0e00720c */ /* 0x000fe40003f26270 */
[----:B------:R-:W-:Y:S02]  /*17e0*/  ISETP.NE.AND P0, PT, R43, RZ, PT ;  /* 0x000000ff2b00720c */ /* 0x000fe40003f05270 */
[----:B------:R-:W-:-:S03]  /*17f0*/  LOP3.LUT R5, RZ, R43, RZ, 0x33, !PT ;  /* 0x0000002bff057212 */ /* 0x000fc600078e33ff */
[----:B------:R-:W-:Y:S02]  /*1800*/  @!P2 IMAD.MOV R4, RZ, RZ, -R4 ;  /* 0x000000ffff04a224 */ /* 0x000fe400078e0a04 */
[----:B------:R-:W-:Y:S01]  /*1810*/  @!P3 IMAD.MOV R6, RZ, RZ, -R6 ;  /* 0x000000ffff06b224 */ /* 0x000fe200078e0a06 */
[----:B------:R-:W-:Y:S01]  /*1820*/  ISETP.GE.U32.AND P3, PT, R10, 0x7fffffe0, PT ;  /* 0x7fffffe00a00780c */ /* 0x000fe20003f66070 */
[----:B------:R-:W-:Y:S01]  /*1830*/  @!P4 IMAD.MOV R7, RZ, RZ, -R7 ;  /* 0x000000ffff07c224 */ /* 0x000fe200078e0a07 */
[C---:B------:R-:W-:Y:S01]  /*1840*/  SEL R4, R5.reuse, R4, !P0 ;  /* 0x0000000405047207 */ /* 0x040fe20004000000 */
[----:B------:R-:W-:Y:S01]  /*1850*/  VIADD R10, R222, 0xfffffffb ;  /* 0xfffffffbde0a7836 */ /* 0x000fe20000000000 */
[----:B------:R-:W-:Y:S02]  /*1860*/  @!P1 IADD3 R0, -R0, RZ, RZ ;  /* 0x000000ff00009210 */ /* 0x000fe40007ffe1ff */
[----:B------:R-:W-:Y:S01]  /*1870*/  SEL R6, R5, R6, !P0 ;  /* 0x0000000605067207 */ /* 0x000fe20004000000 */
[----:B--2---:R-:W-:Y:S01]  /*1880*/  IMAD R17, R175, R3, RZ ;  /* 0x00000003af117224 */ /* 0x004fe200078e02ff */
[C---:B------:R-:W-:Y:S01]  /*1890*/  SEL R0, R5.reuse, R0, !P0 ;  /* 0x0000000005007207 */ /* 0x040fe20004000000 */
[----:B---3--:R-:W-:Y:S01]  /*18a0*/  IMAD R15, R4, R223, RZ ;  /* 0x000000df040f7224 */ /* 0x008fe200078e02ff */
[----:B------:R-:W-:Y:S01]  /*18b0*/  SEL R18, R5, R7, !P0 ;  /* 0x0000000705127207 */ /* 0x000fe20004000000 */
[----:B------:R-:W-:Y:S01]  /*18c0*/  VIADD R5, R222, 0xfffffffd ;  /* 0xfffffffdde057836 */ /* 0x000fe20000000000 */
[----:B------:R-:W-:Y:S01]  /*18d0*/  ISETP.GE.U32.AND P6, PT, R10, 0x7fffffdc, PT ;  /* 0x7fffffdc0a00780c */ /* 0x000fe20003fc6070 */
[----:B------:R-:W-:Y:S01]  /*18e0*/  VIADD R7, R222, 0xfffffffc ;  /* 0xfffffffcde077836 */ /* 0x000fe20000000000 */
[----:B------:R-:W-:Y:S01]  /*18f0*/  ISETP.GE.U32.AND P4, PT, R26, 0x7fffffdf, PT ;  /* 0x7fffffdf1a00780c */ /* 0x000fe20003f86070 */
[-C--:B------:R-:W-:Y:S01]  /*1900*/  IMAD R16, R0, R223.reuse, RZ ;  /* 0x000000df00107224 */ /* 0x080fe200078e02ff */
[----:B------:R-:W-:Y:S01]  /*1910*/  ISETP.GE.U32.AND P0, PT, R5, 0x7fffffde, PT ;  /* 0x7fffffde0500780c */ /* 0x000fe20003f06070 */
[----:B------:R-:W-:Y:S01]  /*1920*/  IMAD.SHL.U32 R5, R17, 0x4, RZ ;  /* 0x0000000411057824 */ /* 0x000fe200078e00ff */
[----:B------:R-:W-:Y:S01]  /*1930*/  ISETP.GE.U32.AND P5, PT, R7, 0x7fffffdd, PT ;  /* 0x7fffffdd0700780c */ /* 0x000fe20003fa6070 */
[----:B------:R-:W-:Y:S01]  /*1940*/  IMAD R7, R29, UR5, RZ ;  /* 0x000000051d077c24 */ /* 0x000fe2000f8e02ff */
[----:B------:R2:W-:Y:S01]  /*1950*/  STL [R1+0xfc], R17 ;  /* 0x0000fc1101007387 */ /* 0x0005e20000100800 */
[----:B------:R-:W-:Y:S01]  /*1960*/  IMAD R4, R30, UR5, RZ ;  /* 0x000000051e047c24 */ /* 0x000fe2000f8e02ff */
[----:B------:R-:W-:Y:S01]  /*1970*/  IADD3 R10, P1, R5, UR8, RZ ;  /* 0x00000008050a7c10 */ /* 0x000fe2000ff3e0ff */
[-C--:B------:R-:W-:Y:S01]  /*1980*/  IMAD R14, R6, R223.reuse, RZ ;  /* 0x000000df060e7224 */ /* 0x080fe200078e02ff */
[----:B------:R-:W-:Y:S01]  /*1990*/  STL [R1+0x140], R16 ;  /* 0x0001401001007387 */ /* 0x000fe20000100800 */
[----:B------:R-:W-:Y:S01]  /*19a0*/  IMAD R6, R9, UR5, RZ ;  /* 0x0000000509067c24 */ /* 0x000fe2000f8e02ff */
[----:B------:R-:W-:Y:S01]  /*19b0*/  LEA.HI.X.SX32 R0, R17, UR9, 0x2, P1 ;  /* 0x0000000911007c11 */ /* 0x000fe200088f16ff */
[----:B------:R-:W-:Y:S01]  /*19c0*/  IMAD R13, R18, R223, RZ ;  /* 0x000000df120d7224 */ /* 0x000fe200078e02ff */
[-C--:B------:R-:W-:Y:S01]  /*19d0*/  LEA R44, P2, R7, R10.reuse, 0x2 ;  /* 0x0000000a072c7211 */ /* 0x080fe200078410ff */
[----:B------:R-:W-:Y:S01]  /*19e0*/  IMAD R26, R31, UR5, RZ ;  /* 0x000000051f1a7c24 */ /* 0x000fe2000f8e02ff */
[----:B------:R-:W-:Y:S01]  /*19f0*/  LEA R30, P1, R4, R10, 0x2 ;  /* 0x0000000a041e7211 */ /* 0x000fe200078210ff */
[----:B------:R-:W-:Y:S01]  /*1a00*/  STL [R1+0x144], R15 ;  /* 0x0001440f01007387 */ /* 0x000fe20000100800 */
[----:B------:R-:W-:Y:S01]  /*1a10*/  LEA.HI.X.SX32 R45, R7, R0, 0x2, P2 ;  /* 0x00000000072d7211 */ /* 0x000fe200010f16ff */
[----:B--2---:R-:W-:Y:S01]  /*1a20*/  IMAD R17, R22, UR5, RZ ;  /* 0x0000000516117c24 */ /* 0x004fe2000f8e02ff */
[----:B------:R-:W-:Y:S01]  /*1a30*/  LEA R42, P2, R6, R10, 0x2 ;  /* 0x0000000a062a7211 */ /* 0x000fe200078410ff */
[----:B------:R-:W-:Y:S01]  /*1a40*/  STL [R1+0x14c], R14 ;  /* 0x00014c0e01007387 */ /* 0x000fe20000100800 */
[----:B------:R-:W-:Y:S01]  /*1a50*/  LEA.HI.X.SX32 R31, R4, R0, 0x2, P1 ;  /* 0x00000000041f7211 */ /* 0x000fe200008f16ff */
[----:B------:R-:W-:Y:S01]  /*1a60*/  IMAD R18, R23, UR5, RZ ;  /* 0x0000000517127c24 */ /* 0x000fe2000f8e02ff */
[----:B------:R-:W-:Y:S01]  /*1a70*/  LEA R28, P1, R26, R10, 0x2 ;  /* 0x0000000a1a1c7211 */ /* 0x000fe200078210ff */
[----:B------:R-:W-:Y:S01]  /*1a80*/  STL [R1+0x148], R13 ;  /* 0x0001480d01007387 */ /* 0x000fe20000100800 */
[-C--:B------:R-:W-:Y:S01]  /*1a90*/  LEA.HI.X.SX32 R43, R6, R0.reuse, 0x2, P2 ;  /* 0x00000000062b7211 */ /* 0x080fe200010f16ff */
[----:B------:R-:W-:Y:S01]  /*1aa0*/  IMAD R9, R34, UR5, RZ ;  /* 0x0000000522097c24 */ /* 0x000fe2000f8e02ff */
[----:B------:R-:W-:Y:S01]  /*1ab0*/  LEA.HI.X.SX32 R29, R26, R0, 0x2, P1 ;  /* 0x000000001a1d7211 */ /* 0x000fe200008f16ff */
[----:B------:R-:W-:Y:S01]  /*1ac0*/  STL [R1+0x13c], R7 ;  /* 0x00013c0701007387 */ /* 0x000fe20000100800 */
[----:B------:R-:W-:-:S02]  /*1ad0*/  IMAD R196, R2, 0x1a, RZ ;  /* 0x0000001a02c47824 */ /* 0x000fc400078e02ff */
[C---:B------:R-:W-:Y:S01]  /*1ae0*/  IMAD R204, R2.reuse, 0x1b, RZ ;  /* 0x0000001b02cc7824 */ /* 0x040fe200078e02ff */
[----:B------:R2:W-:Y:S01]  /*1af0*/  STL [R1+0x138], R4 ;  /* 0x0001380401007387 */ /* 0x0005e20000100800 */
[C---:B------:R-:W-:Y:S02]  /*1b00*/  IMAD R212, R2.reuse, 0x1c, RZ ;  /* 0x0000001c02d47824 */ /* 0x040fe400078e02ff */
[C---:B------:R-:W-:Y:S01]  /*1b10*/  IMAD R220, R2.reuse, 0x1d, RZ ;  /* 0x0000001d02dc7824 */ /* 0x040fe200078e02ff */
[----:B------:R3:W-:Y:S01]  /*1b20*/  STL [R1+0x134], R6 ;  /* 0x0001340601007387 */ /* 0x0007e20000100800 */
[----:B------:R-:W-:-:S03]  /*1b30*/  IMAD R238, R2, 0x1f, RZ ;  /* 0x0000001f02ee7824 */ /* 0x000fc600078e02ff */
[----:B------:R4:W-:Y:S01]  /*1b40*/  STL [R1+0x130], R26 ;  /* 0x0001301a01007387 */ /* 0x0009e20000100800 */
[----:B--2---:R-:W-:-:S03]  /*1b50*/  IMAD R4, R24, UR5, RZ ;  /* 0x0000000518047c24 */ /* 0x004fc6000f8e02ff */
[----:B------:R2:W-:Y:S01]  /*1b60*/  STL [R1+0x12c], R11 ;  /* 0x00012c0b01007387 */ /* 0x0005e20000100800 */
[----:B---3--:R-:W-:-:S03]  /*1b70*/  LEA R6, P2, R11, R10, 0x2 ;  /* 0x0000000a0b067211 */ /* 0x008fc600078410ff */
[----:B------:R-:W-:Y:S01]  /*1b80*/  STL [R1+0x128], R35 ;  /* 0x0001282301007387 */ /* 0x000fe20000100800 */
[----:B----4-:R-:W-:Y:S02]  /*1b90*/  LEA R26, P1, R35, R10, 0x2 ;  /* 0x0000000a231a7211 */ /* 0x010fe400078210ff */
[----:B------:R-:W-:Y:S01]  /*1ba0*/  LEA.HI.X.SX32 R7, R11, R0, 0x2, P2 ;  /* 0x000000000b077211 */ /* 0x000fe200010f16ff */
[----:B------:R-:W-:Y:S01]  /*1bb0*/  STL [R1+0x124], R19 ;  /* 0x0001241301007387 */ /* 0x000fe20000100800 */
[----:B------:R-:W-:Y:S01]  /*1bc0*/  LEA R40, P2, R19, R10, 0x2 ;  /* 0x0000000a13287211 */ /* 0x000fe200078410ff */
[----:B--2---:R-:W-:Y:S01]  /*1bd0*/  IMAD R11, R33, UR5, RZ ;  /* 0x00000005210b7c24 */ /* 0x004fe2000f8e02ff */
[----:B------:R-:W-:Y:S01]  /*1be0*/  LEA.HI.X.SX32 R27, R35, R0, 0x2, P1 ;  /* 0x00000000231b7211 */ /* 0x000fe200008f16ff */
[----:B------:R2:W-:Y:S01]  /*1bf0*/  STL [R1+0x120], R20 ;  /* 0x0001201401007387 */ /* 0x0005e20000100800 */
[----:B------:R-:W-:Y:S02]  /*1c00*/  LEA R24, P1, R20, R10, 0x2 ;  /* 0x0000000a14187211 */ /* 0x000fe400078210ff */
[----:B------:R-:W-:Y:S01]  /*1c10*/  LEA.HI.X.SX32 R41, R19, R0, 0x2, P2 ;  /* 0x0000000013297211 */ /* 0x000fe200010f16ff */
[----:B------:R-:W-:Y:S01]  /*1c20*/  STL [R1+0x11c], R21 ;  /* 0x00011c1501007387 */ /* 0x000fe20000100800 */
[----:B------:R-:W-:-:S02]  /*1c30*/  LEA R38, P2, R21, R10, 0x2 ;  /* 0x0000000a15267211 */ /* 0x000fc400078410ff */
[----:B------:R-:W-:Y:S01]  /*1c40*/  LEA.HI.X.SX32 R25, R20, R0, 0x2, P1 ;  /* 0x0000000014197211 */ /* 0x000fe200008f16ff */
[----:B------:R3:W-:Y:S01]  /*1c50*/  STL [R1+0x118], R17 ;  /* 0x0001181101007387 */ /* 0x0007e20000100800 */
[----:B------:R-:W-:Y:S02]  /*1c60*/  LEA R22, P1, R17, R10, 0x2 ;  /* 0x0000000a11167211 */ /* 0x000fe400078210ff */
[----:B------:R-:W-:Y:S01]  /*1c70*/  LEA.HI.X.SX32 R39, R21, R0, 0x2, P2 ;  /* 0x0000000015277211 */ /* 0x000fe200010f16ff */
[----:B------:R4:W-:Y:S01]  /*1c80*/  STL [R1+0x114], R18 ;  /* 0x0001141201007387 */ /* 0x0009e20000100800 */
[----:B------:R-:W-:Y:S02]  /*1c90*/  LEA R36, P2, R18, R10, 0x2 ;  /* 0x0000000a12247211 */ /* 0x000fe400078410ff */
[----:B------:R-:W-:Y:S01]  /*1ca0*/  LEA.HI.X.SX32 R23, R17, R0, 0x2, P1 ;  /* 0x0000000011177211 */ /* 0x000fe200008f16ff */
[----:B------:R1:W-:Y:S01]  /*1cb0*/  STL [R1+0x110], R4 ;  /* 0x0001100401007387 */ /* 0x0003e20000100800 */
[----:B--2---:R-:W-:Y:S01]  /*1cc0*/  LEA R20, P1, R4, R10, 0x2 ;  /* 0x0000000a04147211 */ /* 0x004fe200078210ff */
[----:B---3--:R-:W-:Y:S01]  /*1cd0*/  IMAD R17, R8, UR5, RZ ;  /* 0x0000000508117c24 */ /* 0x008fe2000f8e02ff */
[----:B------:R-:W-:Y:S01]  /*1ce0*/  LEA.HI.X.SX32 R37, R18, R0, 0x2, P2 ;  /* 0x0000000012257211 */ /* 0x000fe200010f16ff */
[----:B------:R2:W-:Y:S01]  /*1cf0*/  STL [R1+0x10c], R32 ;  /* 0x00010c2001007387 */ /* 0x0005e20000100800 */
[----:B------:R-:W-:Y:S01]  /*1d00*/  LEA R34, P2, R32, R10, 0x2 ;  /* 0x0000000a20227211 */ /* 0x000fe200078410ff */
[----:B------:R-:W-:Y:S01]  /*1d10*/  IMAD.SHL.U32 R8, R16, 0x4, RZ ;  /* 0x0000000410087824 */ /* 0x000fe200078e00ff */
[----:B------:R-:W-:Y:S01]  /*1d20*/  LEA.HI.X.SX32 R21, R4, R0, 0x2, P1 ;  /* 0x0000000004157211 */ /* 0x000fe200008f16ff */
[----:B------:R3:W-:Y:S01]  /*1d30*/  STL [R1+0x108], R11 ;  /* 0x0001080b01007387 */ /* 0x0007e20000100800 */
[C---:B----4-:R-:W-:Y:S01]  /*1d40*/  LEA R18, P1, R11.reuse, R10, 0x2 ;  /* 0x0000000a0b127211 */ /* 0x050fe200078210ff */
[----:B-1----:R-:W-:Y:S01]  /*1d50*/  VIADD R4, R222, 0xfffffffa ;  /* 0xfffffffade047836 */ /* 0x002fe20000000000 */
[-C--:B------:R-:W-:Y:S01]  /*1d60*/  LEA.HI.X.SX32 R35, R32, R0.reuse, 0x2, P2 ;  /* 0x0000000020237211 */ /* 0x080fe200010f16ff */
[----:B------:R1:W-:Y:S01]  /*1d70*/  STL [R1+0x104], R9 ;  /* 0x0001040901007387 */ /* 0x0003e20000100800 */
[----:B------:R-:W-:-:S02]  /*1d80*/  LEA.HI.X.SX32 R19, R11, R0, 0x2, P1 ;  /* 0x000000000b137211 */ /* 0x000fc400008f16ff */
[-C--:B--2---:R-:W-:Y:S01]  /*1d90*/  LEA R32, P2, R9, R10.reuse, 0x2 ;  /* 0x0000000a09207211 */ /* 0x084fe200078410ff */
[----:B------:R-:W-:Y:S01]  /*1da0*/  STL [R1+0x100], R17 ;  /* 0x0001001101007387 */ /* 0x000fe20000100800 */
[----:B------:R-:W-:Y:S02]  /*1db0*/  LEA R10, P1, R17, R10, 0x2 ;  /* 0x0000000a110a7211 */ /* 0x000fe400078210ff */
[-C--:B------:R-:W-:Y:S01]  /*1dc0*/  LEA.HI.X.SX32 R33, R9, R0.reuse, 0x2, P2 ;  /* 0x0000000009217211 */ /* 0x080fe200010f16ff */
[----:B------:R2:W-:Y:S01]  /*1dd0*/  STL [R1+0xe4], R8 ;  /* 0x0000e40801007387 */ /* 0x0005e20000100800 */
[----:B---3--:R-:W-:Y:S01]  /*1de0*/  LEA.HI.X.SX32 R11, R17, R0, 0x2, P1 ;  /* 0x00000000110b7211 */ /* 0x008fe200008f16ff */
[----:B-1----:R-:W-:Y:S01]  /*1df0*/  IMAD.SHL.U32 R9, R15, 0x4, RZ ;  /* 0x000000040f097824 */ /* 0x002fe200078e00ff */
[----:B------:R-:W-:Y:S01]  /*1e00*/  IADD3 R50, P1, R8, UR6, RZ ;  /* 0x0000000608327c10 */ /* 0x000fe2000ff3e0ff */
[----:B------:R-:W-:-:S03]  /*1e10*/  IMAD.SHL.U32 R0, R13, 0x4, RZ ;  /* 0x000000040d007824 */ /* 0x000fc600078e00ff */
[----:B------:R-:W-:Y:S01]  /*1e20*/  IADD3 R48, P2, R9, UR6, RZ ;  /* 0x0000000609307c10 */ /* 0x000fe2000ff5e0ff */
[----:B------:R-:W-:Y:S01]  /*1e30*/  STL [R1+0xe0], R9 ;  /* 0x0000e00901007387 */ /* 0x000fe20000100800 */
[----:B------:R-:W-:Y:S01]  /*1e40*/  LEA.HI.X.SX32 R51, R16, UR7, 0x2, P1 ;  /* 0x0000000710337c11 */ /* 0x000fe200088f16ff */
[----:B--2---:R-:W-:Y:S01]  /*1e50*/  IMAD.SHL.U32 R8, R14, 0x4, RZ ;  /* 0x000000040e087824 */ /* 0x004fe200078e00ff */
[----:B------:R-:W-:Y:S02]  /*1e60*/  LEA.HI.X.SX32 R49, R15, UR7, 0x2, P2 ;  /* 0x000000070f317c11 */ /* 0x000fe400090f16ff */
[----:B------:R-:W-:Y:S01]  /*1e70*/  IADD3 R46, P2, R0, UR6, RZ ;  /* 0x00000006002e7c10 */ /* 0x000fe2000ff5e0ff */
[----:B------:R-:W-:Y:S01]  /*1e80*/  IMAD.WIDE R54, R2, 0x4, R50 ;  /* 0x0000000402367825 */ /* 0x000fe200078e0232 */
[----:B------:R-:W-:Y:S01]  /*1e90*/  IADD3 R52, P1, R8, UR6, RZ ;  /* 0x0000000608347c10 */ /* 0x000fe2000ff3e0ff */
[----:B------:R1:W-:Y:S01]  /*1ea0*/  STL [R1+0xdc], R8 ;  /* 0x0000dc0801007387 */ /* 0x0003e20000100800 */
[----:B------:R-:W-:Y:S01]  /*1eb0*/  LEA.HI.X.SX32 R47, R13, UR7, 0x2, P2 ;  /* 0x000000070d2f7c11 */ /* 0x000fe200090f16ff */
[----:B------:R-:W-:Y:S01]  /*1ec0*/  IMAD.WIDE R16, R2, 0x4, R48 ;  /* 0x0000000402107825 */ /* 0x000fe200078e0230 */
[----:B------:R-:W-:Y:S01]  /*1ed0*/  LEA.HI.X.SX32 R53, R14, UR7, 0x2, P1 ;  /* 0x000000070e357c11 */ /* 0x000fe200088f16ff */
[----:B------:R2:W-:Y:S01]  /*1ee0*/  STL [R1+0xd8], R0 ;  /* 0x0000d80001007387 */ /* 0x0005e20000100800 */
[----:B------:R-:W-:Y:S01]  /*1ef0*/  ISETP.GE.U32.AND P1, PT, R4, 0x7fffffdb, PT ;  /* 0x7fffffdb0400780c */ /* 0x000fe20003f26070 */
[----:B------:R-:W-:-:S02]  /*1f00*/  IMAD.SHL.U32 R4, R2, 0x2, RZ ;  /* 0x0000000202047824 */ /* 0x000fc400078e00ff */
[----:B------:R-:W-:Y:S01]  /*1f10*/  @!PT LDS RZ, [RZ] ;  /* 0x00000000fffff984 */ /* 0x000fe20000000800 */
[----:B------:R-:W-:Y:S01]  /*1f20*/  @!PT LDS RZ, [RZ] ;  /* 0x00000000fffff984 */ /* 0x000fe20000000800 */
[----:B------:R-:W-:Y:S01]  /*1f30*/  @!PT LDS RZ, [RZ] ;  /* 0x00000000fffff984 */ /* 0x000fe20000000800 */
[----:B------:R-:W-:Y:S01]  /*1f40*/  LDGSTS.E [R240], desc[UR16][R50.64], !P3 ;  /* 0x0000000032f07fae */ /* 0x000fe2000d921850 */
[----:B------:R-:W-:-:S03]  /*1f50*/  IMAD.WIDE R14, R2, 0x4, R52 ;  /* 0x00000004020e7825 */ /* 0x000fc600078e0234 */
[----:B------:R-:W-:Y:S01]  /*1f60*/  LDGSTS.E [R240+0x4000], desc[UR16][R48.64], !P3 ;  /* 0x0400000030f07fae */ /* 0x000fe2000d921850 */
[----:B-1----:R-:W-:-:S03]  /*1f70*/  IMAD.WIDE R8, R2, 0x4, R46 ;  /* 0x0000000402087825 */ /* 0x002fc600078e022e */
[----:B------:R-:W-:Y:S01]  /*1f80*/  LDGSTS.E [R240+0x8000], desc[UR16][R52.64], !P3 ;  /* 0x0800000034f07fae */ /* 0x000fe2000d921850 */
[----:B--2---:R-:W-:Y:S02]  /*1f90*/  VIADD R0, R222, 0xfffffff9 ;  /* 0xfffffff9de007836 */ /* 0x004fe40000000000 */
[--C-:B------:R-:W-:Y:S01]  /*1fa0*/  IMAD.WIDE R56, R4, 0x4, R50.reuse ;  /* 0x0000000404387825 */ /* 0x100fe200078e0232 */
[----:B------:R-:W-:Y:S02]  /*1fb0*/  LDGSTS.E [R240+0xc000], desc[UR16][R46.64], !P3 ;  /* 0x0c0000002ef07fae */ /* 0x000fe4000d921850 */
[----:B------:R-:W-:Y:S01]  /*1fc0*/  ISETP.GE.U32.AND P2, PT, R0, 0x7fffffda, PT ;  /* 0x7fffffda0000780c */ /* 0x000fe20003f46070 */
[----:B------:R-:W-:Y:S01]  /*1fd0*/  IMAD R13, R2, 0x18, RZ ;  /* 0x00000018020d7824 */ /* 0x000fe200078e02ff */
[----:B------:R-:W-:Y:S01]  /*1fe0*/  IADD3 R0, R222, -0x8, RZ ;  /* 0xfffffff8de007810 */ /* 0x000fe20007ffe0ff */
[----:B------:R1:W-:Y:S01]  /*1ff0*/  STL.64 [R1+0xf0], R54 ;  /* 0x0000f03601007387 */ /* 0x0003e20000100a00 */
[----:B------:R-:W-:-:S02]  /*2000*/  IMAD.WIDE R190, R196, 0x4, R50 ;  /* 0x00000004c4be7825 */ /* 0x000fc400078e0232 */
[----:B------:R-:W-:Y:S01]  /*2010*/  ISETP.GE.U32.AND P3, PT, R0, 0x7fffffd9, PT ;  /* 0x7fffffd90000780c */ /* 0x000fe20003f66070 */
[----:B------:R1:W-:Y:S01]  /*2020*/  LDGSTS.E [R240+0x4], desc[UR16][R54.64], !P4 ;  /* 0x0000400036f07fae */ /* 0x0003e2000e121850 */
[----:B------:R-:W-:Y:S02]  /*2030*/  VIADD R0, R222, 0xfffffff7 ;  /* 0xfffffff7de007836 */ /* 0x000fe40000000000 */
[C---:B------:R-:W-:Y:S01]  /*2040*/  IMAD.WIDE R176, R13.reuse, 0x4, R48 ;  /* 0x000000040db07825 */ /* 0x040fe200078e0230 */
[----:B------:R2:W-:Y:S03]  /*2050*/  STL.64 [R1+0xe8], R16 ;  /* 0x0000e81001007387 */ /* 0x0005e60000100a00 */
[C---:B------:R-:W-:Y:S01]  /*2060*/  IMAD.WIDE R178, R13.reuse, 0x4, R52 ;  /* 0x000000040db27825 */ /* 0x040fe200078e0234 */
[----:B------:R2:W-:Y:S03]  /*2070*/  LDGSTS.E [R240+0x4004], desc[UR16][R16.64], !P4 ;  /* 0x0400400010f07fae */ /* 0x0005e6000e121850 */
[----:B------:R-:W-:Y:S01]  /*2080*/  IMAD.WIDE R180, R13, 0x4, R46 ;  /* 0x000000040db47825 */ /* 0x000fe200078e022e */
[----:B------:R3:W-:Y:S03]  /*2090*/  STL.64 [R1+0xd0], R14 ;  /* 0x0000d00e01007387 */ /* 0x0007e60000100a00 */
[--C-:B-1----:R-:W-:Y:S01]  /*20a0*/  IMAD.WIDE R54, R4, 0x4, R48.reuse ;  /* 0x0000000404367825 */ /* 0x102fe200078e0230 */
[----:B------:R3:W-:Y:S03]  /*20b0*/  LDGSTS.E [R240+0x8004], desc[UR16][R14.64], !P4 ;  /* 0x080040000ef07fae */ /* 0x0007e6000e121850 */
[----:B------:R-:W-:Y:S01]  /*20c0*/  IMAD.WIDE R192, R196, 0x4, R48 ;  /* 0x00000004c4c07825 */ /* 0x000fe200078e0230 */
[----:B------:R1:W-:Y:S03]  /*20d0*/  STL.64 [R1+0xc8], R8 ;  /* 0x0000c80801007387 */ /* 0x0003e60000100a00 */
[----:B--2---:R-:W-:Y:S01]  /*20e0*/  IMAD.WIDE R16, R4, 0x4, R52 ;  /* 0x0000000404107825 */ /* 0x004fe200078e0234 */
[----:B------:R1:W-:Y:S01]  /*20f0*/  LDGSTS.E [R240+0xc004], desc[UR16][R8.64], !P4 ;  /* 0x0c00400008f07fae */ /* 0x0003e2000e121850 */
[----:B------:R-:W-:-:S02]  /*2100*/  ISETP.GE.U32.AND P4, PT, R0, 0x7fffffd8, PT ;  /* 0x7fffffd80000780c */ /* 0x000fc40003f86070 */
[----:B------:R-:W-:Y:S01]  /*2110*/  VIADD R0, R222, 0xfffffff6 ;  /* 0xfffffff6de007836 */ /* 0x000fe20000000000 */
[----:B------:R2:W-:Y:S01]  /*2120*/  STL [R1+0x1c4], R4 ;  /* 0x0001c40401007387 */ /* 0x0005e20000100800 */
[----:B---3--:R-:W-:-:S03]  /*2130*/  IMAD.WIDE R14, R4, 0x4, R46 ;  /* 0x00000004040e7825 */ /* 0x008fc600078e022e */
[----:B------:R-:W-:Y:S01]  /*2140*/  STL.64 [R1+0xc0], R56 ;  /* 0x0000c03801007387 */ /* 0x000fe20000100a00 */
[----:B------:R-:W-:-:S03]  /*2150*/  IMAD.WIDE R194, R196, 0x4, R52 ;  /* 0x00000004c4c27825 */ /* 0x000fc600078e0234 */
[----:B------:R-:W-:Y:S01]  /*2160*/  LDGSTS.E [R240+0x8], desc[UR16][R56.64], !P0 ;  /* 0x0000800038f07fae */ /* 0x000fe2000c121850 */
[C---:B-1----:R-:W-:Y:S02]  /*2170*/  IMAD R8, R2.reuse, 0x3, RZ ;  /* 0x0000000302087824 */ /* 0x042fe400078e02ff */
[----:B--2---:R-:W-:Y:S01]  /*2180*/  IMAD.SHL.U32 R4, R2, 0x4, RZ ;  /* 0x0000000402047824 */ /* 0x004fe200078e00ff */
[----:B------:R1:W-:Y:S01]  /*2190*/  STL.64 [R1+0xb8], R54 ;  /* 0x0000b83601007387 */ /* 0x0003e20000100a00 */
[----:B------:R-:W-:-:S03]  /*21a0*/  IMAD.WIDE R200, R204, 0x4, R48 ;  /* 0x00000004ccc87825 */ /* 0x000fc600078e0230 */
[----:B------:R1:W-:Y:S01]  /*21b0*/  LDGSTS.E [R240+0x4008], desc[UR16][R54.64], !P0 ;  /* 0x0400800036f07fae */ /* 0x0003e2000c121850 */
[----:B------:R-:W-:-:S03]  /*21c0*/  IMAD.WIDE R202, R204, 0x4, R52 ;  /* 0x00000004ccca7825 */ /* 0x000fc600078e0234 */
[----:B------:R2:W-:Y:S01]  /*21d0*/  STL.64 [R1+0xb0], R16 ;  /* 0x0000b01001007387 */ /* 0x0005e20000100a00 */
[----:B------:R-:W-:-:S03]  /*21e0*/  IMAD.WIDE R206, R212, 0x4, R50 ;  /* 0x00000004d4ce7825 */ /* 0x000fc600078e0232 */
[----:B------:R2:W-:Y:S01]  /*21f0*/  LDGSTS.E [R240+0x8008], desc[UR16][R16.64], !P0 ;  /* 0x0800800010f07fae */ /* 0x0005e2000c121850 */
[----:B------:R-:W-:-:S03]  /*2200*/  IMAD.WIDE R208, R212, 0x4, R48 ;  /* 0x00000004d4d07825 */ /* 0x000fc600078e0230 */
[----:B------:R3:W-:Y:S01]  /*2210*/  STL.64 [R1+0xa8], R14 ;  /* 0x0000a80e01007387 */ /* 0x0007e20000100a00 */
[----:B-1----:R-:W-:-:S03]  /*2220*/  IMAD.WIDE R54, R8, 0x4, R50 ;  /* 0x0000000408367825 */ /* 0x002fc600078e0232 */
[----:B------:R3:W-:Y:S01]  /*2230*/  LDGSTS.E [R240+0xc008], desc[UR16][R14.64], !P0 ;  /* 0x0c0080000ef07fae */ /* 0x0007e2000c121850 */
[----:B------:R-:W-:Y:S01]  /*2240*/  ISETP.GE.U32.AND P0, PT, R0, 0x7fffffd7, PT ;  /* 0x7fffffd70000780c */ /* 0x000fe20003f06070 */
[----:B------:R-:W-:Y:S02]  /*2250*/  VIADD R0, R222, 0xfffffff5 ;  /* 0xfffffff5de007836 */ /* 0x000fe40000000000 */
[----:B--2---:R-:W-:Y:S01]  /*2260*/  IMAD.WIDE R16, R8, 0x4, R48 ;  /* 0x0000000408107825 */ /* 0x004fe200078e0230 */
[----:B------:R1:W-:Y:S03]  /*2270*/  STL [R1+0x1c0], R8 ;  /* 0x0001c00801007387 */ /* 0x0003e60000100800 */
[--C-:B------:R-:W-:Y:S01]  /*2280*/  IMAD.WIDE R210, R212, 0x4, R52.reuse ;  /* 0x00000004d4d27825 */ /* 0x100fe200078e0234 */
[----:B------:R-:W-:Y:S03]  /*2290*/  STL [R1+0x154], R4 ;  /* 0x0001540401007387 */ /* 0x000fe60000100800 */
[C---:B---3--:R-:W-:Y:S01]  /*22a0*/  IMAD.WIDE R14, R8.reuse, 0x4, R52 ;  /* 0x00000004080e7825 */ /* 0x048fe200078e0234 */
[----:B------:R2:W-:Y:S03]  /*22b0*/  STL.64 [R1+0xa0], R54 ;  /* 0x0000a03601007387 */ /* 0x0005e60000100a00 */
[----:B-1----:R-:W-:Y:S01]  /*22c0*/  IMAD.WIDE R8, R8, 0x4, R46 ;  /* 0x0000000408087825 */ /* 0x002fe200078e022e */
[----:B------:R2:W-:Y:S03]  /*22d0*/  LDGSTS.E [R240+0xc], desc[UR16][R54.64], !P5 ;  /* 0x0000c00036f07fae */ /* 0x0005e6000e921850 */
[C---:B------:R-:W-:Y:S01]  /*22e0*/  IMAD.WIDE R214, R220.reuse, 0x4, R50 ;  /* 0x00000004dcd67825 */ /* 0x040fe200078e0232 */
[----:B------:R1:W-:Y:S03]  /*22f0*/  STL.64 [R1+0x98], R16 ;  /* 0x0000981001007387 */ /* 0x0003e60000100a00 */
[----:B------:R-:W-:Y:S01]  /*2300*/  IMAD.WIDE R216, R220, 0x4, R48 ;  /* 0x00000004dcd87825 */ /* 0x000fe200078e0230 */
[----:B------:R1:W-:Y:S03]  /*2310*/  LDGSTS.E [R240+0x400c], desc[UR16][R16.64], !P5 ;  /* 0x0400c00010f07fae */ /* 0x0003e6000e921850 */
[--C-:B------:R-:W-:Y:S01]  /*2320*/  IMAD.WIDE R230, R238, 0x4, R50.reuse ;  /* 0x00000004eee67825 */ /* 0x100fe200078e0232 */
[----:B------:R3:W-:Y:S03]  /*2330*/  STL.64 [R1+0x90], R14 ;  /* 0x0000900e01007387 */ /* 0x0007e60000100a00 */
[----:B--2---:R-:W-:Y:S01]  /*2340*/  IMAD.WIDE R54, R4, 0x4, R50 ;  /* 0x0000000404367825 */ /* 0x004fe200078e0232 */
[----:B------:R3:W-:Y:S03]  /*2350*/  LDGSTS.E [R240+0x800c], desc[UR16][R14.64], !P5 ;  /* 0x0800c0000ef07fae */ /* 0x0007e6000e921850 */
[--C-:B------:R-:W-:Y:S01]  /*2360*/  IMAD.WIDE R232, R238, 0x4, R48.reuse ;  /* 0x00000004eee87825 */ /* 0x100fe200078e0230 */
[----:B------:R2:W-:Y:S03]  /*2370*/  STL.64 [R1+0x88], R8 ;  /* 0x0000880801007387 */ /* 0x0005e60000100a00 */
[----:B-1----:R-:W-:Y:S01]  /*2380*/  IMAD.WIDE R16, R4, 0x4, R48 ;  /* 0x0000000404107825 */ /* 0x002fe200078e0230 */
[----:B------:R2:W-:Y:S01]  /*2390*/  LDGSTS.E [R240+0xc00c], desc[UR16][R8.64], !P5 ;  /* 0x0c00c00008f07fae */ /* 0x0005e2000e921850 */
[----:B------:R-:W-:-:S02]  /*23a0*/  ISETP.GE.U32.AND P5, PT, R0, 0x7fffffd6, PT ;  /* 0x7fffffd60000780c */ /* 0x000fc40003fa6070 */
[----:B------:R-:W-:Y:S01]  /*23b0*/  VIADD R0, R222, 0xfffffff4 ;  /* 0xfffffff4de007836 */ /* 0x000fe20000000000 */
[----:B------:R1:W-:Y:S01]  /*23c0*/  STL.64 [R1+0x80], R54 ;  /* 0x0000803601007387 */ /* 0x0003e20000100a00 */
[----:B---3--:R-:W-:-:S03]  /*23d0*/  IMAD.WIDE R14, R4, 0x4, R52 ;  /* 0x00000004040e7825 */ /* 0x008fc600078e0234 */
[----:B------:R1:W-:Y:S01]  /*23e0*/  LDGSTS.E [R241], desc[UR16][R54.64], !P6 ;  /* 0x0000000036f17fae */ /* 0x0003e2000f121850 */
[----:B------:R-:W-:-:S03]  /*23f0*/  IMAD.WIDE R234, R238, 0x4, R52 ;  /* 0x00000004eeea7825 */ /* 0x000fc600078e0234 */
[----:B------:R3:W-:Y:S01]  /*2400*/  STL.64 [R1+0x78], R16 ;  /* 0x0000781001007387 */ /* 0x0007e20000100a00 */
[----:B--2---:R-:W-:-:S03]  /*2410*/  IMAD.WIDE R8, R4, 0x4, R46 ;  /* 0x0000000404087825 */ /* 0x004fc600078e022e */
[----:B------:R3:W-:Y:S01]  /*2420*/  LDGSTS.E [R241+0x4000], desc[UR16][R16.64], !P6 ;  /* 0x0400000010f17fae */ /* 0x0007e2000f121850 */
[----:B------:R-:W-:-:S03]  /*2430*/  IMAD R4, R2, 0x5, RZ ;  /* 0x0000000502047824 */ /* 0x000fc600078e02ff */
[----:B------:R2:W-:Y:S01]  /*2440*/  STL.64 [R1+0x70], R14 ;  /* 0x0000700e01007387 */ /* 0x0005e20000100a00 */
[----:B-1----:R-:W-:-:S03]  /*2450*/  IMAD.WIDE R54, R4, 0x4, R50 ;  /* 0x0000000404367825 */ /* 0x002fc600078e0232 */
[----:B------:R2:W-:Y:S04]  /*2460*/  LDGSTS.E [R241+0x8000], desc[UR16][R14.64], !P6 ;  /* 0x080000000ef17fae */ /* 0x0005e8000f121850 */
[----:B------:R1:W-:Y:S01]  /*2470*/  STL.64 [R1+0x68], R8 ;  /* 0x0000680801007387 */ /* 0x0003e20000100a00 */
[----:B---3--:R-:W-:-:S03]  /*2480*/  IMAD.WIDE R16, R4, 0x4, R48 ;  /* 0x0000000404107825 */ /* 0x008fc600078e0230 */
[----:B------:R1:W-:Y:S01]  /*2490*/  LDGSTS.E [R241+0xc000], desc[UR16][R8.64], !P6 ;  /* 0x0c00000008f17fae */ /* 0x0003e2000f121850 */
[----:B------:R-:W-:Y:S01]  /*24a0*/  ISETP.GE.U32.AND P6, PT, R0, 0x7fffffd5, PT ;  /* 0x7fffffd50000780c */ /* 0x000fe20003fc6070 */
[----:B------:R-:W-:Y:S02]  /*24b0*/  VIADD R0, R222, 0xfffffff3 ;  /* 0xfffffff3de007836 */ /* 0x000fe40000000000 */
[----:B------:R3:W-:Y:S01]  /*24c0*/  STL [R1+0x1bc], R4 ;  /* 0x0001bc0401007387 */ /* 0x0007e20000100800 */
[----:B--2---:R-:W-:-:S03]  /*24d0*/  IMAD.WIDE R14, R4, 0x4, R52 ;  /* 0x00000004040e7825 */ /* 0x004fc600078e0234 */
[----:B------:R2:W-:Y:S01]  /*24e0*/  STL.64 [R1+0x60], R54 ;  /* 0x0000603601007387 */ /* 0x0005e20000100a00 */
[----:B-1----:R-:W-:-:S03]  /*24f0*/  IMAD.WIDE R8, R4, 0x4, R46 ;  /* 0x0000000404087825 */ /* 0x002fc600078e022e */
[----:B------:R2:W-:Y:S01]  /*2500*/  LDGSTS.E [R241+0x4], desc[UR16][R54.64], !P1 ;  /* 0x0000400036f17fae */ /* 0x0005e2000c921850 */
[----:B---3--:R-:W-:-:S03]  /*2510*/  IMAD R4, R2, 0x6, RZ ;  /* 0x0000000602047824 */ /* 0x008fc600078e02ff */
[----:B------:R1:W-:Y:S01]  /*2520*/  STL.64 [R1+0x58], R16 ;  /* 0x0000581001007387 */ /* 0x0003e20000100a00 */
[----:B------:R-:W-:-:S03]  /*2530*/  IMAD.WIDE R56, R4, 0x4, R50 ;  /* 0x0000000404387825 */ /* 0x000fc600078e0232 */
[----:B------:R1:W-:Y:S04]  /*2540*/  LDGSTS.E [R241+0x4004], desc[UR16][R16.64], !P1 ;  /* 0x0400400010f17fae */ /* 0x0003e8000c921850 */
[----:B------:R3:W-:Y:S01]  /*2550*/  STL.64 [R1+0x50], R14 ;  /* 0x0000500e01007387 */ /* 0x0007e20000100a00 */
[----:B--2---:R-:W-:-:S03]  /*2560*/  IMAD.WIDE R54, R4, 0x4, R48 ;  /* 0x0000000404367825 */ /* 0x004fc600078e0230 */
[----:B------:R3:W-:Y:S04]  /*2570*/  LDGSTS.E [R241+0x8004], desc[UR16][R14.64], !P1 ;  /* 0x080040000ef17fae */ /* 0x0007e8000c921850 */
[----:B------:R2:W-:Y:S01]  /*2580*/  STL.64 [R1+0x48], R8 ;  /* 0x0000480801007387 */ /* 0x0005e20000100a00 */
[----:B-1----:R-:W-:-:S03]  /*2590*/  IMAD.WIDE R16, R4, 0x4, R52 ;  /* 0x0000000404107825 */ /* 0x002fc600078e0234 */
[----:B------:R2:W-:Y:S01]  /*25a0*/  LDGSTS.E [R241+0xc004], desc[UR16][R8.64], !P1 ;  /* 0x0c00400008f17fae */ /* 0x0005e2000c921850 */
[----:B------:R-:W-:Y:S01]  /*25b0*/  ISETP.GE.U32.AND P1, PT, R0, 0x7fffffd4, PT ;  /* 0x7fffffd40000780c */ /* 0x000fe20003f26070 */
[----:B------:R-:W-:Y:S02]  /*25c0*/  VIADD R0, R222, 0xfffffff2 ;  /* 0xfffffff2de007836 */ /* 0x000fe40000000000 */
[----:B---3--:R-:W-:Y:S01]  /*25d0*/  IMAD.WIDE R14, R4, 0x4, R46 ;  /* 0x00000004040e7825 */ /* 0x008fe200078e022e */
[----:B------:R1:W-:Y:S04]  /*25e0*/  STL [R1+0x1b8], R4 ;  /* 0x0001b80401007387 */ /* 0x0003e80000100800 */
[----:B------:R3:W-:Y:S01]  /*25f0*/  STL.64 [R1+0x40], R56 ;  /* 0x0000403801007387 */ /* 0x0007e20000100a00 */
[----:B--2---:R-:W-:-:S03]  /*2600*/  IMAD R8, R2, 0x7, RZ ;  /* 0x0000000702087824 */ /* 0x004fc600078e02ff */
[----:B------:R3:W-:Y:S01]  /*2610*/  LDGSTS.E [R241+0x8], desc[UR16][R56.64], !P2 ;  /* 0x0000800038f17fae */ /* 0x0007e2000d121850 */
[C---:B------:R-:W-:Y:S02]  /*2620*/  IMAD R9, R2.reuse, 0xb, RZ ;  /* 0x0000000b02097824 */ /* 0x040fe400078e02ff */
[----:B-1----:R-:W-:Y:S01]  /*2630*/  IMAD.SHL.U32 R4, R2, 0x8, RZ ;  /* 0x0000000802047824 */ /* 0x002fe200078e00ff */
[----:B------:R1:W-:Y:S01]  /*2640*/  STL.64 [R1+0x38], R54 ;  /* 0x0000383601007387 */ /* 0x0003e20000100a00 */
[----:B------:R-:W-:-:S03]  /*2650*/  IMAD.WIDE R70, R9, 0x4, R50 ;  /* 0x0000000409467825 */ /* 0x000fc600078e0232 */
[----:B------:R1:W-:Y:S01]  /*2660*/  LDGSTS.E [R241+0x4008], desc[UR16][R54.64], !P2 ;  /* 0x0400800036f17fae */ /* 0x0003e2000d121850 */
[----:B------:R-:W-:-:S03]  /*2670*/  IMAD.WIDE R250, R4, 0x4, R48 ;  /* 0x0000000404fa7825 */ /* 0x000fc600078e0230 */
[----:B------:R2:W-:Y:S01]  /*2680*/  STL.64 [R1+0x30], R16 ;  /* 0x0000301001007387 */ /* 0x0005e20000100a00 */
[----:B---3--:R-:W-:-:S03]  /*2690*/  IMAD.WIDE R56, R8, 0x4, R50 ;  /* 0x0000000408387825 */ /* 0x008fc600078e0232 */
        /* <DEDUP_REMOVED lines=11> */
[----:B---3--:R-:W-:Y:S01]  /*2750*/  IMAD.WIDE R14, R8, 0x4, R46 ;  /* 0x00000004080e7825 */ /* 0x008fe200078e022e */
[----:B------:R-:W-:Y:S01]  /*2760*/  STL.64 [R1+0x20], R56 ;  /* 0x0000203801007387 */ /* 0x000fe20000100a00 */
[----:B-1----:R-:W-:-:S02]  /*2770*/  LOP3.LUT R8, R12, 0x20, RZ, 0x3c, !PT ;  /* 0x000000200c087812 */ /* 0x002fc400078e3cff */
[C---:B------:R-:W-:Y:S01]  /*2780*/  IMAD.WIDE R72, R9.reuse, 0x4, R48 ;  /* 0x0000000409487825 */ /* 0x040fe200078e0230 */
[----:B------:R-:W-:Y:S01]  /*2790*/  LDGSTS.E [R241+0xc], desc[UR16][R56.64], !P3 ;  /* 0x0000c00038f17fae */ /* 0x000fe2000d921850 */
[----:B------:R-:W-:Y:S02]  /*27a0*/  IADD3 R8, R8, UR12, RZ ;  /* 0x0000000c08087c10 */ /* 0x000fe4000fffe0ff */
[C---:B------:R-:W-:Y:S01]  /*27b0*/  IMAD.WIDE R74, R9.reuse, 0x4, R52 ;  /* 0x00000004094a7825 */ /* 0x040fe200078e0234 */
[----:B------:R-:W-:Y:S03]  /*27c0*/  STL.64 [R1+0x18], R54 ;  /* 0x0000183601007387 */ /* 0x000fe60000100a00 */
[----:B------:R-:W-:Y:S01]  /*27d0*/  IMAD.WIDE R76, R9, 0x4, R46 ;  /* 0x00000004094c7825 */ /* 0x000fe200078e022e */
[----:B------:R-:W-:Y:S04]  /*27e0*/  LDGSTS.E [R241+0x400c], desc[UR16][R54.64], !P3 ;  /* 0x0400c00036f17fae */ /* 0x000fe8000d921850 */
[----:B------:R1:W-:Y:S04]  /*27f0*/  STL.64 [R1+0x10], R16 ;  /* 0x0000101001007387 */ /* 0x0003e80000100a00 */
[----:B------:R1:W-:Y:S04]  /*2800*/  LDGSTS.E [R241+0x800c], desc[UR16][R16.64], !P3 ;  /* 0x0800c00010f17fae */ /* 0x0003e8000d921850 */
[----:B------:R-:W-:Y:S01]  /*2810*/  LDGSTS.E [R241+0xc00c], desc[UR16][R14.64], !P3 ;  /* 0x0c00c0000ef17fae */ /* 0x000fe2000d921850 */
[----:B------:R-:W-:Y:S01]  /*2820*/  ISETP.GE.U32.AND P3, PT, R0, 0x7fffffd2, PT ;  /* 0x7fffffd20000780c */ /* 0x000fe20003f66070 */
[----:B------:R-:W-:-:S02]  /*2830*/  VIADD R0, R222, 0xfffffff0 ;  /* 0xfffffff0de007836 */ /* 0x000fc40000000000 */
[----:B-1----:R-:W-:-:S04]  /*2840*/  IMAD.WIDE R16, R4, 0x4, R50 ;  /* 0x0000000404107825 */ /* 0x002fc800078e0232 */
[----:B------:R-:W-:Y:S01]  /*2850*/  IMAD R4, R2, 0x9, RZ ;  /* 0x0000000902047824 */ /* 0x000fe200078e02ff */
[----:B------:R-:W-:Y:S03]  /*2860*/  LDGSTS.E [R8], desc[UR16][R16.64], !P4 ;  /* 0x0000000010087fae */ /* 0x000fe6000e121850 */
[C---:B------:R-:W-:Y:S01]  /*2870*/  IMAD.WIDE R54, R4.reuse, 0x4, R50 ;  /* 0x0000000404367825 */ /* 0x040fe200078e0232 */
[----:B------:R-:W-:Y:S03]  /*2880*/  LDGSTS.E [R8+0x4000], desc[UR16][R250.64], !P4 ;  /* 0x04000000fa087fae */ /* 0x000fe6000e121850 */
[C---:B------:R-:W-:Y:S01]  /*2890*/  IMAD.WIDE R56, R4.reuse, 0x4, R48 ;  /* 0x0000000404387825 */ /* 0x040fe200078e0230 */
[----:B------:R-:W-:Y:S03]  /*28a0*/  LDGSTS.E [R8+0x8000], desc[UR16][R248.64], !P4 ;  /* 0x08000000f8087fae */ /* 0x000fe6000e121850 */
[C---:B------:R-:W-:Y:S01]  /*28b0*/  IMAD.WIDE R58, R4.reuse, 0x4, R52 ;  /* 0x00000004043a7825 */ /* 0x040fe200078e0234 */
[----:B------:R1:W-:Y:S03]  /*28c0*/  STL [R1+0x1ac], R4 ;  /* 0x0001ac0401007387 */ /* 0x0003e60000100800 */
[----:B------:R-:W-:Y:S01]  /*28d0*/  IMAD.WIDE R60, R4, 0x4, R46 ;  /* 0x00000004043c7825 */ /* 0x000fe200078e022e */
[----:B------:R-:W-:Y:S01]  /*28e0*/  LDGSTS.E [R8+0xc000], desc[UR16][R236.64], !P4 ;  /* 0x0c000000ec087fae */ /* 0x000fe2000e121850 */
[----:B------:R-:W-:-:S02]  /*28f0*/  ISETP.GE.U32.AND P4, PT, R0, 0x7fffffd1, PT ;  /* 0x7fffffd10000780c */ /* 0x000fc40003f86070 */
[----:B------:R-:W-:Y:S01]  /*2900*/  VIADD R0, R222, 0xffffffef ;  /* 0xffffffefde007836 */ /* 0x000fe20000000000 */
[----:B------:R-:W-:Y:S01]  /*2910*/  LDGSTS.E [R8+0x4], desc[UR16][R54.64], !P0 ;  /* 0x0000400036087fae */ /* 0x000fe2000c121850 */
[----:B-1----:R-:W-:-:S03]  /*2920*/  IMAD R4, R2, 0xa, RZ ;  /* 0x0000000a02047824 */ /* 0x002fc600078e02ff */
[----:B------:R-:W-:Y:S01]  /*2930*/  LDGSTS.E [R8+0x4004], desc[UR16][R56.64], !P0 ;  /* 0x0400400038087fae */ /* 0x000fe2000c121850 */
[----:B------:R-:W-:-:S03]  /*2940*/  IMAD.WIDE R62, R4, 0x4, R50 ;  /* 0x00000004043e7825 */ /* 0x000fc600078e0232 */
[----:B------:R-:W-:Y:S01]  /*2950*/  LDGSTS.E [R8+0x8004], desc[UR16][R58.64], !P0 ;  /* 0x080040003a087fae */ /* 0x000fe2000c121850 */
[----:B------:R-:W-:-:S03]  /*2960*/  IMAD.WIDE R64, R4, 0x4, R48 ;  /* 0x0000000404407825 */ /* 0x000fc600078e0230 */
[----:B------:R-:W-:Y:S01]  /*2970*/  LDGSTS.E [R8+0xc004], desc[UR16][R60.64], !P0 ;  /* 0x0c0040003c087fae */ /* 0x000fe2000c121850 */
[----:B------:R-:W-:Y:S01]  /*2980*/  ISETP.GE.U32.AND P0, PT, R0, 0x7fffffd0, PT ;  /* 0x7fffffd00000780c */ /* 0x000fe20003f06070 */
[C---:B------:R-:W-:Y:S02]  /*2990*/  IMAD.WIDE R66, R4.reuse, 0x4, R52 ;  /* 0x0000000404427825 */ /* 0x040fe400078e0234 */
[----:B------:R-:W-:Y:S02]  /*29a0*/  LDGSTS.E [R8+0x8], desc[UR16][R62.64], !P5 ;  /* 0x000080003e087fae */ /* 0x000fe4000e921850 */
[----:B------:R-:W-:Y:S02]  /*29b0*/  IMAD.WIDE R68, R4, 0x4, R46 ;  /* 0x0000000404447825 */ /* 0x000fe400078e022e */
[----:B------:R-:W-:Y:S02]  /*29c0*/  LDGSTS.E [R8+0x4008], desc[UR16][R64.64], !P5 ;  /* 0x0400800040087fae */ /* 0x000fe4000e921850 */
[----:B------:R-:W-:-:S02]  /*29d0*/  VIADD R0, R222, 0xffffffee ;  /* 0xffffffeede007836 */ /* 0x000fc40000000000 */
[----:B------:R1:W-:Y:S04]  /*29e0*/  STL [R1+0x1a8], R4 ;  /* 0x0001a80401007387 */ /* 0x0003e80000100800 */
[----:B------:R-:W-:Y:S04]  /*29f0*/  LDGSTS.E [R8+0x8008], desc[UR16][R66.64], !P5 ;  /* 0x0800800042087fae */ /* 0x000fe8000e921850 */
[----:B------:R-:W-:Y:S01]  /*2a00*/  LDGSTS.E [R8+0xc008], desc[UR16][R68.64], !P5 ;  /* 0x0c00800044087fae */ /* 0x000fe2000e921850 */
[----:B------:R-:W-:Y:S01]  /*2a10*/  ISETP.GE.U32.AND P5, PT, R0, 0x7fffffcf, PT ;  /* 0x7fffffcf0000780c */ /* 0x000fe20003fa6070 */
[----:B-1----:R-:W-:-:S02]  /*2a20*/  IMAD R4, R2, 0xc, RZ ;  /* 0x0000000c02047824 */ /* 0x002fc400078e02ff */
[----:B------:R-:W-:Y:S01]  /*2a30*/  VIADD R0, R222, 0xffffffed ;  /* 0xffffffedde007836 */ /* 0x000fe20000000000 */
[----:B------:R-:W-:Y:S01]  /*2a40*/  LDGSTS.E [R8+0xc], desc[UR16][R70.64], !P6 ;  /* 0x0000c00046087fae */ /* 0x000fe2000f121850 */
[----:B------:R-:W-:-:S03]  /*2a50*/  IMAD.WIDE R78, R4, 0x4, R50 ;  /* 0x00000004044e7825 */ /* 0x000fc600078e0232 */
[----:B------:R1:W-:Y:S01]  /*2a60*/  STL [R1+0x1a4], R9 ;  /* 0x0001a40901007387 */ /* 0x0003e20000100800 */
[----:B------:R-:W-:-:S03]  /*2a70*/  IMAD.WIDE R80, R4, 0x4, R48 ;  /* 0x0000000404507825 */ /* 0x000fc600078e0230 */
[----:B------:R-:W-:Y:S01]  /*2a80*/  LDGSTS.E [R8+0x400c], desc[UR16][R72.64], !P6 ;  /* 0x0400c00048087fae */ /* 0x000fe2000f121850 */
[----:B------:R-:W-:-:S03]  /*2a90*/  IMAD.WIDE R82, R4, 0x4, R52 ;  /* 0x0000000404527825 */ /* 0x000fc600078e0234 */
[----:B------:R2:W-:Y:S01]  /*2aa0*/  STL [R1+0x1a0], R4 ;  /* 0x0001a00401007387 */ /* 0x0005e20000100800 */
[----:B------:R-:W-:-:S03]  /*2ab0*/  IMAD.WIDE R84, R4, 0x4, R46 ;  /* 0x0000000404547825 */ /* 0x000fc600078e022e */
[----:B------:R-:W-:Y:S01]  /*2ac0*/  LDGSTS.E [R8+0x800c], desc[UR16][R74.64], !P6 ;  /* 0x0800c0004a087fae */ /* 0x000fe2000f121850 */
[----:B-1----:R-:W-:-:S03]  /*2ad0*/  IMAD R9, R2, 0xf, RZ ;  /* 0x0000000f02097824 */ /* 0x002fc600078e02ff */
[----:B------:R-:W-:Y:S01]  /*2ae0*/  LDGSTS.E [R8+0xc00c], desc[UR16][R76.64], !P6 ;  /* 0x0c00c0004c087fae */ /* 0x000fe2000f121850 */
[----:B------:R-:W-:Y:S01]  /*2af0*/  ISETP.GE.U32.AND P6, PT, R0, 0x7fffffce, PT ;  /* 0x7fffffce0000780c */ /* 0x000fe20003fc6070 */
[----:B--2---:R-:W-:Y:S02]  /*2b00*/  IMAD R4, R2, 0xd, RZ ;  /* 0x0000000d02047824 */ /* 0x004fe400078e02ff */
[----:B------:R-:W-:Y:S01]  /*2b10*/  VIADD R0, R222, 0xffffffec ;  /* 0xffffffecde007836 */ /* 0x000fe20000000000 */
[----:B------:R-:W-:Y:S01]  /*2b20*/  LDGSTS.E [R242], desc[UR16][R78.64], !P1 ;  /* 0x000000004ef27fae */ /* 0x000fe2000c921850 */
[----:B------:R-:W-:-:S03]  /*2b30*/  IMAD.WIDE R86, R4, 0x4, R50 ;  /* 0x0000000404567825 */ /* 0x000fc600078e0232 */
[----:B------:R-:W-:Y:S01]  /*2b40*/  LDGSTS.E [R242+0x4000], desc[UR16][R80.64], !P1 ;  /* 0x0400000050f27fae */ /* 0x000fe2000c921850 */
[----:B------:R-:W-:-:S03]  /*2b50*/  IMAD.WIDE R88, R4, 0x4, R48 ;  /* 0x0000000404587825 */ /* 0x000fc600078e0230 */
[----:B------:R-:W-:Y:S01]  /*2b60*/  LDGSTS.E [R242+0x8000], desc[UR16][R82.64], !P1 ;  /* 0x0800000052f27fae */ /* 0x000fe2000c921850 */
[----:B------:R-:W-:-:S03]  /*2b70*/  IMAD.WIDE R90, R4, 0x4, R52 ;  /* 0x00000004045a7825 */ /* 0x000fc600078e0234 */
[----:B------:R1:W-:Y:S01]  /*2b80*/  STL [R1+0x19c], R4 ;  /* 0x00019c0401007387 */ /* 0x0003e20000100800 */
[----:B------:R-:W-:-:S03]  /*2b90*/  IMAD.WIDE R92, R4, 0x4, R46 ;  /* 0x00000004045c7825 */ /* 0x000fc600078e022e */
[----:B------:R-:W-:Y:S01]  /*2ba0*/  LDGSTS.E [R242+0xc000], desc[UR16][R84.64], !P1 ;  /* 0x0c00000054f27fae */ /* 0x000fe2000c921850 */
[----:B------:R-:W-:Y:S01]  /*2bb0*/  ISETP.GE.U32.AND P1, PT, R0, 0x7fffffcd, PT ;  /* 0x7fffffcd0000780c */ /* 0x000fe20003f26070 */
[----:B------:R-:W-:Y:S02]  /*2bc0*/  VIADD R0, R222, 0xffffffeb ;  /* 0xffffffebde007836 */ /* 0x000fe40000000000 */
[----:B------:R-:W-:Y:S01]  /*2bd0*/  LDGSTS.E [R242+0x4], desc[UR16][R86.64], !P2 ;  /* 0x0000400056f27fae */ /* 0x000fe2000d121850 */
[----:B------:R-:W-:-:S03]  /*2be0*/  IMAD.WIDE R102, R9, 0x4, R50 ;  /* 0x0000000409667825 */ /* 0x000fc600078e0232 */
[----:B------:R-:W-:Y:S01]  /*2bf0*/  LDGSTS.E [R242+0x4004], desc[UR16][R88.64], !P2 ;  /* 0x0400400058f27fae */ /* 0x000fe2000d121850 */
[----:B-1----:R-:W-:Y:S02]  /*2c00*/  IMAD R4, R2, 0xe, RZ ;  /* 0x0000000e02047824 */ /* 0x002fe400078e02ff */
[----:B------:R-:W-:Y:S01]  /*2c10*/  IMAD.WIDE R104, R9, 0x4, R48 ;  /* 0x0000000409687825 */ /* 0x000fe200078e0230 */
[----:B------:R-:W-:Y:S03]  /*2c20*/  LDGSTS.E [R242+0x8004], desc[UR16][R90.64], !P2 ;  /* 0x080040005af27fae */ /* 0x000fe6000d121850 */
[----:B------:R-:W-:Y:S01]  /*2c30*/  IMAD.WIDE R94, R4, 0x4, R50 ;  /* 0x00000004045e7825 */ /* 0x000fe200078e0232 */
[----:B------:R-:W-:Y:S01]  /*2c40*/  LDGSTS.E [R242+0xc004], desc[UR16][R92.64], !P2 ;  /* 0x0c0040005cf27fae */ /* 0x000fe2000d121850 */
[----:B------:R-:W-:Y:S02]  /*2c50*/  ISETP.GE.U32.AND P2, PT, R0, 0x7fffffcc, PT ;  /* 0x7fffffcc0000780c */ /* 0x000fe40003f46070 */
[C---:B------:R-:W-:Y:S01]  /*2c60*/  IMAD.WIDE R96, R4.reuse, 0x4, R48 ;  /* 0x0000000404607825 */ /* 0x040fe200078e0230 */
[----:B------:R1:W-:Y:S03]  /*2c70*/  STL [R1+0x198], R4 ;  /* 0x0001980401007387 */ /* 0x0003e60000100800 */
[C---:B------:R-:W-:Y:S01]  /*2c80*/  IMAD.WIDE R98, R4.reuse, 0x4, R52 ;  /* 0x0000000404627825 */ /* 0x040fe200078e0234 */
[----:B------:R-:W-:Y:S03]  /*2c90*/  LDGSTS.E [R242+0x8], desc[UR16][R94.64], !P3 ;  /* 0x000080005ef27fae */ /* 0x000fe6000d921850 */
[----:B------:R-:W-:Y:S01]  /*2ca0*/  IMAD.WIDE R100, R4, 0x4, R46 ;  /* 0x0000000404647825 */ /* 0x000fe200078e022e */
[----:B------:R-:W-:Y:S03]  /*2cb0*/  LDGSTS.E [R242+0x4008], desc[UR16][R96.64], !P3 ;  /* 0x0400800060f27fae */ /* 0x000fe6000d921850 */
[----:B------:R-:W-:Y:S01]  /*2cc0*/  VIADD R0, R222, 0xffffffea ;  /* 0xffffffeade007836 */ /* 0x000fe20000000000 */
[----:B------:R-:W-:Y:S01]  /*2cd0*/  LDGSTS.E [R242+0x8008], desc[UR16][R98.64], !P3 ;  /* 0x0800800062f27fae */ /* 0x000fe2000d921850 */
[----:B-1----:R-:W-:-:S02]  /*2ce0*/  IMAD.SHL.U32 R4, R2, 0x10, RZ ;  /* 0x0000001002047824 */ /* 0x002fc400078e00ff */
[C---:B------:R-:W-:Y:S01]  /*2cf0*/  IMAD.WIDE R106, R9.reuse, 0x4, R52 ;  /* 0x00000004096a7825 */ /* 0x040fe200078e0234 */
[----:B------:R-:W-:Y:S03]  /*2d00*/  STL [R1+0x194], R9 ;  /* 0x0001940901007387 */ /* 0x000fe60000100800 */
[----:B------:R-:W-:Y:S01]  /*2d10*/  IMAD.WIDE R108, R9, 0x4, R46 ;  /* 0x00000004096c7825 */ /* 0x000fe200078e022e */
[----:B------:R-:W-:Y:S01]  /*2d20*/  LDGSTS.E [R242+0xc008], desc[UR16][R100.64], !P3 ;  /* 0x0c00800064f27fae */ /* 0x000fe2000d921850 */
[----:B------:R-:W-:Y:S02]  /*2d30*/  ISETP.GE.U32.AND P3, PT, R0, 0x7fffffcb, PT ;  /* 0x7fffffcb0000780c */ /* 0x000fe40003f66070 */
[C---:B------:R-:W-:Y:S01]  /*2d40*/  IMAD.WIDE R110, R4.reuse, 0x4, R50 ;  /* 0x00000004046e7825 */ /* 0x040fe200078e0232 */
[----:B------:R1:W-:Y:S03]  /*2d50*/  STL [R1+0x190], R4 ;  /* 0x0001900401007387 */ /* 0x0003e60000100800 */
[C---:B------:R-:W-:Y:S01]  /*2d60*/  IMAD.WIDE R112, R4.reuse, 0x4, R48 ;  /* 0x0000000404707825 */ /* 0x040fe200078e0230 */
[----:B------:R-:W-:Y:S03]  /*2d70*/  LDGSTS.E [R242+0xc], desc[UR16][R102.64], !P4 ;  /* 0x0000c00066f27fae */ /* 0x000fe6000e121850 */
[C---:B------:R-:W-:Y:S01]  /*2d80*/  IMAD.WIDE R114, R4.reuse, 0x4, R52 ;  /* 0x0000000404727825 */ /* 0x040fe200078e0234 */
[----:B------:R-:W-:Y:S03]  /*2d90*/  LDGSTS.E [R242+0x400c], desc[UR16][R104.64], !P4 ;  /* 0x0400c00068f27fae */ /* 0x000fe6000e121850 */
[----:B------:R-:W-:Y:S01]  /*2da0*/  IMAD.WIDE R116, R4, 0x4, R46 ;  /* 0x0000000404747825 */ /* 0x000fe200078e022e */
[----:B------:R-:W-:Y:S03]  /*2db0*/  LDGSTS.E [R242+0x800c], desc[UR16][R106.64], !P4 ;  /* 0x0800c0006af27fae */ /* 0x000fe6000e121850 */
[----:B------:R-:W-:Y:S01]  /*2dc0*/  VIADD R0, R222, 0xffffffe9 ;  /* 0xffffffe9de007836 */ /* 0x000fe20000000000 */
[----:B------:R-:W-:Y:S01]  /*2dd0*/  LDGSTS.E [R242+0xc00c], desc[UR16][R108.64], !P4 ;  /* 0x0c00c0006cf27fae */ /* 0x000fe2000e121850 */
[----:B-1----:R-:W-:-:S02]  /*2de0*/  IMAD R4, R2, 0x11, RZ ;  /* 0x0000001102047824 */ /* 0x002fc400078e02ff */
[----:B------:R-:W-:Y:S01]  /*2df0*/  IMAD R9, R2, 0x13, RZ ;  /* 0x0000001302097824 */ /* 0x000fe200078e02ff */
[----:B------:R-:W-:Y:S01]  /*2e00*/  ISETP.GE.U32.AND P4, PT, R0, 0x7fffffca, PT ;  /* 0x7fffffca0000780c */ /* 0x000fe20003f86070 */
[C---:B------:R-:W-:Y:S01]  /*2e10*/  IMAD.WIDE R118, R4.reuse, 0x4, R50 ;  /* 0x0000000404767825 */ /* 0x040fe200078e0232 */
[----:B------:R1:W-:Y:S03]  /*2e20*/  STL [R1+0x18c], R4 ;  /* 0x00018c0401007387 */ /* 0x0003e60000100800 */
[C---:B------:R-:W-:Y:S01]  /*2e30*/  IMAD.WIDE R120, R4.reuse, 0x4, R48 ;  /* 0x0000000404787825 */ /* 0x040fe200078e0230 */
[----:B------:R-:W-:Y:S03]  /*2e40*/  LDGSTS.E [R243], desc[UR16][R110.64], !P0 ;  /* 0x000000006ef37fae */ /* 0x000fe6000c121850 */
[C---:B------:R-:W-:Y:S01]  /*2e50*/  IMAD.WIDE R122, R4.reuse, 0x4, R52 ;  /* 0x00000004047a7825 */ /* 0x040fe200078e0234 */
[----:B------:R-:W-:Y:S03]  /*2e60*/  LDGSTS.E [R243+0x4000], desc[UR16][R112.64], !P0 ;  /* 0x0400000070f37fae */ /* 0x000fe6000c121850 */
[----:B------:R-:W-:Y:S01]  /*2e70*/  IMAD.WIDE R124, R4, 0x4, R46 ;  /* 0x00000004047c7825 */ /* 0x000fe200078e022e */
[----:B------:R-:W-:Y:S03]  /*2e80*/  LDGSTS.E [R243+0x8000], desc[UR16][R114.64], !P0 ;  /* 0x0800000072f37fae */ /* 0x000fe6000c121850 */
[----:B------:R-:W-:Y:S01]  /*2e90*/  VIADD R0, R222, 0xffffffe8 ;  /* 0xffffffe8de007836 */ /* 0x000fe20000000000 */
[----:B------:R-:W-:Y:S01]  /*2ea0*/  LDGSTS.E [R243+0xc000], desc[UR16][R116.64], !P0 ;  /* 0x0c00000074f37fae */ /* 0x000fe2000c121850 */
[----:B-1----:R-:W-:-:S02]  /*2eb0*/  IMAD R4, R2, 0x12, RZ ;  /* 0x0000001202047824 */ /* 0x002fc400078e02ff */
[--C-:B------:R-:W-:Y:S01]  /*2ec0*/  IMAD.WIDE R134, R9, 0x4, R50.reuse ;  /* 0x0000000409867825 */ /* 0x100fe200078e0232 */
[----:B------:R-:W-:Y:S01]  /*2ed0*/  ISETP.GE.U32.AND P0, PT, R0, 0x7fffffc9, PT ;  /* 0x7fffffc90000780c */ /* 0x000fe20003f06070 */
[----:B------:R-:W-:Y:S02]  /*2ee0*/  LDGSTS.E [R243+0x4], desc[UR16][R118.64], !P5 ;  /* 0x0000400076f37fae */ /* 0x000fe4000e921850 */
[C---:B------:R-:W-:Y:S02]  /*2ef0*/  IMAD.WIDE R126, R4.reuse, 0x4, R50 ;  /* 0x00000004047e7825 */ /* 0x040fe400078e0232 */
[----:B------:R1:W-:Y:S02]  /*2f00*/  STL [R1+0x188], R4 ;  /* 0x0001880401007387 */ /* 0x0003e40000100800 */
[C---:B------:R-:W-:Y:S02]  /*2f10*/  IMAD.WIDE R128, R4.reuse, 0x4, R48 ;  /* 0x0000000404807825 */ /* 0x040fe400078e0230 */
[----:B------:R-:W-:Y:S02]  /*2f20*/  LDGSTS.E [R243+0x4004], desc[UR16][R120.64], !P5 ;  /* 0x0400400078f37fae */ /* 0x000fe4000e921850 */
[----:B------:R-:W-:-:S02]  /*2f30*/  IMAD.WIDE R130, R4, 0x4, R52 ;  /* 0x0000000404827825 */ /* 0x000fc400078e0234 */
[----:B------:R-:W-:Y:S02]  /*2f40*/  LDGSTS.E [R243+0x8004], desc[UR16][R122.64], !P5 ;  /* 0x080040007af37fae */ /* 0x000fe4000e921850 */
[----:B------:R-:W-:Y:S02]  /*2f50*/  IMAD.WIDE R132, R4, 0x4, R46 ;  /* 0x0000000404847825 */ /* 0x000fe400078e022e */
[----:B------:R-:W-:Y:S02]  /*2f60*/  LDGSTS.E [R243+0xc004], desc[UR16][R124.64], !P5 ;  /* 0x0c0040007cf37fae */ /* 0x000fe4000e921850 */
[----:B------:R-:W-:Y:S02]  /*2f70*/  VIADD R0, R222, 0xffffffe7 ;  /* 0xffffffe7de007836 */ /* 0x000fe40000000000 */
[----:B-1----:R-:W-:Y:S01]  /*2f80*/  IMAD R4, R2, 0x14, RZ ;  /* 0x0000001402047824 */ /* 0x002fe200078e02ff */
[----:B------:R-:W-:Y:S01]  /*2f90*/  STL [R1+0x184], R9 ;  /* 0x0001840901007387 */ /* 0x000fe20000100800 */
[----:B------:R-:W-:Y:S01]  /*2fa0*/  IMAD.WIDE R136, R9, 0x4, R48 ;  /* 0x0000000409887825 */ /* 0x000fe200078e0230 */
[----:B------:R-:W-:-:S02]  /*2fb0*/  ISETP.GE.U32.AND P5, PT, R0, 0x7fffffc8, PT ;  /* 0x7fffffc80000780c */ /* 0x000fc40003fa6070 */
[----:B------:R1:W-:Y:S01]  /*2fc0*/  STL [R1+0x180], R4 ;  /* 0x0001800401007387 */ /* 0x0003e20000100800 */
[----:B------:R-:W-:-:S03]  /*2fd0*/  IMAD.WIDE R142, R4, 0x4, R50 ;  /* 0x00000004048e7825 */ /* 0x000fc600078e0232 */
[----:B------:R-:W-:Y:S01]  /*2fe0*/  LDGSTS.E [R243+0x8], desc[UR16][R126.64], !P6 ;  /* 0x000080007ef37fae */ /* 0x000fe2000f121850 */
[----:B------:R-:W-:-:S03]  /*2ff0*/  IMAD.WIDE R144, R4, 0x4, R48 ;  /* 0x0000000404907825 */ /* 0x000fc600078e0230 */
[----:B------:R-:W-:Y:S01]  /*3000*/  LDGSTS.E [R243+0x4008], desc[UR16][R128.64], !P6 ;  /* 0x0400800080f37fae */ /* 0x000fe2000f121850 */
[----:B------:R-:W-:-:S03]  /*3010*/  IMAD.WIDE R146, R4, 0x4, R52 ;  /* 0x0000000404927825 */ /* 0x000fc600078e0234 */
[----:B------:R-:W-:Y:S01]  /*3020*/  LDGSTS.E [R243+0x8008], desc[UR16][R130.64], !P6 ;  /* 0x0800800082f37fae */ /* 0x000fe2000f121850 */
[----:B------:R-:W-:-:S03]  /*3030*/  IMAD.WIDE R148, R4, 0x4, R46 ;  /* 0x0000000404947825 */ /* 0x000fc600078e022e */
[----:B------:R-:W-:Y:S01]  /*3040*/  LDGSTS.E [R243+0xc008], desc[UR16][R132.64], !P6 ;  /* 0x0c00800084f37fae */ /* 0x000fe2000f121850 */
[----:B------:R-:W-:Y:S02]  /*3050*/  VIADD R0, R222, 0xffffffe6 ;  /* 0xffffffe6de007836 */ /* 0x000fe40000000000 */
[----:B-1----:R-:W-:Y:S01]  /*3060*/  IMAD R4, R2, 0x15, RZ ;  /* 0x0000001502047824 */ /* 0x002fe200078e02ff */
[----:B------:R-:W-:Y:S01]  /*3070*/  LDGSTS.E [R243+0xc], desc[UR16][R134.64], !P1 ;  /* 0x0000c00086f37fae */ /* 0x000fe2000c921850 */
[C---:B------:R-:W-:Y:S01]  /*3080*/  IMAD.WIDE R138, R9.reuse, 0x4, R52 ;  /* 0x00000004098a7825 */ /* 0x040fe200078e0234 */
[----:B------:R-:W-:Y:S02]  /*3090*/  ISETP.GE.U32.AND P6, PT, R0, 0x7fffffc7, PT ;  /* 0x7fffffc70000780c */ /* 0x000fe40003fc6070 */
[----:B------:R1:W-:Y:S01]  /*30a0*/  STL [R1+0x17c], R4 ;  /* 0x00017c0401007387 */ /* 0x0003e20000100800 */
[----:B------:R-:W-:Y:S01]  /*30b0*/  IMAD.WIDE R140, R9, 0x4, R46 ;  /* 0x00000004098c7825 */ /* 0x000fe200078e022e */
[----:B------:R-:W-:Y:S01]  /*30c0*/  IADD3 R0, R222, -0x1b, RZ ;  /* 0xffffffe5de007810 */ /* 0x000fe20007ffe0ff */
[----:B------:R-:W2:Y:S01]  /*30d0*/  LDC R9, c[0x0][0x230] ;  /* 0x00008c00ff097b82 */ /* 0x000ea20000000800 */
[----:B------:R-:W-:Y:S01]  /*30e0*/  LDGSTS.E [R243+0x400c], desc[UR16][R136.64], !P1 ;  /* 0x0400c00088f37fae */ /* 0x000fe2000c921850 */
[----:B------:R-:W-:-:S03]  /*30f0*/  IMAD.WIDE R150, R4, 0x4, R50 ;  /* 0x0000000404967825 */ /* 0x000fc600078e0232 */
[----:B------:R-:W-:Y:S01]  /*3100*/  LDGSTS.E [R243+0x800c], desc[UR16][R138.64], !P1 ;  /* 0x0800c0008af37fae */ /* 0x000fe2000c921850 */
[----:B------:R-:W-:-:S03]  /*3110*/  IMAD.WIDE R152, R4, 0x4, R48 ;  /* 0x0000000404987825 */ /* 0x000fc600078e0230 */
[----:B------:R-:W-:Y:S01]  /*3120*/  LDGSTS.E [R243+0xc00c], desc[UR16][R140.64], !P1 ;  /* 0x0c00c0008cf37fae */ /* 0x000fe2000c921850 */
[----:B------:R-:W-:Y:S01]  /*3130*/  IMAD.WIDE R154, R4, 0x4, R52 ;  /* 0x00000004049a7825 */ /* 0x000fe200078e0234 */
[----:B------:R-:W-:Y:S02]  /*3140*/  ISETP.GE.U32.AND P1, PT, R0, 0x7fffffc6, PT ;  /* 0x7fffffc60000780c */ /* 0x000fe40003f26070 */
[----:B------:R-:W-:Y:S01]  /*3150*/  LDGSTS.E [R244], desc[UR16][R142.64], !P2 ;  /* 0x000000008ef47fae */ /* 0x000fe2000d121850 */
[----:B------:R-:W-:-:S03]  /*3160*/  IMAD.WIDE R156, R4, 0x4, R46 ;  /* 0x00000004049c7825 */ /* 0x000fc600078e022e */
[----:B------:R-:W-:Y:S01]  /*3170*/  LDGSTS.E [R244+0x4000], desc[UR16][R144.64], !P2 ;  /* 0x0400000090f47fae */ /* 0x000fe2000d121850 */
[----:B-1----:R-:W-:Y:S02]  /*3180*/  IMAD R4, R2, 0x16, RZ ;  /* 0x0000001602047824 */ /* 0x002fe400078e02ff */
[----:B------:R-:W-:Y:S01]  /*3190*/  VIADD R0, R222, 0xffffffe4 ;  /* 0xffffffe4de007836 */ /* 0x000fe20000000000 */
[----:B------:R-:W-:Y:S01]  /*31a0*/  LDGSTS.E [R244+0x8000], desc[UR16][R146.64], !P2 ;  /* 0x0800000092f47fae */ /* 0x000fe2000d121850 */
[----:B------:R-:W-:-:S03]  /*31b0*/  IMAD.WIDE R158, R4, 0x4, R50 ;  /* 0x00000004049e7825 */ /* 0x000fc600078e0232 */
[----:B------:R1:W-:Y:S01]  /*31c0*/  STL [R1+0x178], R4 ;  /* 0x0001780401007387 */ /* 0x0003e20000100800 */
[----:B------:R-:W-:-:S03]  /*31d0*/  IMAD.WIDE R160, R4, 0x4, R48 ;  /* 0x0000000404a07825 */ /* 0x000fc600078e0230 */
[----:B------:R-:W-:Y:S01]  /*31e0*/  LDGSTS.E [R244+0xc000], desc[UR16][R148.64], !P2 ;  /* 0x0c00000094f47fae */ /* 0x000fe2000d121850 */
[----:B------:R-:W-:Y:S01]  /*31f0*/  IMAD.WIDE R162, R4, 0x4, R52 ;  /* 0x0000000404a27825 */ /* 0x000fe200078e0234 */
[----:B------:R-:W-:Y:S02]  /*3200*/  ISETP.GE.U32.AND P2, PT, R0, 0x7fffffc5, PT ;  /* 0x7fffffc50000780c */ /* 0x000fe40003f46070 */
[----:B------:R-:W-:Y:S01]  /*3210*/  LDGSTS.E [R244+0x4], desc[UR16][R150.64], !P3 ;  /* 0x0000400096f47fae */ /* 0x000fe2000d921850 */
[----:B------:R-:W-:-:S03]  /*3220*/  IMAD.WIDE R164, R4, 0x4, R46 ;  /* 0x0000000404a47825 */ /* 0x000fc600078e022e */
[----:B------:R-:W-:Y:S01]  /*3230*/  LDGSTS.E [R244+0x4004], desc[UR16][R152.64], !P3 ;  /* 0x0400400098f47fae */ /* 0x000fe2000d921850 */
[----:B-1----:R-:W-:Y:S02]  /*3240*/  IMAD R4, R2, 0x17, RZ ;  /* 0x0000001702047824 */ /* 0x002fe400078e02ff */
[----:B------:R-:W-:Y:S01]  /*3250*/  VIADD R0, R222, 0xffffffe3 ;  /* 0xffffffe3de007836 */ /* 0x000fe20000000000 */
[----:B------:R-:W-:Y:S01]  /*3260*/  LDGSTS.E [R244+0x8004], desc[UR16][R154.64], !P3 ;  /* 0x080040009af47fae */ /* 0x000fe2000d921850 */
[----:B------:R-:W-:-:S03]  /*3270*/  IMAD.WIDE R166, R4, 0x4, R50 ;  /* 0x0000000404a67825 */ /* 0x000fc600078e0232 */
[----:B------:R-:W-:Y:S01]  /*3280*/  LDGSTS.E [R244+0xc004], desc[UR16][R156.64], !P3 ;  /* 0x0c0040009cf47fae */ /* 0x000fe2000d921850 */
[----:B------:R-:W-:Y:S01]  /*3290*/  IMAD.WIDE R168, R4, 0x4, R48 ;  /* 0x0000000404a87825 */ /* 0x000fe200078e0230 */
[----:B------:R-:W-:Y:S02]  /*32a0*/  ISETP.GE.U32.AND P3, PT, R0, 0x7fffffc4, PT ;  /* 0x7fffffc40000780c */ /* 0x000fe40003f66070 */
[----:B------:R-:W-:Y:S01]  /*32b0*/  LDGSTS.E [R244+0x8], desc[UR16][R158.64], !P4 ;  /* 0x000080009ef47fae */ /* 0x000fe2000e121850 */
[----:B------:R-:W-:-:S03]  /*32c0*/  IMAD.WIDE R170, R4, 0x4, R52 ;  /* 0x0000000404aa7825 */ /* 0x000fc600078e0234 */
[----:B------:R-:W-:Y:S01]  /*32d0*/  LDGSTS.E [R244+0x4008], desc[UR16][R160.64], !P4 ;  /* 0x04008000a0f47fae */ /* 0x000fe2000e121850 */
[----:B------:R-:W-:-:S03]  /*32e0*/  IMAD.WIDE R172, R4, 0x4, R46 ;  /* 0x0000000404ac7825 */ /* 0x000fc600078e022e */
[----:B------:R-:W-:Y:S01]  /*32f0*/  LDGSTS.E [R244+0x8008], desc[UR16][R162.64], !P4 ;  /* 0x08008000a2f47fae */ /* 0x000fe2000e121850 */
[----:B------:R-:W-:-:S03]  /*3300*/  VIADD R0, R222, 0xffffffe2 ;  /* 0xffffffe2de007836 */ /* 0x000fc60000000000 */
[----:B------:R-:W-:Y:S02]  /*3310*/  LDGSTS.E [R244+0xc008], desc[UR16][R164.64], !P4 ;  /* 0x0c008000a4f47fae */ /* 0x000fe4000e121850 */
[----:B------:R-:W-:Y:S02]  /*3320*/  ISETP.GE.U32.AND P4, PT, R0, 0x7fffffc3, PT ;  /* 0x7fffffc30000780c */ /* 0x000fe40003f86070 */
[----:B------:R-:W-:Y:S04]  /*3330*/  LDGSTS.E [R244+0xc], desc[UR16][R166.64], !P0 ;  /* 0x0000c000a6f47fae */ /* 0x000fe8000c121850 */
[----:B------:R-:W-:Y:S04]  /*3340*/  LDGSTS.E [R244+0x400c], desc[UR16][R168.64], !P0 ;  /* 0x0400c000a8f47fae */ /* 0x000fe8000c121850 */
[----:B------:R-:W-:Y:S04]  /*3350*/  LDGSTS.E [R244+0x800c], desc[UR16][R170.64], !P0 ;  /* 0x0800c000aaf47fae */ /* 0x000fe8000c121850 */
[----:B------:R-:W-:Y:S01]  /*3360*/  LDGSTS.E [R244+0xc00c], desc[UR16][R172.64], !P0 ;  /* 0x0c00c000acf47fae */ /* 0x000fe2000c121850 */
[----:B------:R-:W-:-:S03]  /*3370*/  ISETP.GT.AND P0, PT, R252, 0x1f, PT ;  /* 0x0000001ffc00780c */ /* 0x000fc60003f04270 */
[----:B------:R1:W-:Y:S01]  /*3380*/  STL [R1+0x174], R4 ;  /* 0x0001740401007387 */ /* 0x0003e20000100800 */
[----:B------:R-:W-:Y:S02]  /*3390*/  SEL R0, RZ, 0x4, !P0 ;  /* 0x00000004ff007807 */ /* 0x000fe40004000000 */
[----:B------:R-:W-:Y:S01]  /*33a0*/  ISETP.GE.AND P0, PT, R175, R222, PT ;  /* 0x000000deaf00720c */ /* 0x000fe20003f06270 */
[--C-:B------:R-:W-:Y:S01]  /*33b0*/  IMAD.WIDE R174, R13, 0x4, R50.reuse ;  /* 0x000000040dae7825 */ /* 0x100fe200078e0232 */
[----:B------:R3:W-:Y:S02]  /*33c0*/  STL [R1+0x170], R13 ;  /* 0x0001700d01007387 */ /* 0x0007e40000100800 */
[----:B------:R-:W-:Y:S02]  /*33d0*/  SEL R0, R0, RZ, !P0 ;  /* 0x000000ff00007207 */ /* 0x000fe40004000000 */
[----:B------:R-:W-:Y:S01]  /*33e0*/  LDGSTS.E [R245], desc[UR16][R174.64], !P5 ;  /* 0x00000000aef57fae */ /* 0x000fe2000e921850 */
[----:B-1----:R-:W-:Y:S01]  /*33f0*/  VIADD R4, R222, 0xffffffe1 ;  /* 0xffffffe1de047836 */ /* 0x002fe20000000000 */
[----:B------:R-:W-:Y:S01]  /*3400*/  ISETP.NE.U32.AND P0, PT, R0, RZ, PT ;  /* 0x000000ff0000720c */ /* 0x000fe20003f05070 */
[----:B------:R-:W-:Y:S01]  /*3410*/  VIADD R0, R198, 0xffffffde ;  /* 0xffffffdec6007836 */ /* 0x000fe20000000000 */
[----:B------:R-:W-:Y:S01]  /*3420*/  LDGSTS.E [R245+0x4000], desc[UR16][R176.64], !P5 ;  /* 0x04000000b0f57fae */ /* 0x000fe2000e921850 */
[----:B------:R-:W-:-:S03]  /*3430*/  IMAD.WIDE R198, R204, 0x4, R50 ;  /* 0x00000004ccc67825 */ /* 0x000fc600078e0232 */
[----:B------:R-:W-:Y:S01]  /*3440*/  LDGSTS.E [R245+0x8000], desc[UR16][R178.64], !P5 ;  /* 0x08000000b2f57fae */ /* 0x000fe2000e921850 */
[----:B---3--:R-:W-:-:S03]  /*3450*/  IMAD R13, R2, 0x19, RZ ;  /* 0x00000019020d7824 */ /* 0x008fc600078e02ff */
[----:B------:R-:W-:Y:S01]  /*3460*/  LDGSTS.E [R245+0xc000], desc[UR16][R180.64], !P5 ;  /* 0x0c000000b4f57fae */ /* 0x000fe2000e921850 */
[----:B------:R-:W-:Y:S01]  /*3470*/  ISETP.GE.U32.AND P5, PT, R4, 0x7fffffc2, PT ;  /* 0x7fffffc20400780c */ /* 0x000fe20003fa6070 */
[C---:B------:R-:W-:Y:S01]  /*3480*/  IMAD.WIDE R182, R13.reuse, 0x4, R50 ;  /* 0x000000040db67825 */ /* 0x040fe200078e0232 */
[----:B------:R-:W1:Y:S01]  /*3490*/  LDC R4, c[0x0][0x230] ;  /* 0x00008c00ff047b82 */ /* 0x000e620000000800 */
[----:B------:R2:W-:Y:S02]  /*34a0*/  STL [R1+0x16c], R13 ;  /* 0x00016c0d01007387 */ /* 0x0005e40000100800 */
[C---:B------:R-:W-:Y:S02]  /*34b0*/  IMAD.WIDE R184, R13.reuse, 0x4, R48 ;  /* 0x000000040db87825 */ /* 0x040fe400078e0230 */
[----:B------:R-:W-:Y:S02]  /*34c0*/  LDGSTS.E [R245+0x4], desc[UR16][R182.64], !P6 ;  /* 0x00004000b6f57fae */ /* 0x000fe4000f121850 */
[----:B------:R-:W-:-:S02]  /*34d0*/  IMAD.WIDE R186, R13, 0x4, R52 ;  /* 0x000000040dba7825 */ /* 0x000fc400078e0234 */
[----:B------:R3:W-:Y:S02]  /*34e0*/  STL [R1+0x168], R196 ;  /* 0x000168c401007387 */ /* 0x0007e40000100800 */
[--C-:B------:R-:W-:Y:S02]  /*34f0*/  IMAD.WIDE R188, R13, 0x4, R46.reuse ;  /* 0x000000040dbc7825 */ /* 0x100fe400078e022e */
[----:B------:R-:W-:Y:S02]  /*3500*/  LDGSTS.E [R245+0x4004], desc[UR16][R184.64], !P6 ;  /* 0x04004000b8f57fae */ /* 0x000fe4000f121850 */
[----:B--2---:R-:W-:Y:S02]  /*3510*/  VIADD R13, R9, 0xffffffdf ;  /* 0xffffffdf090d7836 */ /* 0x004fe40000000000 */
[----:B------:R-:W2:Y:S01]  /*3520*/  LDC R9, c[0x0][0x230] ;  /* 0x00008c00ff097b82 */ /* 0x000ea20000000800 */
[----:B------:R-:W-:Y:S01]  /*3530*/  LDGSTS.E [R245+0x8004], desc[UR16][R186.64], !P6 ;  /* 0x08004000baf57fae */ /* 0x000fe2000f121850 */
[----:B---3--:R-:W-:-:S03]  /*3540*/  IMAD.WIDE R196, R196, 0x4, R46 ;  /* 0x00000004c4c47825 */ /* 0x008fc600078e022e */
[----:B------:R-:W-:Y:S04]  /*3550*/  LDGSTS.E [R245+0xc004], desc[UR16][R188.64], !P6 ;  /* 0x0c004000bcf57fae */ /* 0x000fe8000f121850 */
[----:B------:R-:W-:Y:S04]  /*3560*/  LDGSTS.E [R245+0x8], desc[UR16][R190.64], !P1 ;  /* 0x00008000bef57fae */ /* 0x000fe8000c921850 */
[----:B------:R-:W-:Y:S04]  /*3570*/  LDGSTS.E [R245+0x4008], desc[UR16][R192.64], !P1 ;  /* 0x04008000c0f57fae */ /* 0x000fe8000c921850 */
[----:B------:R-:W-:Y:S04]  /*3580*/  LDGSTS.E [R245+0x8008], desc[UR16][R194.64], !P1 ;  /* 0x08008000c2f57fae */ /* 0x000fe8000c921850 */
[----:B------:R-:W-:Y:S01]  /*3590*/  LDGSTS.E [R245+0xc008], desc[UR16][R196.64], !P1 ;  /* 0x0c008000c4f57fae */ /* 0x000fe2000c921850 */
[----:B------:R-:W-:Y:S01]  /*35a0*/  ISETP.GE.U32.AND P1, PT, R0, 0x7fffffbf, PT ;  /* 0x7fffffbf0000780c */ /* 0x000fe20003f26070 */
[----:B-1----:R-:W-:Y:S01]  /*35b0*/  VIADD R0, R4, 0xffffffdd ;  /* 0xffffffdd04007836 */ /* 0x002fe20000000000 */
[----:B------:R-:W-:Y:S01]  /*35c0*/  LOP3.LUT R4, R12, 0x70, RZ, 0x3c, !PT ;  /* 0x000000700c047812 */ /* 0x000fe200078e3cff */
[----:B------:R1:W-:Y:S04]  /*35d0*/  STL [R1+0x164], R204 ;  /* 0x000164cc01007387 */ /* 0x0003e80000100800 */
[----:B------:R-:W-:Y:S01]  /*35e0*/  LDGSTS.E [R245+0xc], desc[UR16][R198.64], !P2 ;  /* 0x0000c000c6f57fae */ /* 0x000fe2000d121850 */
[----:B------:R-:W-:-:S03]  /*35f0*/  VIADD R4, R4, UR12 ;  /* 0x0000000c04047c36 */ /* 0x000fc60008000000 */
[----:B------:R-:W-:Y:S01]  /*3600*/  LDGSTS.E [R245+0x400c], desc[UR16][R200.64], !P2 ;  /* 0x0400c000c8f57fae */ /* 0x000fe2000d121850 */
[----:B-1----:R-:W-:-:S03]  /*3610*/  IMAD.WIDE R204, R204, 0x4, R46 ;  /* 0x00000004cccc7825 */ /* 0x002fc600078e022e */
[----:B------:R-:W-:Y:S04]  /*3620*/  LDGSTS.E [R245+0x800c], desc[UR16][R202.64], !P2 ;  /* 0x0800c000caf57fae */ /* 0x000fe8000d121850 */
[----:B------:R1:W-:Y:S04]  /*3630*/  STL [R1+0x160], R212 ;  /* 0x000160d401007387 */ /* 0x0003e80000100800 */
[----:B------:R-:W-:Y:S01]  /*3640*/  LDGSTS.E [R245+0xc00c], desc[UR16][R204.64], !P2 ;  /* 0x0c00c000ccf57fae */ /* 0x000fe2000d121850 */
[----:B------:R-:W-:Y:S01]  /*3650*/  ISETP.GE.U32.AND P2, PT, R0, 0x7fffffbe, PT ;  /* 0x7fffffbe0000780c */ /* 0x000fe20003f46070 */
[----:B--2---:R-:W-:-:S02]  /*3660*/  VIADD R0, R9, 0xffffffdc ;  /* 0xffffffdc09007836 */ /* 0x004fc40000000000 */
[----:B------:R-:W-:Y:S01]  /*3670*/  LDGSTS.E [R4], desc[UR16][R206.64], !P3 ;  /* 0x00000000ce047fae */ /* 0x000fe2000d921850 */
[----:B------:R-:W-:Y:S02]  /*3680*/  IMAD R9, R2, 0x1e, RZ ;  /* 0x0000001e02097824 */ /* 0x000fe400078e02ff */
[----:B-1----:R-:W-:Y:S01]  /*3690*/  IMAD.WIDE R212, R212, 0x4, R46 ;  /* 0x00000004d4d47825 */ /* 0x002fe200078e022e */
[----:B------:R-:W-:Y:S03]  /*36a0*/  LDGSTS.E [R4+0x4000], desc[UR16][R208.64], !P3 ;  /* 0x04000000d0047fae */ /* 0x000fe6000d921850 */
[C---:B------:R-:W-:Y:S01]  /*36b0*/  IMAD.WIDE R222, R9.reuse, 0x4, R50 ;  /* 0x0000000409de7825 */ /* 0x040fe200078e0232 */
[----:B------:R-:W-:Y:S03]  /*36c0*/  LDGSTS.E [R4+0x8000], desc[UR16][R210.64], !P3 ;  /* 0x08000000d2047fae */ /* 0x000fe6000d921850 */
[----:B------:R-:W-:Y:S01]  /*36d0*/  IMAD.WIDE R224, R9, 0x4, R48 ;  /* 0x0000000409e07825 */ /* 0x000fe200078e0230 */
[----:B------:R-:W-:Y:S01]  /*36e0*/  LDGSTS.E [R4+0xc000], desc[UR16][R212.64], !P3 ;  /* 0x0c000000d4047fae */ /* 0x000fe2000d921850 */
[----:B------:R-:W-:-:S02]  /*36f0*/  ISETP.GE.U32.AND P3, PT, R0, 0x7fffffbd, PT ;  /* 0x7fffffbd0000780c */ /* 0x000fc40003f66070 */
[----:B------:R-:W-:Y:S01]  /*3700*/  VIADD R0, R218, 0xffffffdb ;  /* 0xffffffdbda007836 */ /* 0x000fe20000000000 */
[----:B------:R1:W-:Y:S01]  /*3710*/  STL [R1+0x15c], R220 ;  /* 0x00015cdc01007387 */ /* 0x0003e20000100800 */
[----:B------:R-:W-:-:S03]  /*3720*/  IMAD.WIDE R218, R220, 0x4, R52 ;  /* 0x00000004dcda7825 */ /* 0x000fc600078e0234 */
[----:B------:R-:W-:Y:S01]  /*3730*/  LDGSTS.E [R4+0x4], desc[UR16][R214.64], !P4 ;  /* 0x00004000d6047fae */ /* 0x000fe2000e121850 */
[----:B------:R-:W-:-:S03]  /*3740*/  IMAD.WIDE R226, R9, 0x4, R52 ;  /* 0x0000000409e27825 */ /* 0x000fc600078e0234 */
[----:B------:R-:W-:Y:S01]  /*3750*/  LDGSTS.E [R4+0x4004], desc[UR16][R216.64], !P4 ;  /* 0x04004000d8047fae */ /* 0x000fe2000e121850 */
[----:B------:R-:W-:-:S03]  /*3760*/  IMAD.WIDE R228, R9, 0x4, R46 ;  /* 0x0000000409e47825 */ /* 0x000fc600078e022e */
[----:B------:R-:W-:Y:S01]  /*3770*/  LDGSTS.E [R4+0x8004], desc[UR16][R218.64], !P4 ;  /* 0x08004000da047fae */ /* 0x000fe2000e121850 */
[----:B-1----:R-:W-:-:S03]  /*3780*/  IMAD.WIDE R220, R220, 0x4, R46 ;  /* 0x00000004dcdc7825 */ /* 0x002fc600078e022e */
[----:B------:R1:W-:Y:S04]  /*3790*/  STL [R1+0x158], R9 ;  /* 0x0001580901007387 */ /* 0x0003e80000100800 */
[----:B------:R-:W-:Y:S01]  /*37a0*/  LDGSTS.E [R4+0xc004], desc[UR16][R220.64], !P4 ;  /* 0x0c004000dc047fae */ /* 0x000fe2000e121850 */
[----:B------:R-:W-:Y:S02]  /*37b0*/  ISETP.GE.U32.AND P4, PT, R0, 0x7fffffbc, PT ;  /* 0x7fffffbc0000780c */ /* 0x000fe40003f86070 */
[----:B------:R-:W2:Y:S01]  /*37c0*/  LDC R0, c[0x0][0x230] ;  /* 0x00008c00ff007b82 */ /* 0x000ea20000000800 */
[----:B------:R-:W-:Y:S04]  /*37d0*/  LDGSTS.E [R4+0x8], desc[UR16][R222.64], !P5 ;  /* 0x00008000de047fae */ /* 0x000fe8000e921850 */
[----:B------:R-:W-:Y:S03]  /*37e0*/  LDGSTS.E [R4+0x4008], desc[UR16][R224.64], !P5 ;  /* 0x04008000e0047fae */ /* 0x000fe6000e921850 */
[----:B-1----:R-:W1:Y:S01]  /*37f0*/  LDC R9, c[0x0][0x230] ;  /* 0x00008c00ff097b82 */ /* 0x002e620000000800 */
[----:B------:R-:W-:Y:S04]  /*3800*/  LDGSTS.E [R4+0x8008], desc[UR16][R226.64], !P5 ;  /* 0x08008000e2047fae */ /* 0x000fe8000e921850 */
[----:B------:R-:W-:Y:S01]  /*3810*/  LDGSTS.E [R4+0xc008], desc[UR16][R228.64], !P5 ;  /* 0x0c008000e4047fae */ /* 0x000fe2000e921850 */
[----:B------:R-:W-:-:S03]  /*3820*/  ISETP.GE.U32.AND P5, PT, R247, 0x7fffffc1, PT ;  /* 0x7fffffc1f700780c */ /* 0x000fc60003fa6070 */
[----:B------:R3:W-:Y:S01]  /*3830*/  STL [R1+0x150], R238 ;  /* 0x000150ee01007387 */ /* 0x0007e20000100800 */
[----:B--2---:R-:W-:Y:S02]  /*3840*/  VIADD R0, R0, 0xffffffda ;  /* 0xffffffda00007836 */ /* 0x004fe40000000000 */
[----:B---3--:R-:W-:-:S07]  /*3850*/  IMAD.WIDE R238, R238, 0x4, R46 ;  /* 0x00000004eeee7825 */ /* 0x008fce00078e022e */
[----:B------:R-:W-:Y:S04]  /*3860*/  LDGSTS.E [R4+0xc], desc[UR16][R230.64], !P5 ;  /* 0x0000c000e6047fae */ /* 0x000fe8000e921850 */
[----:B------:R-:W-:Y:S04]  /*3870*/  LDGSTS.E [R4+0x400c], desc[UR16][R232.64], !P5 ;  /* 0x0400c000e8047fae */ /* 0x000fe8000e921850 */
[----:B------:R-:W-:Y:S04]  /*3880*/  LDGSTS.E [R4+0x800c], desc[UR16][R234.64], !P5 ;  /* 0x0800c000ea047fae */ /* 0x000fe8000e921850 */
[----:B------:R-:W-:Y:S01]  /*3890*/  LDGSTS.E [R4+0xc00c], desc[UR16][R238.64], !P5 ;  /* 0x0c00c000ee047fae */ /* 0x000fe2000e921850 */
[----:B------:R-:W-:Y:S01]  /*38a0*/  ISETP.GE.U32.AND P5, PT, R0, 0x7fffffbb, PT ;  /* 0x7fffffbb0000780c */ /* 0x000fe20003fa6070 */
[----:B-1----:R-:W-:-:S02]  /*38b0*/  VIADD R0, R9, 0xffffffd9 ;  /* 0xffffffd909007836 */ /* 0x002fc40000000000 */
[----:B------:R-:W2:Y:S03]  /*38c0*/  LDL R9, [R1+0xf8] ;  /* 0x0000f80001097983 */ /* 0x000ea60000100800 */
[----:B------:R-:W-:Y:S01]  /*38d0*/  ISETP.GE.U32.AND P6, PT, R0, 0x7fffffba, PT ;  /* 0x7fffffba0000780c */ /* 0x000fe20003fc6070 */
[----:B------:R-:W0:Y:S01]  /*38e0*/  LDGDEPBAR ;  /* 0x00000000000079af */ /* 0x000e220000000000 */
[C---:B--2---:R-:W-:Y:S01]  /*38f0*/  VIADD R246, R9.reuse, UR12 ;  /* 0x0000000c09f67c36 */ /* 0x044fe20008000000 */
[----:B------:R-:W-:-:S04]  /*3900*/  LOP3.LUT R9, R9, 0x40, RZ, 0x3c, !PT ;  /* 0x0000004009097812 */ /* 0x000fc800078e3cff */
[----:B------:R-:W-:Y:S01]  /*3910*/  LDGSTS.E [R246+0x30000], desc[UR16][R44.64], P0 ;  /* 0x300000002cf67fae */ /* 0x000fe20008121850 */
[----:B------:R-:W-:-:S03]  /*3920*/  VIADD R0, R9, UR12 ;  /* 0x0000000c09007c36 */ /* 0x000fc60008000000 */
[----:B------:R-:W-:Y:S04]  /*3930*/  LDGSTS.E [R246+0x30400], desc[UR16][R42.64], P0 ;  /* 0x304000002af67fae */ /* 0x000fe80008121850 */
        /* <DEDUP_REMOVED lines=13> */
[----:B------:R-:W-:Y:S01]  /*3a10*/  LDGSTS.E [R0+0x31e00], desc[UR16][R10.64], P0 ;  /* 0x31e000000a007fae */ /* 0x000fe20008121850 */
[----:B------:R-:W-:-:S03]  /*3a20*/  ISETP.GE.U32.AND P0, PT, R13, 0x7fffffc0, PT ;  /* 0x7fffffc00d00780c */ /* 0x000fc60003f06070 */
[----:B------:R-:W0:Y:S04]  /*3a30*/  LDGDEPBAR ;  /* 0x00000000000079af */ /* 0x000e280000000000 */
[----:B------:R1:W-:Y:S04]  /*3a40*/  STL [R1+0x4e4], R9 ;  /* 0x0004e40901007387 */ /* 0x0003e80000100800 */
[----:B------:R-:W5:Y:S01]  /*3a50*/  LDL.LU R13, [R1+0x510] ;  /* 0x00051000010d7983 */ /* 0x000f620000300800 */
[----:B-1----:R-:W-:-:S04]  /*3a60*/  IMAD.SHL.U32 R9, R2, 0x20, RZ ;  /* 0x0000002002097824 */ /* 0x002fc800078e00ff */
[C---:B------:R-:W-:Y:S01]  /*3a70*/  IMAD.WIDE R50, R9.reuse, 0x4, R50 ;  /* 0x0000000409327825 */ /* 0x040fe200078e0232 */
[----:B------:R-:W-:Y:S03]  /*3a80*/  BAR.SYNC.DEFER_BLOCKING 0x0 ;  /* 0x0000000000007b1d */ /* 0x000fe60000010000 */
[----:B------:R-:W-:-:S03]  /*3a90*/  IMAD.WIDE R48, R9, 0x4, R48 ;  /* 0x0000000409307825 */ /* 0x000fc600078e0230 */
[----:B------:R-:W-:Y:S01]  /*3aa0*/  @!PT LDS RZ, [RZ] ;  /* 0x00000000fffff984 */ /* 0x000fe20000000800 */
[----:B------:R-:W-:Y:S01]  /*3ab0*/  @!PT LDS RZ, [RZ] ;  /* 0x00000000fffff984 */ /* 0x000fe20000000800 */
[----:B------:R-:W-:Y:S01]  /*3ac0*/  @!PT LDS RZ, [RZ] ;  /* 0x00000000fffff984 */ /* 0x000fe20000000800 */
[----:B------:R1:W-:Y:S04]  /*3ad0*/  LDGSTS.E [R240+0x10000], desc[UR16][R50.64], !P0 ;  /* 0x1000000032f07fae */ /* 0x0003e8000c121850 */
[----:B------:R-:W-:Y:S01]  /*3ae0*/  LDGSTS.E [R240+0x14000], desc[UR16][R48.64], !P0 ;  /* 0x1400000030f07fae */ /* 0x000fe2000c121850 */
[----:B-1----:R-:W1:Y:S03]  /*3af0*/  LDC R50, c[0x0][0x230] ;  /* 0x00008c00ff327b82 */ /* 0x002e660000000800 */
[----:B------:R-:W2:Y:S01]  /*3b00*/  LDL.LU.64 R48, [R1+0xf0] ;  /* 0x0000f00001307983 */ /* 0x000ea20000300a00 */
[----:B------:R-:W-:-:S04]  /*3b10*/  IMAD.WIDE R52, R9, 0x4, R52 ;  /* 0x0000000409347825 */ /* 0x000fc800078e0234 */
[----:B------:R-:W-:Y:S01]  /*3b20*/  IMAD.WIDE R46, R9, 0x4, R46 ;  /* 0x00000004092e7825 */ /* 0x000fe200078e022e */
[----:B------:R-:W-:Y:S04]  /*3b30*/  LDGSTS.E [R240+0x18000], desc[UR16][R52.64], !P0 ;  /* 0x1800000034f07fae */ /* 0x000fe8000c121850 */
[----:B------:R1:W-:Y:S04]  /*3b40*/  LDGSTS.E [R240+0x1c000], desc[UR16][R46.64], !P0 ;  /* 0x1c0000002ef07fae */ /* 0x0003e8000c121850 */
[----:B------:R-:W3:Y:S01]  /*3b50*/  LDL.LU.64 R52, [R1+0xd0] ;  /* 0x0000d00001347983 */ /* 0x000ee20000300a00 */
[----:B-1----:R-:W-:-:S03]  /*3b60*/  VIADD R46, R50, 0xffffffd8 ;  /* 0xffffffd8322e7836 */ /* 0x002fc60000000000 */
[----:B------:R-:W4:Y:S02]  /*3b70*/  LDL.LU.64 R50, [R1+0xa8] ;  /* 0x0000a80001327983 */ /* 0x000f240000300a00 */
[----:B------:R-:W-:Y:S01]  /*3b80*/  ISETP.GE.U32.AND P0, PT, R46, 0x7fffffb9, PT ;  /* 0x7fffffb92e00780c */ /* 0x000fe20003f06070 */
[C---:B--2---:R-:W-:Y:S02]  /*3b90*/  IMAD.WIDE R46, R9.reuse, 0x4, R48 ;  /* 0x00000004092e7825 */ /* 0x044fe400078e0230 */
[----:B------:R-:W1:Y:S03]  /*3ba0*/  LDC R48, c[0x0][0x230] ;  /* 0x00008c00ff307b82 */ /* 0x000e660000000800 */
[----:B------:R2:W-:Y:S04]  /*3bb0*/  LDGSTS.E [R240+0x10004], desc[UR16][R46.64], !P1 ;  /* 0x100040002ef07fae */ /* 0x0005e8000c921850 */
[----:B------:R-:W2:Y:S02]  /*3bc0*/  LDL.LU.64 R46, [R1+0xe8] ;  /* 0x0000e800012e7983 */ /* 0x000ea40000300a00 */
[----:B--2---:R-:W-:-:S05]  /*3bd0*/  IMAD.WIDE R46, R9, 0x4, R46 ;  /* 0x00000004092e7825 */ /* 0x004fca00078e022e */
[----:B------:R3:W-:Y:S02]  /*3be0*/  LDGSTS.E [R240+0x14004], desc[UR16][R46.64], !P1 ;  /* 0x140040002ef07fae */ /* 0x0007e4000c921850 */
[C---:B---3--:R-:W-:Y:S02]  /*3bf0*/  IMAD.WIDE R46, R9.reuse, 0x4, R52 ;  /* 0x00000004092e7825 */ /* 0x048fe400078e0234 */
[----:B------:R-:W2:Y:S04]  /*3c00*/  LDL.LU.64 R52, [R1+0x80] ;  /* 0x0000800001347983 */ /* 0x000ea80000300a00 */
[----:B------:R3:W-:Y:S04]  /*3c10*/  LDGSTS.E [R240+0x18004], desc[UR16][R46.64], !P1 ;  /* 0x180040002ef07fae */ /* 0x0007e8000c921850 */
[----:B------:R-:W3:Y:S02]  /*3c20*/  LDL.LU.64 R46, [R1+0xc8] ;  /* 0x0000c800012e7983 */ /* 0x000ee40000300a00 */
[----:B---3--:R-:W-:-:S05]  /*3c30*/  IMAD.WIDE R46, R9, 0x4, R46 ;  /* 0x00000004092e7825 */ /* 0x008fca00078e022e */
[----:B------:R1:W-:Y:S02]  /*3c40*/  LDGSTS.E [R240+0x1c004], desc[UR16][R46.64], !P1 ;  /* 0x1c0040002ef07fae */ /* 0x0003e4000c921850 */
[----:B-1----:R-:W-:Y:S02]  /*3c50*/  VIADD R46, R48, 0xffffffd7 ;  /* 0xffffffd7302e7836 */ /* 0x002fe40000000000 */
[----:B------:R-:W3:Y:S03]  /*3c60*/  LDL.LU.64 R48, [R1+0xc0] ;  /* 0x0000c00001307983 */ /* 0x000ee60000300a00 */
[----:B------:R-:W-:Y:S01]  /*3c70*/  ISETP.GE.U32.AND P1, PT, R46, 0x7fffffb8, PT ;  /* 0x7fffffb82e00780c */ /* 0x000fe20003f26070 */
[C---:B---3--:R-:W-:Y:S02]  /*3c80*/  IMAD.WIDE R46, R9.reuse, 0x4, R48 ;  /* 0x00000004092e7825 */ /* 0x048fe400078e0230 */
[----:B------:R-:W1:Y:S03]  /*3c90*/  LDC R48, c[0x0][0x230] ;  /* 0x00008c00ff307b82 */ /* 0x000e660000000800 */
[----:B------:R3:W-:Y:S04]  /*3ca0*/  LDGSTS.E [R240+0x10008], desc[UR16][R46.64], !P2 ;  /* 0x100080002ef07fae */ /* 0x0007e8000d121850 */
[----:B------:R-:W3:Y:S02]  /*3cb0*/  LDL.LU.64 R46, [R1+0xb8] ;  /* 0x0000b800012e7983 */ /* 0x000ee40000300a00 */
[----:B---3--:R-:W-:-:S05]  /*3cc0*/  IMAD.WIDE R46, R9, 0x4, R46 ;  /* 0x00000004092e7825 */ /* 0x008fca00078e022e */
[----:B------:R3:W-:Y:S04]  /*3cd0*/  LDGSTS.E [R240+0x14008], desc[UR16][R46.64], !P2 ;  /* 0x140080002ef07fae */ /* 0x0007e8000d121850 */
[----:B------:R-:W3:Y:S02]  /*3ce0*/  LDL.LU.64 R46, [R1+0xb0] ;  /* 0x0000b000012e7983 */ /* 0x000ee40000300a00 */
[----:B---3--:R-:W-:-:S05]  /*3cf0*/  IMAD.WIDE R46, R9, 0x4, R46 ;  /* 0x00000004092e7825 */ /* 0x008fca00078e022e */
[----:B------:R4:W-:Y:S02]  /*3d00*/  LDGSTS.E [R240+0x18008], desc[UR16][R46.64], !P2 ;  /* 0x180080002ef07fae */ /* 0x0009e4000d121850 */
[----:B----4-:R-:W-:Y:S02]  /*3d10*/  IMAD.WIDE R46, R9, 0x4, R50 ;  /* 0x00000004092e7825 */ /* 0x010fe400078e0232 */
[----:B------:R-:W3:Y:S03]  /*3d20*/  LDC R50, c[0x0][0x230] ;  /* 0x00008c00ff327b82 */ /* 0x000ee60000000800 */
[----:B------:R1:W-:Y:S02]  /*3d30*/  LDGSTS.E [R240+0x1c008], desc[UR16][R46.64], !P2 ;  /* 0x1c0080002ef07fae */ /* 0x0003e4000d121850 */
[----:B-1----:R-:W-:Y:S02]  /*3d40*/  VIADD R46, R48, 0xffffffd6 ;  /* 0xffffffd6302e7836 */ /* 0x002fe40000000000 */
[----:B------:R-:W4:Y:S03]  /*3d50*/  LDL.LU.64 R48, [R1+0x90] ;  /* 0x0000900001307983 */ /* 0x000f260000300a00 */
[----:B------:R-:W-:-:S02]  /*3d60*/  ISETP.GE.U32.AND P2, PT, R46, 0x7fffffb7, PT ;  /* 0x7fffffb72e00780c */ /* 0x000fc40003f46070 */
[----:B------:R-:W2:Y:S02]  /*3d70*/  LDL.LU.64 R46, [R1+0xa0] ;  /* 0x0000a000012e7983 */ /* 0x000ea40000300a00 */
[----:B--2---:R-:W-:-:S05]  /*3d80*/  IMAD.WIDE R46, R9, 0x4, R46 ;  /* 0x00000004092e7825 */ /* 0x004fca00078e022e */
[----:B------:R1:W-:Y:S04]  /*3d90*/  LDGSTS.E [R240+0x1000c], desc[UR16][R46.64], !P3 ;  /* 0x1000c0002ef07fae */ /* 0x0003e8000d921850 */
[----:B------:R-:W1:Y:S02]  /*3da0*/  LDL.LU.64 R46, [R1+0x98] ;  /* 0x00009800012e7983 */ /* 0x000e640000300a00 */
[----:B-1----:R-:W-:-:S05]  /*3db0*/  IMAD.WIDE R46, R9, 0x4, R46 ;  /* 0x00000004092e7825 */ /* 0x002fca00078e022e */
[----:B------:R1:W-:Y:S04]  /*3dc0*/  LDGSTS.E [R240+0x1400c], desc[UR16][R46.64], !P3 ;  /* 0x1400c0002ef07fae */ /* 0x0003e8000d921850 */
[----:B------:R-:W1:Y:S01]  /*3dd0*/  LDL.LU.64 R46, [R1+0x88] ;  /* 0x00008800012e7983 */ /* 0x000e620000300a00 */
[----:B----4-:R-:W-:-:S04]  /*3de0*/  IMAD.WIDE R48, R9, 0x4, R48 ;  /* 0x0000000409307825 */ /* 0x010fc800078e0230 */
[----:B---3--:R-:W-:Y:S01]  /*3df0*/  VIADD R50, R50, 0xffffffd5 ;  /* 0xffffffd532327836 */ /* 0x008fe20000000000 */
[----:B------:R-:W-:Y:S04]  /*3e00*/  LDGSTS.E [R240+0x1800c], desc[UR16][R48.64], !P3 ;  /* 0x1800c00030f07fae */ /* 0x000fe8000d921850 */
[----:B------:R-:W2:Y:S01]  /*3e10*/  LDL.LU.64 R48, [R1+0x70] ;  /* 0x0000700001307983 */ /* 0x000ea20000300a00 */
[----:B-1----:R-:W-:-:S05]  /*3e20*/  IMAD.WIDE R46, R9, 0x4, R46 ;  /* 0x00000004092e7825 */ /* 0x002fca00078e022e */
[----:B------:R1:W-:Y:S01]  /*3e30*/  LDGSTS.E [R240+0x1c00c], desc[UR16][R46.64], !P3 ;  /* 0x1c00c0002ef07fae */ /* 0x0003e2000d921850 */
[----:B------:R-:W-:-:S03]  /*3e40*/  ISETP.GE.U32.AND P3, PT, R50, 0x7fffffb6, PT ;  /* 0x7fffffb63200780c */ /* 0x000fc60003f66070 */
[----:B------:R-:W3:Y:S01]  /*3e50*/  LDL.LU.64 R46, [R1+0x68] ;  /* 0x00006800012e7983 */ /* 0x000ee20000300a00 */
[----:B-1----:R-:W1:Y:S03]  /*3e60*/  LDC R240, c[0x0][0x230] ;  /* 0x00008c00fff07b82 */ /* 0x002e660000000800 */
[----:B------:R-:W4:Y:S01]  /*3e70*/  LDL.LU.64 R50, [R1+0x78] ;  /* 0x0000780001327983 */ /* 0x000f220000300a00 */
[----:B------:R-:W-:-:S04]  /*3e80*/  IMAD.WIDE R52, R9, 0x4, R52 ;  /* 0x0000000409347825 */ /* 0x000fc800078e0234 */
[C---:B--2---:R-:W-:Y:S01]  /*3e90*/  IMAD.WIDE R48, R9.reuse, 0x4, R48 ;  /* 0x0000000409307825 */ /* 0x044fe200078e0230 */
[----:B------:R1:W-:Y:S03]  /*3ea0*/  LDGSTS.E [R241+0x10000], desc[UR16][R52.64], !P4 ;  /* 0x1000000034f17fae */ /* 0x0003e6000e121850 */
[----:B-1----:R-:W-:Y:S02]  /*3eb0*/  VIADD R52, R240, 0xffffffd4 ;  /* 0xffffffd4f0347836 */ /* 0x002fe40000000000 */
[----:B------:R-:W1:Y:S01]  /*3ec0*/  LDC R240, c[0x0][0x230] ;  /* 0x00008c00fff07b82 */ /* 0x000e620000000800 */
[----:B---3--:R-:W-:-:S04]  /*3ed0*/  IMAD.WIDE R46, R9, 0x4, R46 ;  /* 0x00000004092e7825 */ /* 0x008fc800078e022e */
[----:B----4-:R-:W-:-:S05]  /*3ee0*/  IMAD.WIDE R50, R9, 0x4, R50 ;  /* 0x0000000409327825 */ /* 0x010fca00078e0232 */
[----:B------:R2:W-:Y:S04]  /*3ef0*/  LDGSTS.E [R241+0x14000], desc[UR16][R50.64], !P4 ;  /* 0x1400000032f17fae */ /* 0x0005e8000e121850 */
[----:B------:R3:W-:Y:S04]  /*3f00*/  LDGSTS.E [R241+0x18000], desc[UR16][R48.64], !P4 ;  /* 0x1800000030f17fae */ /* 0x0007e8000e121850 */
[----:B------:R4:W-:Y:S01]  /*3f10*/  LDGSTS.E [R241+0x1c000], desc[UR16][R46.64], !P4 ;  /* 0x1c0000002ef17fae */ /* 0x0009e2000e121850 */
[----:B------:R-:W-:-:S03]  /*3f20*/  ISETP.GE.U32.AND P4, PT, R52, 0x7fffffb5, PT ;  /* 0x7fffffb53400780c */ /* 0x000fc60003f86070 */
[----:B------:R-:W2:Y:S04]  /*3f30*/  LDL.LU.64 R50, [R1+0x58] ;  /* 0x0000580001327983 */ /* 0x000ea80000300a00 */
[----:B------:R-:W3:Y:S04]  /*3f40*/  LDL.LU.64 R48, [R1+0x50] ;  /* 0x0000500001307983 */ /* 0x000ee80000300a00 */
[----:B------:R-:W4:Y:S04]  /*3f50*/  LDL.LU.64 R46, [R1+0x48] ;  /* 0x00004800012e7983 */ /* 0x000f280000300a00 */
[----:B------:R-:W4:Y:S01]  /*3f60*/  LDL.LU.64 R52, [R1+0x60] ;  /* 0x0000600001347983 */ /* 0x000f220000300a00 */
[----:B--2---:R-:W-:-:S04]  /*3f70*/  IMAD.WIDE R50, R9, 0x4, R50 ;  /* 0x0000000409327825 */ /* 0x004fc800078e0232 */
[----:B---3--:R-:W-:-:S04]  /*3f80*/  IMAD.WIDE R48, R9, 0x4, R48 ;  /* 0x0000000409307825 */ /* 0x008fc800078e0230 */
[----:B----4-:R-:W-:-:S04]  /*3f90*/  IMAD.WIDE R52, R9, 0x4, R52 ;  /* 0x0000000409347825 */ /* 0x010fc800078e0234 */
[----:B------:R-:W-:Y:S01]  /*3fa0*/  IMAD.WIDE R46, R9, 0x4, R46 ;  /* 0x00000004092e7825 */ /* 0x000fe200078e022e */
[----:B------:R1:W-:Y:S04]  /*3fb0*/  LDGSTS.E [R241+0x10004], desc[UR16][R52.64], !P5 ;  /* 0x1000400034f17fae */ /* 0x0003e8000e921850 */
[----:B------:R2:W-:Y:S04]  /*3fc0*/  LDGSTS.E [R241+0x14004], desc[UR16][R50.64], !P5 ;  /* 0x1400400032f17fae */ /* 0x0005e8000e921850 */
[----:B------:R3:W-:Y:S01]  /*3fd0*/  LDGSTS.E [R241+0x18004], desc[UR16][R48.64], !P5 ;  /* 0x1800400030f17fae */ /* 0x0007e2000e921850 */
[----:B-1----:R-:W-:-:S03]  /*3fe0*/  VIADD R52, R240, 0xffffffd3 ;  /* 0xffffffd3f0347836 */ /* 0x002fc60000000000 */
[----:B------:R1:W-:Y:S01]  /*3ff0*/  LDGSTS.E [R241+0x1c004], desc[UR16][R46.64], !P5 ;  /* 0x1c0040002ef17fae */ /* 0x0003e2000e921850 */
[----:B------:R-:W4:Y:S03]  /*4000*/  LDC R240, c[0x0][0x230] ;  /* 0x00008c00fff07b82 */ /* 0x000f260000000800 */
[----:B------:R-:W2:Y:S01]  /*4010*/  LDL.LU.64 R50, [R1+0x38] ;  /* 0x0000380001327983 */ /* 0x000ea20000300a00 */
[----:B------:R-:W-:-:S03]  /*4020*/  ISETP.GE.U32.AND P5, PT, R52, 0x7fffffb4, PT ;  /* 0x7fffffb43400780c */ /* 0x000fc60003fa6070 */
[----:B------:R-:W3:Y:S04]  /*4030*/  LDL.LU.64 R48, [R1+0x30] ;  /* 0x0000300001307983 */ /* 0x000ee80000300a00 */
[----:B------:R-:W1:Y:S04]  /*4040*/  LDL.LU.64 R46, [R1+0x28] ;  /* 0x00002800012e7983 */ /* 0x000e680000300a00 */
[----:B------:R-:W4:Y:S01]  /*4050*/  LDL.LU.64 R52, [R1+0x40] ;  /* 0x0000400001347983 */ /* 0x000f220000300a00 */
[----:B--2---:R-:W-:-:S04]  /*4060*/  IMAD.WIDE R50, R9, 0x4, R50 ;  /* 0x0000000409327825 */ /* 0x004fc800078e0232 */
[----:B---3--:R-:W-:-:S04]  /*4070*/  IMAD.WIDE R48, R9, 0x4, R48 ;  /* 0x0000000409307825 */ /* 0x008fc800078e0230 */
[----:B-1----:R-:W-:-:S04]  /*4080*/  IMAD.WIDE R46, R9, 0x4, R46 ;  /* 0x00000004092e7825 */ /* 0x002fc800078e022e */
[----:B----4-:R-:W-:-:S05]  /*4090*/  IMAD.WIDE R52, R9, 0x4, R52 ;  /* 0x0000000409347825 */ /* 0x010fca00078e0234 */
[----:B------:R1:W-:Y:S04]  /*40a0*/  LDGSTS.E [R241+0x10008], desc[UR16][R52.64], !P6 ;  /* 0x1000800034f17fae */ /* 0x0003e8000f121850 */
[----:B------:R2:W-:Y:S04]  /*40b0*/  LDGSTS.E [R241+0x14008], desc[UR16][R50.64], !P6 ;  /* 0x1400800032f17fae */ /* 0x0005e8000f121850 */
[----:B------:R3:W-:Y:S04]  /*40c0*/  LDGSTS.E [R241+0x18008], desc[UR16][R48.64], !P6 ;  /* 0x1800800030f17fae */ /* 0x0007e8000f121850 */
[----:B------:R4:W-:Y:S04]  /*40d0*/  LDGSTS.E [R241+0x1c008], desc[UR16][R46.64], !P6 ;  /* 0x1c0080002ef17fae */ /* 0x0009e8000f121850 */
[----:B------:R-:W2:Y:S04]  /*40e0*/  LDL.LU.64 R50, [R1+0x18] ;  /* 0x0000180001327983 */ /* 0x000ea80000300a00 */
[----:B------:R-:W3:Y:S04]  /*40f0*/  LDL.LU.64 R48, [R1+0x10] ;  /* 0x0000100001307983 */ /* 0x000ee80000300a00 */
[----:B------:R-:W4:Y:S01]  /*4100*/  LDL.LU.64 R46, [R1+0x20] ;  /* 0x00002000012e7983 */ /* 0x000f220000300a00 */
[----:B-1----:R-:W-:-:S02]  /*4110*/  VIADD R52, R240, 0xffffffd2 ;  /* 0xffffffd2f0347836 */ /* 0x002fc40000000000 */
[C---:B------:R-:W-:Y:S01]  /*4120*/  IMAD.WIDE R250, R9.reuse, 0x4, R250 ;  /* 0x0000000409fa7825 */ /* 0x040fe200078e02fa */
[----:B------:R-:W1:Y:S02]  /*4130*/  LDC R240, c[0x0][0x230] ;  /* 0x00008c00fff07b82 */ /* 0x000e640000000800 */
[----:B------:R-:W-:Y:S01]  /*4140*/  ISETP.GE.U32.AND P6, PT, R52, 0x7fffffb3, PT ;  /* 0x7fffffb33400780c */ /* 0x000fe20003fc6070 */
[----:B------:R-:W-:-:S04]  /*4150*/  IMAD.WIDE R248, R9, 0x4, R248 ;  /* 0x0000000409f87825 */ /* 0x000fc800078e02f8 */
        /* <DEDUP_REMOVED lines=29> */
[----:B--2---:R-:W-:-:S04]  /*4330*/  IMAD.WIDE R50, R9, 0x4, R50 ;  /* 0x0000000409327825 */ /* 0x004fc800078e0232 */
[----:B---3--:R-:W-:-:S04]  /*4340*/  IMAD.WIDE R48, R9, 0x4, R48 ;  /* 0x0000000409307825 */ /* 0x008fc800078e0230 */
[----:B----4-:R-:W-:-:S04]  /*4350*/  IMAD.WIDE R52, R9, 0x4, R46 ;  /* 0x0000000409347825 */ /* 0x010fc800078e022e */
[----:B------:R-:W-:Y:S01]  /*4360*/  IMAD.WIDE R46, R9, 0x4, R14 ;  /* 0x00000004092e7825 */ /* 0x000fe200078e020e */
[----:B------:R1:W-:Y:S04]  /*4370*/  LDGSTS.E [R241+0x1000c], desc[UR16][R52.64], !P0 ;  /* 0x1000c00034f17fae */ /* 0x0003e8000c121850 */
[----:B------:R-:W-:Y:S04]  /*4380*/  LDGSTS.E [R241+0x1400c], desc[UR16][R50.64], !P0 ;  /* 0x1400c00032f17fae */ /* 0x000fe8000c121850 */
[----:B------:R2:W-:Y:S04]  /*4390*/  LDGSTS.E [R241+0x1800c], desc[UR16][R48.64], !P0 ;  /* 0x1800c00030f17fae */ /* 0x0005e8000c121850 */
[----:B------:R3:W-:Y:S01]  /*43a0*/  LDGSTS.E [R241+0x1c00c], desc[UR16][R46.64], !P0 ;  /* 0x1c00c0002ef17fae */ /* 0x0007e2000c121850 */
[----:B-1----:R-:W-:-:S02]  /*43b0*/  VIADD R52, R240, 0xffffffd1 ;  /* 0xffffffd1f0347836 */ /* 0x002fc40000000000 */
[C---:B------:R-:W-:Y:S01]  /*43c0*/  IMAD.WIDE R110, R9.reuse, 0x4, R110 ;  /* 0x00000004096e7825 */ /* 0x040fe200078e026e */
[----:B------:R-:W5:Y:S01]  /*43d0*/  LDL.LU.64 R14, [R1+0x508] ;  /* 0x00050800010e7983 */ /* 0x000f620000300a00 */
[----:B--2---:R-:W1:Y:S02]  /*43e0*/  LDC R48, c[0x0][0x230] ;  /* 0x00008c00ff307b82 */ /* 0x004e640000000800 */
[----:B---3--:R-:W-:Y:S01]  /*43f0*/  IMAD.WIDE R46, R9, 0x4, R16 ;  /* 0x00000004092e7825 */ /* 0x008fe200078e0210 */
[----:B------:R-:W-:-:S03]  /*4400*/  ISETP.GE.U32.AND P0, PT, R52, 0x7fffffb2, PT ;  /* 0x7fffffb23400780c */ /* 0x000fc60003f06070 */
[C---:B------:R-:W-:Y:S01]  /*4410*/  IMAD.WIDE R112, R9.reuse, 0x4, R112 ;  /* 0x0000000409707825 */ /* 0x040fe200078e0270 */
[----:B------:R2:W-:Y:S04]  /*4420*/  LDGSTS.E [R8+0x10000], desc[UR16][R46.64], !P1 ;  /* 0x100000002e087fae */ /* 0x0005e8000c921850 */
[----:B------:R-:W-:Y:S04]  /*4430*/  LDGSTS.E [R8+0x14000], desc[UR16][R250.64], !P1 ;  /* 0x14000000fa087fae */ /* 0x000fe8000c921850 */
[----:B------:R-:W-:Y:S04]  /*4440*/  LDGSTS.E [R8+0x18000], desc[UR16][R248.64], !P1 ;  /* 0x18000000f8087fae */ /* 0x000fe8000c921850 */
[----:B------:R-:W-:Y:S01]  /*4450*/  LDGSTS.E [R8+0x1c000], desc[UR16][R236.64], !P1 ;  /* 0x1c000000ec087fae */ /* 0x000fe2000c921850 */
[----:B------:R-:W-:Y:S01]  /*4460*/  IMAD.WIDE R114, R9, 0x4, R114 ;  /* 0x0000000409727825 */ /* 0x000fe200078e0272 */
[----:B--2---:R-:W2:Y:S02]  /*4470*/  LDC R47, c[0x0][0x230] ;  /* 0x00008c00ff2f7b82 */ /* 0x004ea40000000800 */
[----:B------:R-:W-:Y:S04]  /*4480*/  LDGSTS.E [R8+0x10004], desc[UR16][R54.64], !P2 ;  /* 0x1000400036087fae */ /* 0x000fe8000d121850 */
        /* <DEDUP_REMOVED lines=10> */
[----:B------:R3:W-:Y:S04]  /*4530*/  LDGSTS.E [R8+0x1c00c], desc[UR16][R76.64], !P4 ;  /* 0x1c00c0004c087fae */ /* 0x0007e8000e121850 */
[----:B------:R-:W-:Y:S04]  /*4540*/  LDGSTS.E [R242+0x10000], desc[UR16][R78.64], !P5 ;  /* 0x100000004ef27fae */ /* 0x000fe8000e921850 */
[----:B------:R-:W-:Y:S01]  /*4550*/  LDGSTS.E [R242+0x14000], desc[UR16][R80.64], !P5 ;  /* 0x1400000050f27fae */ /* 0x000fe2000e921850 */
[----:B---3--:R-:W3:Y:S03]  /*4560*/  LDC R8, c[0x0][0x230] ;  /* 0x00008c00ff087b82 */ /* 0x008ee60000000800 */
[----:B------:R-:W-:Y:S04]  /*4570*/  LDGSTS.E [R242+0x18000], desc[UR16][R82.64], !P5 ;  /* 0x1800000052f27fae */ /* 0x000fe8000e921850 */
[----:B------:R-:W-:Y:S04]  /*4580*/  LDGSTS.E [R242+0x1c000], desc[UR16][R84.64], !P5 ;  /* 0x1c00000054f27fae */ /* 0x000fe8000e921850 */
[----:B------:R-:W-:Y:S04]  /*4590*/  LDGSTS.E [R242+0x10004], desc[UR16][R86.64], !P6 ;  /* 0x1000400056f27fae */ /* 0x000fe8000f121850 */
[----:B------:R-:W-:Y:S04]  /*45a0*/  LDGSTS.E [R242+0x14004], desc[UR16][R88.64], !P6 ;  /* 0x1400400058f27fae */ /* 0x000fe8000f121850 */
[----:B------:R-:W-:Y:S04]  /*45b0*/  LDGSTS.E [R242+0x18004], desc[UR16][R90.64], !P6 ;  /* 0x180040005af27fae */ /* 0x000fe8000f121850 */
[----:B------:R-:W-:Y:S01]  /*45c0*/  LDGSTS.E [R242+0x1c004], desc[UR16][R92.64], !P6 ;  /* 0x1c0040005cf27fae */ /* 0x000fe2000f121850 */
[----:B---3--:R-:W-:-:S03]  /*45d0*/  VIADD R8, R8, 0xffffffcc ;  /* 0xffffffcc08087836 */ /* 0x008fc60000000000 */
[----:B------:R-:W-:Y:S02]  /*45e0*/  LDGSTS.E [R242+0x10008], desc[UR16][R94.64], !P0 ;  /* 0x100080005ef27fae */ /* 0x000fe4000c121850 */
[----:B------:R-:W-:Y:S02]  /*45f0*/  ISETP.GE.U32.AND P5, PT, R8, 0x7fffffad, PT ;  /* 0x7fffffad0800780c */ /* 0x000fe40003fa6070 */
[----:B------:R-:W-:Y:S01]  /*4600*/  LDGSTS.E [R242+0x14008], desc[UR16][R96.64], !P0 ;  /* 0x1400800060f27fae */ /* 0x000fe2000c121850 */
[----:B------:R-:W3:Y:S03]  /*4610*/  LDC R8, c[0x0][0x230] ;  /* 0x00008c00ff087b82 */ /* 0x000ee60000000800 */
[----:B------:R-:W-:Y:S04]  /*4620*/  LDGSTS.E [R242+0x18008], desc[UR16][R98.64], !P0 ;  /* 0x1800800062f27fae */ /* 0x000fe8000c121850 */
[----:B------:R-:W-:Y:S01]  /*4630*/  LDGSTS.E [R242+0x1c008], desc[UR16][R100.64], !P0 ;  /* 0x1c00800064f27fae */ /* 0x000fe2000c121850 */
        /* <DEDUP_REMOVED lines=12> */
[----:B------:R-:W-:Y:S01]  /*4700*/  IMAD.WIDE R140, R9, 0x4, R140 ;  /* 0x00000004098c7825 */ /* 0x000fe200078e028c */
[----:B------:R-:W4:Y:S03]  /*4710*/  S2R R53, SR_TID.X ;  /* 0x0000000000357919 */ /* 0x000f260000002100 */
[----:B---3--:R-:W-:Y:S01]  /*4720*/  VIADD R8, R8, 0xffffffcb ;  /* 0xffffffcb08087836 */ /* 0x008fe20000000000 */
[----:B------:R-:W5:Y:S04]  /*4730*/  LDL.LU.64 R16, [R1+0x500] ;  /* 0x0005000001107983 */ /* 0x000f680000300a00 */
[----:B------:R-:W-:Y:S02]  /*4740*/  ISETP.GE.U32.AND P6, PT, R8, 0x7fffffac, PT ;  /* 0x7fffffac0800780c */ /* 0x000fe40003fc6070 */
[----:B------:R-:W3:Y:S01]  /*4750*/  LDC R8, c[0x0][0x230] ;  /* 0x00008c00ff087b82 */ /* 0x000ee20000000800 */
[----:B-1----:R-:W-:-:S04]  /*4760*/  IADD3 R46, R48, -0x30, RZ ;  /* 0xffffffd0302e7810 */ /* 0x002fc80007ffe0ff */
[----:B------:R-:W-:-:S03]  /*4770*/  ISETP.GE.U32.AND P1, PT, R46, 0x7fffffb1, PT ;  /* 0x7fffffb12e00780c */ /* 0x000fc60003f26070 */
[----:B------:R-:W1:Y:S10]  /*4780*/  LDC R46, c[0x0][0x230] ;  /* 0x00008c00ff2e7b82 */ /* 0x000e740000000800 */
[----:B------:R-:W-:Y:S04]  /*4790*/  LDGSTS.E [R242+0x1000c], desc[UR16][R102.64], !P1 ;  /* 0x1000c00066f27fae */ /* 0x000fe8000c921850 */
[----:B------:R-:W-:Y:S01]  /*47a0*/  LDGSTS.E [R242+0x1400c], desc[UR16][R104.64], !P1 ;  /* 0x1400c00068f27fae */ /* 0x000fe2000c921850 */
[----:B---3--:R-:W-:-:S03]  /*47b0*/  VIADD R8, R8, 0xffffffca ;  /* 0xffffffca08087836 */ /* 0x008fc60000000000 */
[----:B------:R-:W-:Y:S02]  /*47c0*/  LDGSTS.E [R242+0x1800c], desc[UR16][R106.64], !P1 ;  /* 0x1800c0006af27fae */ /* 0x000fe4000c921850 */
[----:B------:R-:W-:Y:S02]  /*47d0*/  ISETP.GE.U32.AND P0, PT, R8, 0x7fffffab, PT ;  /* 0x7fffffab0800780c */ /* 0x000fe40003f06070 */
[----:B------:R-:W-:Y:S01]  /*47e0*/  LDGSTS.E [R242+0x1c00c], desc[UR16][R108.64], !P1 ;  /* 0x1c00c0006cf27fae */ /* 0x000fe2000c921850 */
[----:B------:R-:W3:Y:S01]  /*47f0*/  LDC R8, c[0x0][0x230] ;  /* 0x00008c00ff087b82 */ /* 0x000ee20000000800 */
[----:B-1----:R-:W-:-:S05]  /*4800*/  VIADD R46, R46, 0xffffffcf ;  /* 0xffffffcf2e2e7836 */ /* 0x002fca0000000000 */
[----:B------:R-:W-:Y:S02]  /*4810*/  ISETP.GE.U32.AND P2, PT, R46, 0x7fffffb0, PT ;  /* 0x7fffffb02e00780c */ /* 0x000fe40003f46070 */
[----:B------:R-:W1:Y:S11]  /*4820*/  LDC R46, c[0x0][0x230] ;  /* 0x00008c00ff2e7b82 */ /* 0x000e760000000800 */
[----:B------:R-:W-:Y:S04]  /*4830*/  LDGSTS.E [R243+0x10000], desc[UR16][R110.64], !P2 ;  /* 0x100000006ef37fae */ /* 0x000fe8000d121850 */
[----:B------:R-:W-:Y:S01]  /*4840*/  LDGSTS.E [R243+0x14000], desc[UR16][R112.64], !P2 ;  /* 0x1400000070f37fae */ /* 0x000fe2000d121850 */
[----:B---3--:R-:W-:-:S03]  /*4850*/  VIADD R8, R8, 0xffffffc9 ;  /* 0xffffffc908087836 */ /* 0x008fc60000000000 */
[----:B------:R-:W-:Y:S02]  /*4860*/  LDGSTS.E [R243+0x18000], desc[UR16][R114.64], !P2 ;  /* 0x1800000072f37fae */ /* 0x000fe4000d121850 */
[----:B------:R-:W-:Y:S02]  /*4870*/  ISETP.GE.U32.AND P1, PT, R8, 0x7fffffaa, PT ;  /* 0x7fffffaa0800780c */ /* 0x000fe40003f26070 */
[----:B------:R-:W3:Y:S01]  /*4880*/  LDC R8, c[0x0][0x230] ;  /* 0x00008c00ff087b82 */ /* 0x000ee20000000800 */
[----:B------:R-:W-:Y:S01]  /*4890*/  LDGSTS.E [R243+0x1c000], desc[UR16][R116.64], !P2 ;  /* 0x1c00000074f37fae */ /* 0x000fe2000d121850 */
[----:B-1----:R-:W-:Y:S02]  /*48a0*/  VIADD R46, R46, 0xffffffce ;  /* 0xffffffce2e2e7836 */ /* 0x002fe40000000000 */
[----:B---3--:R-:W-:-:S05]  /*48b0*/  VIADD R8, R8, 0xffffffc8 ;  /* 0xffffffc808087836 */ /* 0x008fca0000000000 */
[----:B------:R-:W-:Y:S02]  /*48c0*/  ISETP.GE.U32.AND P2, PT, R8, 0x7fffffa9, PT ;  /* 0x7fffffa90800780c */ /* 0x000fe40003f46070 */
[----:B------:R-:W1:Y:S01]  /*48d0*/  LDC R8, c[0x0][0x230] ;  /* 0x00008c00ff087b82 */ /* 0x000e620000000800 */
[----:B------:R-:W-:-:S07]  /*48e0*/  ISETP.GE.U32.AND P3, PT, R46, 0x7fffffaf, PT ;  /* 0x7fffffaf2e00780c */ /* 0x000fce0003f66070 */
[----:B------:R-:W3:Y:S06]  /*48f0*/  LDC R46, c[0x0][0x230] ;  /* 0x00008c00ff2e7b82 */ /* 0x000eec0000000800 */
[----:B------:R-:W-:Y:S04]  /*4900*/  LDGSTS.E [R243+0x10004], desc[UR16][R118.64], !P3 ;  /* 0x1000400076f37fae */ /* 0x000fe8000d921850 */
[----:B------:R-:W-:Y:S04]  /*4910*/  LDGSTS.E [R243+0x14004], desc[UR16][R120.64], !P3 ;  /* 0x1400400078f37fae */ /* 0x000fe8000d921850 */
[----:B------:R-:W-:Y:S01]  /*4920*/  LDGSTS.E [R243+0x18004], desc[UR16][R122.64], !P3 ;  /* 0x180040007af37fae */ /* 0x000fe2000d921850 */
[----:B-1----:R-:W-:-:S03]  /*4930*/  VIADD R8, R8, 0xffffffc7 ;  /* 0xffffffc708087836 */ /* 0x002fc60000000000 */
[----:B------:R-:W-:Y:S02]  /*4940*/  LDGSTS.E [R243+0x1c004], desc[UR16][R124.64], !P3 ;  /* 0x1c0040007cf37fae */ /* 0x000fe4000d921850 */
[----:B------:R-:W-:Y:S02]  /*4950*/  ISETP.GE.U32.AND P3, PT, R8, 0x7fffffa8, PT ;  /* 0x7fffffa80800780c */ /* 0x000fe40003f66070 */
[----:B------:R-:W1:Y:S01]  /*4960*/  LDC R8, c[0x0][0x230] ;  /* 0x00008c00ff087b82 */ /* 0x000e620000000800 */
[----:B---3--:R-:W-:-:S05]  /*4970*/  VIADD R46, R46, 0xffffffcd ;  /* 0xffffffcd2e2e7836 */ /* 0x008fca0000000000 */
[----:B------:R-:W-:Y:S01]  /*4980*/  ISETP.GE.U32.AND P4, PT, R46, 0x7fffffae, PT ;  /* 0x7fffffae2e00780c */ /* 0x000fe20003f86070 */
[----:B------:R-:W-:-:S04]  /*4990*/  IMAD.WIDE R142, R9, 0x4, R142 ;  /* 0x00000004098e7825 */ /* 0x000fc800078e028e */
[----:B------:R-:W-:-:S04]  /*49a0*/  IMAD.WIDE R144, R9, 0x4, R144 ;  /* 0x0000000409907825 */ /* 0x000fc800078e0290 */
[----:B------:R-:W-:-:S04]  /*49b0*/  IMAD.WIDE R146, R9, 0x4, R146 ;  /* 0x0000000409927825 */ /* 0x000fc800078e0292 */
[C---:B------:R-:W-:Y:S01]  /*49c0*/  IMAD.WIDE R148, R9.reuse, 0x4, R148 ;  /* 0x0000000409947825 */ /* 0x040fe200078e0294 */
[----:B------:R-:W-:Y:S03]  /*49d0*/  LDGSTS.E [R243+0x10008], desc[UR16][R126.64], !P4 ;  /* 0x100080007ef37fae */ /* 0x000fe6000e121850 */
        /* <DEDUP_REMOVED lines=12> */
[----:B------:R-:W-:Y:S01]  /*4aa0*/  IMAD.WIDE R162, R9, 0x4, R162 ;  /* 0x0000000409a27825 */ /* 0x000fe200078e02a2 */
[----:B------:R-:W-:Y:S01]  /*4ab0*/  LDGSTS.E [R243+0x1c00c], desc[UR16][R140.64], !P5 ;  /* 0x1c00c0008cf37fae */ /* 0x000fe2000e921850 */
[----:B----4-:R-:W-:Y:S01]  /*4ac0*/  LOP3.LUT R53, R53, 0x1f, RZ, 0xc0, !PT ;  /* 0x0000001f35357812 */ /* 0x010fe200078ec0ff */
[----:B------:R-:W3:Y:S01]  /*4ad0*/  LDC R46, c[0x0][0x230] ;  /* 0x00008c00ff2e7b82 */ /* 0x000ee20000000800 */
[----:B-1----:R-:W-:Y:S01]  /*4ae0*/  VIADD R8, R8, 0xffffffc6 ;  /* 0xffffffc608087836 */ /* 0x002fe20000000000 */
[----:B------:R-:W-:Y:S04]  /*4af0*/  LDGSTS.E [R244+0x10000], desc[UR16][R142.64], !P6 ;  /* 0x100000008ef47fae */ /* 0x000fe8000f121850 */
[----:B------:R-:W-:Y:S01]  /*4b00*/  ISETP.GE.U32.AND P4, PT, R8, 0x7fffffa7, PT ;  /* 0x7fffffa70800780c */ /* 0x000fe20003f86070 */
[----:B------:R-:W-:Y:S01]  /*4b10*/  LDGSTS.E [R244+0x14000], desc[UR16][R144.64], !P6 ;  /* 0x1400000090f47fae */ /* 0x000fe2000f121850 */
[----:B------:R-:W1:Y:S03]  /*4b20*/  LDC R8, c[0x0][0x230] ;  /* 0x00008c00ff087b82 */ /* 0x000e660000000800 */
[----:B------:R-:W-:Y:S04]  /*4b30*/  LDGSTS.E [R244+0x18000], desc[UR16][R146.64], !P6 ;  /* 0x1800000092f47fae */ /* 0x000fe8000f121850 */
[----:B------:R-:W-:Y:S01]  /*4b40*/  LDGSTS.E [R244+0x1c000], desc[UR16][R148.64], !P6 ;  /* 0x1c00000094f47fae */ /* 0x000fe2000f121850 */
[----:B------:R-:W-:-:S03]  /*4b50*/  IMAD.WIDE R164, R9, 0x4, R164 ;  /* 0x0000000409a47825 */ /* 0x000fc600078e02a4 */
[----:B------:R-:W-:Y:S04]  /*4b60*/  LDGSTS.E [R244+0x10004], desc[UR16][R150.64], !P0 ;  /* 0x1000400096f47fae */ /* 0x000fe8000c121850 */
[----:B------:R-:W-:Y:S04]  /*4b70*/  LDGSTS.E [R244+0x14004], desc[UR16][R152.64], !P0 ;  /* 0x1400400098f47fae */ /* 0x000fe8000c121850 */
[----:B------:R-:W-:Y:S04]  /*4b80*/  LDGSTS.E [R244+0x18004], desc[UR16][R154.64], !P0 ;  /* 0x180040009af47fae */ /* 0x000fe8000c121850 */
[----:B------:R-:W-:Y:S01]  /*4b90*/  LDGSTS.E [R244+0x1c004], desc[UR16][R156.64], !P0 ;  /* 0x1c0040009cf47fae */ /* 0x000fe2000c121850 */
[----:B-1----:R-:W-:-:S03]  /*4ba0*/  VIADD R8, R8, 0xffffffc5 ;  /* 0xffffffc508087836 */ /* 0x002fc60000000000 */
[----:B------:R-:W-:Y:S02]  /*4bb0*/  LDGSTS.E [R244+0x10008], desc[UR16][R158.64], !P1 ;  /* 0x100080009ef47fae */ /* 0x000fe4000c921850 */
[----:B------:R-:W-:Y:S02]  /*4bc0*/  ISETP.GE.U32.AND P5, PT, R8, 0x7fffffa6, PT ;  /* 0x7fffffa60800780c */ /* 0x000fe40003fa6070 */
[----:B------:R-:W1:Y:S01]  /*4bd0*/  LDC R8, c[0x0][0x230] ;  /* 0x00008c00ff087b82 */ /* 0x000e620000000800 */
[----:B------:R-:W-:Y:S04]  /*4be0*/  LDGSTS.E [R244+0x14008], desc[UR16][R160.64], !P1 ;  /* 0x14008000a0f47fae */ /* 0x000fe8000c921850 */
[----:B------:R-:W-:Y:S04]  /*4bf0*/  LDGSTS.E [R244+0x18008], desc[UR16][R162.64], !P1 ;  /* 0x18008000a2f47fae */ /* 0x000fe8000c921850 */
[----:B------:R-:W-:Y:S01]  /*4c00*/  LDGSTS.E [R244+0x1c008], desc[UR16][R164.64], !P1 ;  /* 0x1c008000a4f47fae */ /* 0x000fe2000c921850 */
[----:B-1----:R-:W-:-:S05]  /*4c10*/  VIADD R8, R8, 0xffffffc4 ;  /* 0xffffffc408087836 */ /* 0x002fca0000000000 */
[----:B------:R-:W-:Y:S02]  /*4c20*/  ISETP.GE.U32.AND P6, PT, R8, 0x7fffffa5, PT ;  /* 0x7fffffa50800780c */ /* 0x000fe40003fc6070 */
[----:B------:R-:W1:Y:S01]  /*4c30*/  LDC R8, c[0x0][0x230] ;  /* 0x00008c00ff087b82 */ /* 0x000e620000000800 */
[----:B------:R-:W-:Y:S01]  /*4c40*/  ISETP.GE.AND P1, PT, R53, R247, PT ;  /* 0x000000f73500720c */ /* 0x000fe20003f26270 */
[----:B-1----:R-:W-:-:S05]  /*4c50*/  VIADD R8, R8, 0xffffffc3 ;  /* 0xffffffc308087836 */ /* 0x002fca0000000000 */
[----:B------:R-:W-:Y:S02]  /*4c60*/  ISETP.GE.U32.AND P0, PT, R8, 0x7fffffa4, PT ;  /* 0x7fffffa40800780c */ /* 0x000fe40003f06070 */
[----:B------:R-:W-:Y:S02]  /*4c70*/  SEL R8, RZ, 0x4, P1 ;  /* 0x00000004ff087807 */ /* 0x000fe40000800000 */
[----:B------:R-:W-:-:S04]  /*4c80*/  ISETP.GT.AND P1, PT, R252, 0x3f, PT ;  /* 0x0000003ffc00780c */ /* 0x000fc80003f24270 */
[----:B------:R-:W-:-:S04]  /*4c90*/  SEL R8, R8, RZ, P1 ;  /* 0x000000ff08087207 */ /* 0x000fc80000800000 */
[----:B------:R-:W-:Y:S02]  /*4ca0*/  ISETP.NE.U32.AND P1, PT, R8, RZ, PT ;  /* 0x000000ff0800720c */ /* 0x000fe40003f25070 */
[----:B------:R-:W1:Y:S01]  /*4cb0*/  LDC R8, c[0x0][0x230] ;  /* 0x00008c00ff087b82 */ /* 0x000e620000000800 */
        /* <DEDUP_REMOVED lines=24> */
[----:B-1----:R-:W-:Y:S01]  /*4e40*/  IADD3 R8, R8, -0x3e, RZ ;  /* 0xffffffc208087810 */ /* 0x002fe20007ffe0ff */
[----:B------:R1:W-:Y:S02]  /*4e50*/  STL [R1], RZ ;  /* 0x000000ff01007387 */ /* 0x0003e40000100800 */
[----:B------:R-:W-:-:S02]  /*4e60*/  IMAD.WIDE R192, R9, 0x4, R192 ;  /* 0x0000000409c07825 */ /* 0x000fc400078e02c0 */
[----:B------:R-:W-:Y:S02]  /*4e70*/  LDGSTS.E [R245+0x1c004], desc[UR16][R188.64], !P4 ;  /* 0x1c004000bcf57fae */ /* 0x000fe4000e121850 */
[C---:B------:R-:W-:Y:S02]  /*4e80*/  IMAD.WIDE R194, R9.reuse, 0x4, R194 ;  /* 0x0000000409c27825 */ /* 0x040fe400078e02c2 */
[----:B------:R1:W-:Y:S02]  /*4e90*/  STL [R1+0x4], RZ ;  /* 0x000004ff01007387 */ /* 0x0003e40000100800 */
[C---:B------:R-:W-:Y:S02]  /*4ea0*/  IMAD.WIDE R196, R9.reuse, 0x4, R196 ;  /* 0x0000000409c47825 */ /* 0x040fe400078e02c4 */
[----:B------:R-:W-:Y:S02]  /*4eb0*/  LDGSTS.E [R245+0x10008], desc[UR16][R190.64], !P5 ;  /* 0x10008000bef57fae */ /* 0x000fe4000e921850 */
[----:B------:R-:W-:-:S02]  /*4ec0*/  IMAD.WIDE R198, R9, 0x4, R198 ;  /* 0x0000000409c67825 */ /* 0x000fc400078e02c6 */
[----:B------:R1:W-:Y:S02]  /*4ed0*/  STL [R1+0x8], RZ ;  /* 0x000008ff01007387 */ /* 0x0003e40000100800 */
[C---:B------:R-:W-:Y:S01]  /*4ee0*/  IMAD.WIDE R200, R9.reuse, 0x4, R200 ;  /* 0x0000000409c87825 */ /* 0x040fe200078e02c8 */
[----:B------:R-:W-:Y:S01]  /*4ef0*/  ISETP.GE.U32.AND P2, PT, R8, 0x7fffffa3, PT ;  /* 0x7fffffa30800780c */ /* 0x000fe20003f46070 */
[----:B------:R-:W-:Y:S02]  /*4f00*/  LDGSTS.E [R245+0x14008], desc[UR16][R192.64], !P5 ;  /* 0x14008000c0f57fae */ /* 0x000fe4000e921850 */
[C---:B------:R-:W-:Y:S02]  /*4f10*/  IMAD.WIDE R202, R9.reuse, 0x4, R202 ;  /* 0x0000000409ca7825 */ /* 0x040fe400078e02ca */
[----:B------:R1:W-:Y:S02]  /*4f20*/  STL [R1+0xc], RZ ;  /* 0x00000cff01007387 */ /* 0x0003e40000100800 */
[----:B------:R-:W-:-:S02]  /*4f30*/  IMAD.WIDE R204, R9, 0x4, R204 ;  /* 0x0000000409cc7825 */ /* 0x000fc400078e02cc */
[----:B------:R-:W-:Y:S02]  /*4f40*/  LDGSTS.E [R245+0x18008], desc[UR16][R194.64], !P5 ;  /* 0x18008000c2f57fae */ /* 0x000fe4000e921850 */
[C---:B------:R-:W-:Y:S02]  /*4f50*/  IMAD.WIDE R206, R9.reuse, 0x4, R206 ;  /* 0x0000000409ce7825 */ /* 0x040fe400078e02ce */
[----:B------:R1:W-:Y:S02]  /*4f60*/  STL [R1+0x10], RZ ;  /* 0x000010ff01007387 */ /* 0x0003e40000100800 */
[----:B---3--:R-:W-:Y:S02]  /*4f70*/  VIADD R8, R46, 0xffffffc1 ;  /* 0xffffffc12e087836 */ /* 0x008fe40000000000 */
[----:B------:R-:W-:Y:S01]  /*4f80*/  LDGSTS.E [R245+0x1c008], desc[UR16][R196.64], !P5 ;  /* 0x1c008000c4f57fae */ /* 0x000fe2000e921850 */
[----:B------:R-:W-:-:S03]  /*4f90*/  IMAD.WIDE R208, R9, 0x4, R208 ;  /* 0x0000000409d07825 */ /* 0x000fc600078e02d0 */
[----:B------:R1:W-:Y:S01]  /*4fa0*/  STL [R1+0x14], RZ ;  /* 0x000014ff01007387 */ /* 0x0003e20000100800 */
[----:B------:R-:W-:-:S03]  /*4fb0*/  IMAD.WIDE R210, R9, 0x4, R210 ;  /* 0x0000000409d27825 */ /* 0x000fc600078e02d2 */
[----:B------:R-:W-:Y:S01]  /*4fc0*/  LDGSTS.E [R245+0x1000c], desc[UR16][R198.64], !P6 ;  /* 0x1000c000c6f57fae */ /* 0x000fe2000f121850 */
[----:B------:R-:W-:-:S03]  /*4fd0*/  IMAD.WIDE R212, R9, 0x4, R212 ;  /* 0x0000000409d47825 */ /* 0x000fc600078e02d4 */
[----:B------:R1:W-:Y:S01]  /*4fe0*/  STL [R1+0x18], RZ ;  /* 0x000018ff01007387 */ /* 0x0003e20000100800 */
[----:B--2---:R-:W-:-:S03]  /*4ff0*/  VIADD R48, R47, 0xffffffc0 ;  /* 0xffffffc02f307836 */ /* 0x004fc60000000000 */
[----:B------:R-:W-:Y:S01]  /*5000*/  LDGSTS.E [R245+0x1400c], desc[UR16][R200.64], !P6 ;  /* 0x1400c000c8f57fae */ /* 0x000fe2000f121850 */
[----:B------:R-:W-:-:S03]  /*5010*/  ISETP.GE.U32.AND P3, PT, R8, 0x7fffffa2, PT ;  /* 0x7fffffa20800780c */ /* 0x000fc60003f66070 */
[----:B------:R1:W-:Y:S04]  /*5020*/  STL [R1+0x1c], RZ ;  /* 0x00001cff01007387 */ /* 0x0003e80000100800 */
[----:B------:R-:W-:Y:S04]  /*5030*/  LDGSTS.E [R245+0x1800c], desc[UR16][R202.64], !P6 ;  /* 0x1800c000caf57fae */ /* 0x000fe8000f121850 */
[----:B------:R1:W-:Y:S04]  /*5040*/  STL [R1+0x20], RZ ;  /* 0x000020ff01007387 */ /* 0x0003e80000100800 */
[----:B------:R-:W-:Y:S04]  /*5050*/  LDGSTS.E [R245+0x1c00c], desc[UR16][R204.64], !P6 ;  /* 0x1c00c000ccf57fae */ /* 0x000fe8000f121850 */
[----:B------:R1:W-:Y:S04]  /*5060*/  STL [R1+0x24], RZ ;  /* 0x000024ff01007387 */ /* 0x0003e80000100800 */
[----:B------:R-:W-:Y:S04]  /*5070*/  LDGSTS.E [R4+0x10000], desc[UR16][R206.64], !P0 ;  /* 0x10000000ce047fae */ /* 0x000fe8000c121850 */
[----:B------:R1:W-:Y:S01]  /*5080*/  STL [R1+0x28], RZ ;  /* 0x000028ff01007387 */ /* 0x0003e20000100800 */
[----:B------:R-:W-:-:S03]  /*5090*/  IMAD.WIDE R214, R9, 0x4, R214 ;  /* 0x0000000409d67825 */ /* 0x000fc600078e02d6 */
[----:B------:R-:W-:Y:S04]  /*50a0*/  LDGSTS.E [R4+0x14000], desc[UR16][R208.64], !P0 ;  /* 0x14000000d0047fae */ /* 0x000fe8000c121850 */
[----:B------:R1:W-:Y:S01]  /*50b0*/  STL [R1+0x2c], RZ ;  /* 0x00002cff01007387 */ /* 0x0003e20000100800 */
[----:B------:R-:W-:-:S03]  /*50c0*/  IMAD.WIDE R216, R9, 0x4, R216 ;  /* 0x0000000409d87825 */ /* 0x000fc600078e02d8 */
[----:B------:R-:W-:Y:S04]  /*50d0*/  LDGSTS.E [R4+0x18000], desc[UR16][R210.64], !P0 ;  /* 0x18000000d2047fae */ /* 0x000fe8000c121850 */
[----:B------:R1:W-:Y:S01]  /*50e0*/  STL [R1+0x30], RZ ;  /* 0x000030ff01007387 */ /* 0x0003e20000100800 */
[----:B------:R-:W-:-:S03]  /*50f0*/  IMAD.WIDE R218, R9, 0x4, R218 ;  /* 0x0000000409da7825 */ /* 0x000fc600078e02da */
[----:B------:R-:W-:Y:S01]  /*5100*/  LDGSTS.E [R4+0x1c000], desc[UR16][R212.64], !P0 ;  /* 0x1c000000d4047fae */ /* 0x000fe2000c121850 */
[----:B------:R-:W-:-:S03]  /*5110*/  ISETP.GE.U32.AND P0, PT, R48, 0x7fffffa1, PT ;  /* 0x7fffffa13000780c */ /* 0x000fc60003f06070 */
[----:B------:R1:W-:Y:S01]  /*5120*/  STL [R1+0x34], RZ ;  /* 0x000034ff01007387 */ /* 0x0003e20000100800 */
[----:B------:R-:W-:-:S03]  /*5130*/  IMAD.WIDE R220, R9, 0x4, R220 ;  /* 0x0000000409dc7825 */ /* 0x000fc600078e02dc */
        /* <DEDUP_REMOVED lines=10> */
[----:B------:R-:W-:Y:S04]  /*51e0*/  LDGSTS.E [R4+0x10004], desc[UR16][R214.64], !P2 ;  /* 0x10004000d6047fae */ /* 0x000fe8000d121850 */
[----:B------:R1:W-:Y:S01]  /*51f0*/  STL [R1+0x4c], RZ ;  /* 0x00004cff01007387 */ /* 0x0003e20000100800 */
[----:B------:R-:W-:-:S03]  /*5200*/  IMAD.WIDE R232, R9, 0x4, R232 ;  /* 0x0000000409e87825 */ /* 0x000fc600078e02e8 */
[----:B------:R2:W-:Y:S01]  /*5210*/  LDGSTS.E [R4+0x14004], desc[UR16][R216.64], !P2 ;  /* 0x14004000d8047fae */ /* 0x0005e2000d121850 */
[----:B------:R-:W-:-:S03]  /*5220*/  IMAD.SHL.U32 R8, R3, 0x20, RZ ;  /* 0x0000002003087824 */ /* 0x000fc600078e00ff */
[----:B------:R1:W-:Y:S01]  /*5230*/  STL [R1+0x50], RZ ;  /* 0x000050ff01007387 */ /* 0x0003e20000100800 */
[----:B------:R-:W-:-:S03]  /*5240*/  IMAD.WIDE R234, R9, 0x4, R234 ;  /* 0x0000000409ea7825 */ /* 0x000fc600078e02ea */
[----:B------:R3:W-:Y:S04]  /*5250*/  LDGSTS.E [R4+0x18004], desc[UR16][R218.64], !P2 ;  /* 0x18004000da047fae */ /* 0x0007e8000d121850 */
[----:B------:R1:W-:Y:S01]  /*5260*/  STL [R1+0x54], RZ ;  /* 0x000054ff01007387 */ /* 0x0003e20000100800 */
[----:B------:R-:W-:-:S03]  /*5270*/  IMAD.WIDE R238, R9, 0x4, R238 ;  /* 0x0000000409ee7825 */ /* 0x000fc600078e02ee */
[----:B------:R4:W-:Y:S04]  /*5280*/  LDGSTS.E [R4+0x1c004], desc[UR16][R220.64], !P2 ;  /* 0x1c004000dc047fae */ /* 0x0009e8000d121850 */
[----:B------:R1:W-:Y:S04]  /*5290*/  STL [R1+0x58], RZ ;  /* 0x000058ff01007387 */ /* 0x0003e80000100800 */
[----:B------:R1:W-:Y:S04]  /*52a0*/  LDGSTS.E [R4+0x10008], desc[UR16][R222.64], !P3 ;  /* 0x10008000de047fae */ /* 0x0003e8000d921850 */
[----:B------:R1:W-:Y:S01]  /*52b0*/  STL [R1+0x5c], RZ ;  /* 0x00005cff01007387 */ /* 0x0003e20000100800 */
[----:B------:R-:W-:-:S03]  /*52c0*/  IMAD.WIDE R44, R8, 0x4, R44 ;  /* 0x00000004082c7825 */ /* 0x000fc600078e022c */
        /* <DEDUP_REMOVED lines=21> */
[----:B------:R-:W0:Y:S04]  /*5420*/  LDGDEPBAR ;  /* 0x00000000000079af */ /* 0x000e280000000000 */
[----:B------:R1:W-:Y:S01]  /*5430*/  STL [R1+0x7c], RZ ;  /* 0x00007cff01007387 */ /* 0x0003e20000100800 */
[----:B------:R-:W-:-:S03]  /*5440*/  IMAD.WIDE R30, R8, 0x4, R30 ;  /* 0x00000004081e7825 */ /* 0x000fc600078e021e */
[----:B------:R-:W-:Y:S01]  /*5450*/  LDGSTS.E [R246+0x32000], desc[UR16][R44.64], P1 ;  /* 0x320000002cf67fae */ /* 0x000fe20008921850 */
[----:B------:R-:W-:-:S03]  /*5460*/  IMAD.WIDE R28, R8, 0x4, R28 ;  /* 0x00000004081c7825 */ /* 0x000fc600078e021c */
[----:B------:R-:W-:Y:S01]  /*5470*/  LDGSTS.E [R246+0x32400], desc[UR16][R42.64], P1 ;  /* 0x324000002af67fae */ /* 0x000fe20008921850 */
[----:B------:R-:W-:-:S03]  /*5480*/  ISETP.GE.AND P0, PT, R252, 0x20, PT ;  /* 0x00000020fc00780c */ /* 0x000fc60003f06270 */
[----:B------:R-:W-:Y:S01]  /*5490*/  LDGSTS.E [R246+0x32800], desc[UR16][R6.64], P1 ;  /* 0x3280000006f67fae */ /* 0x000fe20008921850 */
[----:B------:R-:W-:-:S03]  /*54a0*/  IMAD.WIDE R26, R8, 0x4, R26 ;  /* 0x00000004081a7825 */ /* 0x000fc600078e021a */
        /* <DEDUP_REMOVED lines=8> */
[----:B------:R1:W-:Y:S01]  /*5530*/  LDGSTS.E [R246+0x33c00], desc[UR16][R32.64], P1 ;  /* 0x33c0000020f67fae */ /* 0x0003e20008921850 */
[----:B------:R-:W-:-:S03]  /*5540*/  IMAD.WIDE R10, R8, 0x4, R10 ;  /* 0x00000004080a7825 */ /* 0x000fc600078e020a */
[----:B------:R-:W-:Y:S04]  /*5550*/  LDGSTS.E [R0+0x32200], desc[UR16][R30.64], P1 ;  /* 0x322000001e007fae */ /* 0x000fe80008921850 */
[----:B------:R-:W-:Y:S04]  /*5560*/  LDGSTS.E [R0+0x32600], desc[UR16][R28.64], P1 ;  /* 0x326000001c007fae */ /* 0x000fe80008921850 */
[----:B------:R-:W-:Y:S04]  /*5570*/  LDGSTS.E [R0+0x32a00], desc[UR16][R26.64], P1 ;  /* 0x32a000001a007fae */ /* 0x000fe80008921850 */
[----:B------:R1:W-:Y:S04]  /*5580*/  LDGSTS.E [R0+0x32e00], desc[UR16][R24.64], P1 ;  /* 0x32e0000018007fae */ /* 0x0003e80008921850 */
[----:B------:R1:W-:Y:S04]  /*5590*/  LDGSTS.E [R0+0x33200], desc[UR16][R22.64], P1 ;  /* 0x3320000016007fae */ /* 0x0003e80008921850 */
[----:B------:R1:W-:Y:S04]  /*55a0*/  LDGSTS.E [R0+0x33600], desc[UR16][R20.64], P1 ;  /* 0x3360000014007fae */ /* 0x0003e80008921850 */
[----:B------:R1:W-:Y:S04]  /*55b0*/  LDGSTS.E [R0+0x33a00], desc[UR16][R18.64], P1 ;  /* 0x33a0000012007fae */ /* 0x0003e80008921850 */
[----:B------:R1:W-:Y:S01]  /*55c0*/  LDGSTS.E [R0+0x33e00], desc[UR16][R10.64], P1 ;  /* 0x33e000000a007fae */ /* 0x0003e20008921850 */
[----:B--2---:R-:W-:-:S03]  /*55d0*/  CS2R R216, SRZ ;  /* 0x0000000000d87805 */ /* 0x004fc6000001ff00 */
[----:B------:R-:W0:Y:S01]  /*55e0*/  LDGDEPBAR ;  /* 0x00000000000079af */ /* 0x000e220000000000 */
[----:B---3--:R-:W-:Y:S02]  /*55f0*/  CS2R R218, SRZ ;  /* 0x0000000000da7805 */ /* 0x008fe4000001ff00 */
[----:B----4-:R-:W-:Y:S02]  /*5600*/  CS2R R220, SRZ ;  /* 0x0000000000dc7805 */ /* 0x010fe4000001ff00 */
[----:B-1----:R-:W-:Y:S02]  /*5610*/  CS2R R222, SRZ ;  /* 0x0000000000de7805 */ /* 0x002fe4000001ff00 */
[----:B------:R-:W-:Y:S02]  /*5620*/  CS2R R224, SRZ ;  /* 0x0000000000e07805 */ /* 0x000fe4000001ff00 */
[----:B------:R-:W-:Y:S02]  /*5630*/  CS2R R226, SRZ ;  /* 0x0000000000e27805 */ /* 0x000fe4000001ff00 */
[----:B------:R-:W-:-:S02]  /*5640*/  CS2R R228, SRZ ;  /* 0x0000000000e47805 */ /* 0x000fc4000001ff00 */
[----:B------:R-:W-:Y:S02]  /*5650*/  CS2R R230, SRZ ;  /* 0x0000000000e67805 */ /* 0x000fe4000001ff00 */
[----:B------:R-:W-:Y:S02]  /*5660*/  CS2R R232, SRZ ;  /* 0x0000000000e87805 */ /* 0x000fe4000001ff00 */
[----:B------:R-:W-:Y:S02]  /*5670*/  CS2R R234, SRZ ;  /* 0x0000000000ea7805 */ /* 0x000fe4000001ff00 */
        /* <DEDUP_REMOVED lines=101> */
[----:B------:R-:W-:Y:S01]  /*5cd0*/  CS2R R54, SRZ ;  /* 0x0000000000367805 */ /* 0x000fe2000001ff00 */
[----:B------:R-:W-:Y:S06]  /*5ce0*/  @!P0 BRA `(.L_x_0) ;  /* 0x0000008400e08947 */ /* 0x000fec0003800000 */
[----:B------:R-:W2:Y:S04]  /*5cf0*/  LDL R249, [R1+0xe4] ;  /* 0x0000e40001f97983 */ /* 0x000ea80000100800 */
[----:B------:R-:W3:Y:S04]  /*5d00*/  LDL R250, [R1+0xe0] ;  /* 0x0000e00001fa7983 */ /* 0x000ee80000100800 */
[----:B------:R-:W4:Y:S01]  /*5d10*/  LDL R251, [R1+0xd8] ;  /* 0x0000d80001fb7983 */ /* 0x000f220000100800 */
[----:B------:R-:W-:Y:S01]  /*5d20*/  IMAD.SHL.U32 R10, R8, 0x8, RZ ;  /* 0x00000008080a7824 */ /* 0x000fe200078e00ff */
[----:B------:R-:W-:Y:S01]  /*5d30*/  SHF.R.S32.HI R11, RZ, 0x1f, R8 ;  /* 0x0000001fff0b7819 */ /* 0x000fe20000011408 */
[----:B------:R-:W1:Y:S01]  /*5d40*/  LDC R42, c[0x0][0x238] ;  /* 0x00008e00ff2a7b82 */ /* 0x000e620000000800 */
[----:B------:R-:W4:Y:S04]  /*5d50*/  LDL.LU R6, [R1+0x140] ;  /* 0x0001400001067983 */ /* 0x000f280000300800 */
[----:B------:R-:W4:Y:S04]  /*5d60*/  LDL.LU R22, [R1+0x144] ;  /* 0x0001440001167983 */ /* 0x000f280000300800 */
[----:B------:R-:W4:Y:S01]  /*5d70*/  LDL.LU R248, [R1+0x14c] ;  /* 0x00014c0001f87983 */ /* 0x000f220000300800 */
[----:B--2---:R-:W-:-:S03]  /*5d80*/  IMAD.MOV.U32 R23, RZ, RZ, R249 ;  /* 0x000000ffff177224 */ /* 0x004fc600078e00f9 */
[----:B------:R-:W2:Y:S01]  /*5d90*/  LDL.LU R249, [R1+0x148] ;  /* 0x0001480001f97983 */ /* 0x000ea20000300800 */
[----:B---3--:R-:W-:Y:S02]  /*5da0*/  IMAD.MOV.U32 R7, RZ, RZ, R250 ;  /* 0x000000ffff077224 */ /* 0x008fe400078e00fa */
[----:B----4-:R-:W-:Y:S02]  /*5db0*/  IMAD.MOV.U32 R250, RZ, RZ, R251 ;  /* 0x000000fffffa7224 */ /* 0x010fe400078e00fb */
[----:B------:R-:W3:Y:S01]  /*5dc0*/  LDL.LU R251, [R1+0xfc] ;  /* 0x0000fc0001fb7983 */ /* 0x000ee20000300800 */
[----:B------:R-:W-:-:S03]  /*5dd0*/  SHF.R.S32.HI R0, RZ, 0x1f, R6 ;  /* 0x0000001fff007819 */ /* 0x000fc60000011406 */
[----:B------:R-:W4:Y:S01]  /*5de0*/  LDL.LU R54, [R1+0x100] ;  /* 0x0001000001367983 */ /* 0x000f220000300800 */
[----:B------:R-:W-:-:S03]  /*5df0*/  SHF.L.U64.HI R92, R6, 0x2, R0 ;  /* 0x00000002065c7819 */ /* 0x000fc60000010200 */
[----:B------:R-:W4:Y:S01]  /*5e00*/  LDL.LU R55, [R1+0x104] ;  /* 0x0001040001377983 */ /* 0x000f220000300800 */
[----:B------:R-:W-:-:S03]  /*5e10*/  SHF.R.S32.HI R3, RZ, 0x1f, R22 ;  /* 0x0000001fff037819 */ /* 0x000fc60000011416 */
[----:B------:R-:W4:Y:S01]  /*5e20*/  LDL.LU R18, [R1+0x108] ;  /* 0x0001080001127983 */ /* 0x000f220000300800 */
[----:B------:R-:W-:-:S03]  /*5e30*/  SHF.R.S32.HI R4, RZ, 0x1f, R248 ;  /* 0x0000001fff047819 */ /* 0x000fc600000114f8 */
[----:B------:R-:W-:Y:S01]  /*5e40*/  STL [R1+0xe8], R92 ;  /* 0x0000e85c01007387 */ /* 0x000fe20000100800 */
[----:B------:R-:W-:Y:S01]  /*5e50*/  IMAD.MOV.U32 R19, RZ, RZ, R23 ;  /* 0x000000ffff137224 */ /* 0x000fe200078e0017 */
[----:B------:R-:W-:Y:S02]  /*5e60*/  SHF.L.U64.HI R93, R22, 0x2, R3 ;  /* 0x00000002165d7819 */ /* 0x000fe40000010203 */
[----:B------:R-:W-:Y:S02]  /*5e70*/  SHF.L.U64.HI R94, R248, 0x2, R4 ;  /* 0x00000002f85e7819 */ /* 0x000fe40000010204 */
[----:B--2---:R-:W-:-:S04]  /*5e80*/  SHF.R.S32.HI R0, RZ, 0x1f, R249 ;  /* 0x0000001fff007819 */ /* 0x004fc800000114f9 */
[----:B------:R-:W-:Y:S02]  /*5e90*/  SHF.L.U64.HI R77, R249, 0x2, R0 ;  /* 0x00000002f94d7819 */ /* 0x000fe40000010200 */
[----:B------:R-:W2:Y:S01]  /*5ea0*/  LDL.LU R249, [R1+0x10c] ;  /* 0x00010c0001f97983 */ /* 0x000ea20000300800 */
[----:B---3--:R-:W-:-:S04]  /*5eb0*/  SHF.R.S32.HI R6, RZ, 0x1f, R251 ;  /* 0x0000001fff067819 */ /* 0x008fc800000114fb */
[----:B------:R-:W-:Y:S02]  /*5ec0*/  SHF.L.U64.HI R6, R251, 0x2, R6 ;  /* 0x00000002fb067819 */ /* 0x000fe40000010206 */
[----:B------:R-:W3:Y:S04]  /*5ed0*/  LDL.LU R251, [R1+0x110] ;  /* 0x0001100001fb7983 */ /* 0x000ee80000300800 */
[----:B------:R-:W3:Y:S04]  /*5ee0*/  LDL.LU R44, [R1+0x114] ;  /* 0x00011400012c7983 */ /* 0x000ee80000300800 */
[----:B------:R-:W3:Y:S04]  /*5ef0*/  LDL.LU R23, [R1+0x118] ;  /* 0x0001180001177983 */ /* 0x000ee80000300800 */
[----:B------:R-:W3:Y:S04]  /*5f00*/  LDL.LU R45, [R1+0x11c] ;  /* 0x00011c00012d7983 */ /* 0x000ee80000300800 */
[----:B------:R-:W3:Y:S04]  /*5f10*/  LDL.LU R46, [R1+0x120] ;  /* 0x00012000012e7983 */ /* 0x000ee80000300800 */
[----:B------:R-:W3:Y:S04]  /*5f20*/  LDL.LU R53, [R1+0x124] ;  /* 0x0001240001357983 */ /* 0x000ee80000300800 */
[----:B------:R-:W-:Y:S04]  /*5f30*/  STL [R1+0xec], R93 ;  /* 0x0000ec5d01007387 */ /* 0x000fe80000100800 */
[----:B------:R-:W-:Y:S04]  /*5f40*/  STL [R1+0xf0], R94 ;  /* 0x0000f05e01007387 */ /* 0x000fe80000100800 */
[----:B------:R-:W-:Y:S04]  /*5f50*/  STL [R1+0xf4], R77 ;  /* 0x0000f44d01007387 */ /* 0x000fe80000100800 */
[----:B------:R-:W3:Y:S04]  /*5f60*/  LDL.LU R47, [R1+0x128] ;  /* 0x00012800012f7983 */ /* 0x000ee80000300800 */
[----:B------:R-:W3:Y:S04]  /*5f70*/  LDL.LU R48, [R1+0x12c] ;  /* 0x00012c0001307983 */ /* 0x000ee80000300800 */
[----:B------:R-:W3:Y:S04]  /*5f80*/  LDL.LU R49, [R1+0x130] ;  /* 0x0001300001317983 */ /* 0x000ee80000300800 */
[----:B------:R-:W3:Y:S04]  /*5f90*/  LDL.LU R51, [R1+0x134] ;  /* 0x0001340001337983 */ /* 0x000ee80000300800 */
[----:B------:R-:W3:Y:S04]  /*5fa0*/  LDL.LU R50, [R1+0x138] ;  /* 0x0001380001327983 */ /* 0x000ee80000300800 */
[----:B------:R-:W3:Y:S01]  /*5fb0*/  LDL.LU R52, [R1+0x13c] ;  /* 0x00013c0001347983 */ /* 0x000ee20000300800 */
[----:B------:R-:W-:Y:S01]  /*5fc0*/  IMAD.MOV.U32 R21, RZ, RZ, R7 ;  /* 0x000000ffff157224 */ /* 0x000fe200078e0007 */
[----:B----4-:R-:W-:-:S02]  /*5fd0*/  SHF.R.S32.HI R7, RZ, 0x1f, R54 ;  /* 0x0000001fff077819 */ /* 0x010fc40000011436 */
[----:B------:R-:W-:Y:S02]  /*5fe0*/  SHF.R.S32.HI R4, RZ, 0x1f, R55 ;  /* 0x0000001fff047819 */ /* 0x000fe40000011437 */
[----:B------:R-:W-:Y:S02]  /*5ff0*/  SHF.R.S32.HI R0, RZ, 0x1f, R18 ;  /* 0x0000001fff007819 */ /* 0x000fe40000011412 */
[----:B------:R-:W-:Y:S02]  /*6000*/  SHF.L.U64.HI R41, R8, 0x3, R11 ;  /* 0x0000000308297819 */ /* 0x000fe4000001020b */
[-C--:B------:R-:W-:Y:S02]  /*6010*/  LEA R20, P0, R54, R10.reuse, 0x2 ;  /* 0x0000000a36147211 */ /* 0x080fe400078010ff */
[-C--:B------:R-:W-:Y:S02]  /*6020*/  LEA R22, P1, R55, R10.reuse, 0x2 ;  /* 0x0000000a37167211 */ /* 0x080fe400078210ff */
[----:B------:R-:W-:-:S02]  /*6030*/  LEA R248, P2, R18, R10, 0x2 ;  /* 0x0000000a12f87211 */ /* 0x000fc400078410ff */
[----:B------:R-:W-:Y:S02]  /*6040*/  SHF.R.S32.HI R3, RZ, 0x1f, R252 ;  /* 0x0000001fff037819 */ /* 0x000fe400000114fc */
[-C--:B------:R-:W-:Y:S01]  /*6050*/  LEA.HI.X R40, R54, R41.reuse, R7, 0x2, P0 ;  /* 0x0000002936287211 */ /* 0x080fe200000f1407 */
[----:B------:R-:W-:Y:S01]  /*6060*/  IMAD.MOV.U32 R54, RZ, RZ, R21 ;  /* 0x000000ffff367224 */ /* 0x000fe200078e0015 */
[-C--:B------:R-:W-:Y:S01]  /*6070*/  LEA.HI.X R39, R55, R41.reuse, R4, 0x2, P1 ;  /* 0x0000002937277211 */ /* 0x080fe200008f1404 */
[----:B------:R-:W-:Y:S01]  /*6080*/  IMAD.MOV.U32 R55, RZ, RZ, R19 ;  /* 0x000000ffff377224 */ /* 0x000fe200078e0013 */
[----:B------:R-:W-:Y:S01]  /*6090*/  LEA.HI.X R38, R18, R41, R0, 0x2, P2 ;  /* 0x0000002912267211 */ /* 0x000fe200010f1400 */
[----:B------:R-:W-:Y:S01]  /*60a0*/  IMAD.MOV.U32 R18, RZ, RZ, R250 ;  /* 0x000000ffff127224 */ /* 0x000fe200078e00fa */
[----:B------:R-:W-:Y:S02]  /*60b0*/  LEA.HI R86, R3, R252, RZ, 0x5 ;  /* 0x000000fc03567211 */ /* 0x000fe400078f28ff */
[----:B------:R-:W-:-:S02]  /*60c0*/  SHF.R.S32.HI R43, RZ, 0x1f, R9 ;  /* 0x0000001fff2b7819 */ /* 0x000fc40000011409 */
[----:B------:R-:W-:Y:S02]  /*60d0*/  IADD3 R22, P6, R22, UR8, RZ ;  /* 0x0000000816167c10 */ /* 0x000fe4000ffde0ff */
[----:B--2---:R-:W-:Y:S02]  /*60e0*/  SHF.R.S32.HI R7, RZ, 0x1f, R249 ;  /* 0x0000001fff077819 */ /* 0x004fe400000114f9 */
[-C--:B------:R-:W-:Y:S02]  /*60f0*/  LEA R250, P0, R249, R10.reuse, 0x2 ;  /* 0x0000000af9fa7211 */ /* 0x080fe400078010ff */
[----:B---3--:R-:W-:Y:S02]  /*6100*/  SHF.R.S32.HI R4, RZ, 0x1f, R251 ;  /* 0x0000001fff047819 */ /* 0x008fe400000114fb */
[----:B------:R-:W-:Y:S02]  /*6110*/  LEA R252, P1, R251, R10, 0x2 ;  /* 0x0000000afbfc7211 */ /* 0x000fe400078210ff */
[----:B------:R-:W-:-:S02]  /*6120*/  SHF.R.S32.HI R3, RZ, 0x1f, R44 ;  /* 0x0000001fff037819 */ /* 0x000fc4000001142c */
[CC--:B------:R-:W-:Y:S02]  /*6130*/  LEA R19, P2, R44.reuse, R10.reuse, 0x2 ;  /* 0x0000000a2c137211 */ /* 0x0c0fe400078410ff */
[----:B------:R-:W-:Y:S02]  /*6140*/  SHF.R.S32.HI R0, RZ, 0x1f, R23 ;  /* 0x0000001fff007819 */ /* 0x000fe40000011417 */
[----:B------:R-:W-:Y:S02]  /*6150*/  LEA R21, P3, R23, R10, 0x2 ;  /* 0x0000000a17157211 */ /* 0x000fe400078610ff */
[-C--:B------:R-:W-:Y:S02]  /*6160*/  LEA.HI.X R249, R249, R41.reuse, R7, 0x2, P0 ;  /* 0x00000029f9f97211 */ /* 0x080fe400000f1407 */
[-C--:B------:R-:W-:Y:S02]  /*6170*/  LEA.HI.X R251, R251, R41.reuse, R4, 0x2, P1 ;  /* 0x00000029fbfb7211 */ /* 0x080fe400008f1404 */
[----:B------:R-:W-:-:S02]  /*6180*/  LEA.HI.X R37, R44, R41, R3, 0x2, P2 ;  /* 0x000000292c257211 */ /* 0x000fc400010f1403 */
[----:B------:R-:W-:Y:S02]  /*6190*/  LEA.HI.X R36, R23, R41, R0, 0x2, P3 ;  /* 0x0000002917247211 */ /* 0x000fe400018f1400 */
[----:B------:R-:W-:Y:S02]  /*61a0*/  SHF.R.S32.HI R4, RZ, 0x1f, R45 ;  /* 0x0000001fff047819 */ /* 0x000fe4000001142d */
[----:B------:R-:W-:Y:S02]  /*61b0*/  SHF.R.S32.HI R3, RZ, 0x1f, R46 ;  /* 0x0000001fff037819 */ /* 0x000fe4000001142e */
[-C--:B------:R-:W-:Y:S02]  /*61c0*/  LEA R23, P0, R45, R10.reuse, 0x2 ;  /* 0x0000000a2d177211 */ /* 0x080fe400078010ff */
[----:B------:R-:W-:Y:S02]  /*61d0*/  SHF.R.S32.HI R0, RZ, 0x1f, R53 ;  /* 0x0000001fff007819 */ /* 0x000fe40000011435 */
[----:B------:R-:W-:-:S02]  /*61e0*/  LEA R33, P1, R46, R10, 0x2 ;  /* 0x0000000a2e217211 */ /* 0x000fc400078210ff */
[-C--:B------:R-:W-:Y:S02]  /*61f0*/  LEA R31, P2, R53, R10.reuse, 0x2 ;  /* 0x0000000a351f7211 */ /* 0x080fe400078410ff */
[-C--:B------:R-:W-:Y:S02]  /*6200*/  LEA.HI.X R35, R45, R41.reuse, R4, 0x2, P0 ;  /* 0x000000292d237211 */ /* 0x080fe400000f1404 */
[-C--:B------:R-:W-:Y:S01]  /*6210*/  LEA.HI.X R34, R46, R41.reuse, R3, 0x2, P1 ;  /* 0x000000292e227211 */ /* 0x080fe200008f1403 */
[----:B------:R-:W2:Y:S01]  /*6220*/  LDC R45, c[0x0][0x230] ;  /* 0x00008c00ff2d7b82 */ /* 0x000ea20000000800 */
[----:B------:R-:W-:Y:S01]  /*6230*/  LEA.HI.X R32, R53, R41, R0, 0x2, P2 ;  /* 0x0000002935207211 */ /* 0x000fe200010f1400 */
[----:B------:R-:W-:Y:S01]  /*6240*/  IMAD.MOV.U32 R53, RZ, RZ, R18 ;  /* 0x000000ffff357224 */ /* 0x000fe200078e0012 */
[----:B------:R-:W-:Y:S02]  /*6250*/  SHF.R.S32.HI R7, RZ, 0x1f, R47 ;  /* 0x0000001fff077819 */ /* 0x000fe4000001142f */
[----:B------:R-:W-:-:S02]  /*6260*/  LEA R29, P0, R47, R10, 0x2 ;  /* 0x0000000a2f1d7211 */ /* 0x000fc400078010ff */
[----:B------:R-:W-:Y:S02]  /*6270*/  SHF.R.S32.HI R4, RZ, 0x1f, R48 ;  /* 0x0000001fff047819 */ /* 0x000fe40000011430 */
[----:B------:R-:W-:Y:S02]  /*6280*/  SHF.R.S32.HI R3, RZ, 0x1f, R49 ;  /* 0x0000001fff037819 */ /* 0x000fe40000011431 */
[-C--:B------:R-:W-:Y:S02]  /*6290*/  LEA R25, P2, R49, R10.reuse, 0x2 ;  /* 0x0000000a31197211 */ /* 0x080fe400078410ff */
[----:B------:R-:W-:Y:S02]  /*62a0*/  SHF.R.S32.HI R0, RZ, 0x1f, R51 ;  /* 0x0000001fff007819 */ /* 0x000fe40000011433 */
[-C--:B------:R-:W-:Y:S02]  /*62b0*/  LEA R27, P1, R48, R10.reuse, 0x2 ;  /* 0x0000000a301b7211 */ /* 0x080fe400078210ff */
[----:B------:R-:W-:-:S02]  /*62c0*/  LEA R18, P3, R51, R10, 0x2 ;  /* 0x0000000a33127211 */ /* 0x000fc400078610ff */
[-C--:B------:R-:W-:Y:S02]  /*62d0*/  LEA.HI.X R30, R47, R41.reuse, R7, 0x2, P0 ;  /* 0x000000292f1e7211 */ /* 0x080fe400000f1407 */
[-C--:B------:R-:W-:Y:S02]  /*62e0*/  LEA.HI.X R26, R49, R41.reuse, R3, 0x2, P2 ;  /* 0x00000029311a7211 */ /* 0x080fe400010f1403 */
[-C--:B------:R-:W-:Y:S02]  /*62f0*/  LEA.HI.X R28, R48, R41.reuse, R4, 0x2, P1 ;  /* 0x00000029301c7211 */ /* 0x080fe400008f1404 */
[----:B------:R-:W-:Y:S02]  /*6300*/  LEA.HI.X R24, R51, R41, R0, 0x2, P3 ;  /* 0x0000002933187211 */ /* 0x000fe400018f1400 */
[----:B------:R-:W-:Y:S02]  /*6310*/  SHF.R.S32.HI R3, RZ, 0x1f, R50 ;  /* 0x0000001fff037819 */ /* 0x000fe40000011432 */
[----:B------:R-:W-:-:S02]  /*6320*/  LEA R7, P0, R50, R10, 0x2 ;  /* 0x0000000a32077211 */ /* 0x000fc400078010ff */
[----:B------:R-:W-:Y:S02]  /*6330*/  SHF.R.S32.HI R51, RZ, 0x1f, R2 ;  /* 0x0000001fff337819 */ /* 0x000fe40000011402 */
[----:B------:R-:W-:Y:S02]  /*6340*/  SHF.R.S32.HI R0, RZ, 0x1f, R52 ;  /* 0x0000001fff007819 */ /* 0x000fe40000011434 */
[----:B------:R-:W-:Y:S02]  /*6350*/  LEA R4, P1, R52, R10, 0x2 ;  /* 0x0000000a34047211 */ /* 0x000fe400078210ff */
[----:B------:R-:W-:Y:S02]  /*6360*/  LEA R2, P2, R9, UR6, 0x3 ;  /* 0x0000000609027c11 */ /* 0x000fe4000f8418ff */
[-C--:B------:R-:W-:Y:S02]  /*6370*/  LEA.HI.X R10, R50, R41.reuse, R3, 0x2, P0 ;  /* 0x00000029320a7211 */ /* 0x080fe400000f1403 */
[----:B------:R-:W-:-:S02]  /*6380*/  LEA.HI.X R3, R52, R41, R0, 0x2, P1 ;  /* 0x0000002934037211 */ /* 0x000fc400008f1400 */
[----:B------:R-:W-:Y:S02]  /*6390*/  LEA.HI.X R0, R9, UR7, R43, 0x3, P2 ;  /* 0x0000000709007c11 */ /* 0x000fe400090f1c2b */
[----:B------:R-:W-:Y:S02]  /*63a0*/  IADD3 R20, P2, R20, UR8, RZ ;  /* 0x0000000814147c10 */ /* 0x000fe4000ff5e0ff */
[----:B------:R-:W-:Y:S02]  /*63b0*/  IADD3 R41, P4, R19, UR8, RZ ;  /* 0x0000000813297c10 */ /* 0x000fe4000ff9e0ff */
[----:B------:R-:W-:Y:S02]  /*63c0*/  IADD3 R248, P1, R248, UR8, RZ ;  /* 0x00000008f8f87c10 */ /* 0x000fe4000ff3e0ff */
[----:B------:R-:W-:Y:S02]  /*63d0*/  IADD3.X R19, R40, UR9, RZ, P2, !PT ;  /* 0x0000000928137c10 */ /* 0x000fe400097fe4ff */
[----:B------:R-:W-:-:S02]  /*63e0*/  IADD3 R40, P3, R21, UR8, RZ ;  /* 0x0000000815287c10 */ /* 0x000fc4000ff7e0ff */
[----:B------:R-:W-:Y:S02]  /*63f0*/  IADD3 R250, P0, R250, UR8, RZ ;  /* 0x00000008fafa7c10 */ /* 0x000fe4000ff1e0ff */
[----:B------:R-:W-:Y:S02]  /*6400*/  IADD3.X R21, R39, UR9, RZ, P6, !PT ;  /* 0x0000000927157c10 */ /* 0x000fe4000b7fe4ff */
[----:B------:R-:W-:Y:S02]  /*6410*/  IADD3 R39, P2, R23, UR8, RZ ;  /* 0x0000000817277c10 */ /* 0x000fe4000ff5e0ff */
[----:B------:R-:W-:Y:S02]  /*6420*/  IADD3 R252, P5, R252, UR8, RZ ;  /* 0x00000008fcfc7c10 */ /* 0x000fe4000ffbe0ff */
[----:B------:R-:W-:Y:S02]  /*6430*/  IADD3.X R23, R38, UR9, RZ, P1, !PT ;  /* 0x0000000926177c10 */ /* 0x000fe40008ffe4ff */
[----:B------:R-:W-:Y:S01]  /*6440*/  IADD3 R33, P1, R33, UR8, RZ ;  /* 0x0000000821217c10 */ /* 0x000fe2000ff3e0ff */
[----:B------:R-:W-:Y:S01]  /*6450*/  STL [R1+0x84], R41 ;  /* 0x0000842901007387 */ /* 0x000fe20000100800 */
[----:B------:R-:W-:-:S02]  /*6460*/  IADD3.X R249, R249, UR9, RZ, P0, !PT ;  /* 0x00000009f9f97c10 */ /* 0x000fc400087fe4ff */
[----:B------:R-:W-:Y:S01]  /*6470*/  IADD3 R31, P0, R31, UR8, RZ ;  /* 0x000000081f1f7c10 */ /* 0x000fe2000ff1e0ff */
[----:B------:R-:W-:Y:S01]  /*6480*/  STL [R1+0x8c], R40 ;  /* 0x00008c2801007387 */ /* 0x000fe20000100800 */
[----:B------:R-:W-:Y:S02]  /*6490*/  IADD3.X R251, R251, UR9, RZ, P5, !PT ;  /* 0x00000009fbfb7c10 */ /* 0x000fe4000affe4ff */
[----:B------:R-:W-:Y:S01]  /*64a0*/  IADD3 R29, P5, R29, UR8, RZ ;  /* 0x000000081d1d7c10 */ /* 0x000fe2000ffbe0ff */
[----:B------:R-:W-:Y:S01]  /*64b0*/  STL [R1+0x94], R39 ;  /* 0x0000942701007387 */ /* 0x000fe20000100800 */
[----:B------:R-:W-:-:S03]  /*64c0*/  MOV R46, R53 ;  /* 0x00000035002e7202 */ /* 0x000fc60000000f00 */
[----:B------:R-:W-:Y:S04]  /*64d0*/  STL [R1+0x9c], R33 ;  /* 0x00009c2101007387 */ /* 0x000fe80000100800 */
[----:B------:R-:W3:Y:S04]  /*64e0*/  LDL.LU R52, [R1+0x150] ;  /* 0x0001500001347983 */ /* 0x000ee80000300800 */
[----:B------:R4:W-:Y:S04]  /*64f0*/  STL [R1+0xa4], R31 ;  /* 0x0000a41f01007387 */ /* 0x0009e80000100800 */
[----:B------:R-:W3:Y:S04]  /*6500*/  LDL.LU R53, [R1+0x158] ;  /* 0x0001580001357983 */ /* 0x000ee80000300800 */
[----:B------:R1:W-:Y:S01]  /*6510*/  STL [R1+0xac], R29 ;  /* 0x0000ac1d01007387 */ /* 0x0003e20000100800 */
[----:B----4-:R-:W-:Y:S01]  /*6520*/  IADD3.X R31, R37, UR9, RZ, P4, !PT ;  /* 0x00000009251f7c10 */ /* 0x010fe2000a7fe4ff */
[----:B------:R-:W-:Y:S01]  /*6530*/  IMAD.MOV.U32 R47, RZ, RZ, R54 ;  /* 0x000000ffff2f7224 */ /* 0x000fe200078e0036 */
[----:B-1----:R-:W-:-:S02]  /*6540*/  IADD3 R29, P4, R27, UR8, RZ ;  /* 0x000000081b1d7c10 */ /* 0x002fc4000ff9e0ff */
[----:B------:R-:W-:Y:S01]  /*6550*/  IADD3.X R27, R36, UR9, RZ, P3, !PT ;  /* 0x00000009241b7c10 */ /* 0x000fe20009ffe4ff */
[----:B------:R-:W-:Y:S01]  /*6560*/  STL [R1+0x80], R31 ;  /* 0x0000801f01007387 */ /* 0x000fe20000100800 */
[----:B------:R-:W-:-:S03]  /*6570*/  IADD3 R25, P3, R25, UR8, RZ ;  /* 0x0000000819197c10 */ /* 0x000fc6000ff7e0ff */
[----:B------:R-:W-:Y:S04]  /*6580*/  STL [R1+0xb4], R29 ;  /* 0x0000b41d01007387 */ /* 0x000fe80000100800 */
[----:B------:R-:W4:Y:S04]  /*6590*/  LDL.LU R54, [R1+0x15c] ;  /* 0x00015c0001367983 */ /* 0x000f280000300800 */
[----:B------:R1:W-:Y:S01]  /*65a0*/  STL [R1+0x88], R27 ;  /* 0x0000881b01007387 */ /* 0x0003e20000100800 */
[----:B------:R-:W-:-:S03]  /*65b0*/  IMAD.MOV.U32 R48, RZ, RZ, R55 ;  /* 0x000000ffff307224 */ /* 0x000fc600078e0037 */
[----:B------:R2:W-:Y:S01]  /*65c0*/  STL [R1+0xbc], R25 ;  /* 0x0000bc1901007387 */ /* 0x0005e20000100800 */
[----:B-1----:R-:W-:Y:S02]  /*65d0*/  IADD3.X R27, R35, UR9, RZ, P2, !PT ;  /* 0x00000009231b7c10 */ /* 0x002fe400097fe4ff */
[----:B------:R-:W-:-:S03]  /*65e0*/  IADD3 R18, P2, R18, UR8, RZ ;  /* 0x0000000812127c10 */ /* 0x000fc6000ff5e0ff */
[----:B------:R-:W-:Y:S01]  /*65f0*/  STL [R1+0x90], R27 ;  /* 0x0000901b01007387 */ /* 0x000fe20000100800 */
[----:B--2---:R-:W-:-:S03]  /*6600*/  IADD3.X R25, R34, UR9, RZ, P1, !PT ;  /* 0x0000000922197c10 */ /* 0x004fc60008ffe4ff */
[----:B------:R-:W2:Y:S04]  /*6610*/  LDL.LU R55, [R1+0x160] ;  /* 0x0001600001377983 */ /* 0x000ea80000300800 */
[----:B------:R1:W-:Y:S04]  /*6620*/  STL [R1+0xc4], R18 ;  /* 0x0000c41201007387 */ /* 0x0003e80000100800 */
[----:B------:R-:W-:Y:S01]  /*6630*/  STL [R1+0x98], R25 ;  /* 0x0000981901007387 */ /* 0x000fe20000100800 */
[----:B-1----:R-:W-:Y:S02]  /*6640*/  IADD3 R18, P1, R7, UR8, RZ ;  /* 0x0000000807127c10 */ /* 0x002fe4000ff3e0ff */
[----:B------:R-:W-:-:S02]  /*6650*/  IADD3.X R7, R32, UR9, RZ, P0, !PT ;  /* 0x0000000920077c10 */ /* 0x000fc400087fe4ff */
[----:B------:R-:W-:Y:S01]  /*6660*/  IADD3 R4, P0, R4, UR8, RZ ;  /* 0x0000000804047c10 */ /* 0x000fe2000ff1e0ff */
[----:B------:R1:W-:Y:S04]  /*6670*/  STL [R1+0xcc], R18 ;  /* 0x0000cc1201007387 */ /* 0x0003e80000100800 */
[----:B------:R-:W3:Y:S04]  /*6680*/  LDL.LU R49, [R1+0x164] ;  /* 0x0001640001317983 */ /* 0x000ee80000300800 */
[----:B------:R1:W-:Y:S02]  /*6690*/  STL [R1+0xa0], R7 ;  /* 0x0000a00701007387 */ /* 0x0003e40000100800 */
[----:B-1----:R-:W-:-:S02]  /*66a0*/  IADD3.X R18, R30, UR9, RZ, P5, !PT ;  /* 0x000000091e127c10 */ /* 0x002fc4000affe4ff */
[----:B------:R1:W-:Y:S04]  /*66b0*/  STL [R1+0xd4], R4 ;  /* 0x0000d40401007387 */ /* 0x0003e80000100800 */
[----:B------:R-:W-:Y:S01]  /*66c0*/  STL [R1+0xa8], R18 ;  /* 0x0000a81201007387 */ /* 0x000fe20000100800 */
[----:B------:R-:W-:-:S03]  /*66d0*/  IADD3.X R7, R26, UR9, RZ, P3, !PT ;  /* 0x000000091a077c10 */ /* 0x000fc60009ffe4ff */
[----:B------:R-:W4:Y:S01]  /*66e0*/  LDL.LU R82, [R1+0x168] ;  /* 0x0001680001527983 */ /* 0x000f220000300800 */
[----:B-1----:R-:W-:-:S05]  /*66f0*/  IADD3.X R4, R28, UR9, RZ, P4, !PT ;  /* 0x000000091c047c10 */ /* 0x002fca000a7fe4ff */
[----:B------:R1:W-:Y:S01]  /*6700*/  STL [R1+0xb0], R4 ;  /* 0x0000b00401007387 */ /* 0x0003e20000100800 */
[----:B------:R-:W-:-:S03]  /*6710*/  VIADD R45, R45, 0xffffffc0 ;  /* 0xffffffc02d2d7836 */ /* 0x000fc60000000000 */
[----:B------:R1:W-:Y:S02]  /*6720*/  STL [R1+0xb8], R7 ;  /* 0x0000b80701007387 */ /* 0x0003e40000100800 */
[----:B-1----:R-:W-:Y:S02]  /*6730*/  IADD3.X R4, R24, UR9, RZ, P2, !PT ;  /* 0x0000000918047c10 */ /* 0x002fe400097fe4ff */
[----:B------:R-:W-:-:S03]  /*6740*/  IADD3.X R7, R10, UR9, RZ, P1, !PT ;  /* 0x000000090a077c10 */ /* 0x000fc60008ffe4ff */
[----:B------:R1:W-:Y:S04]  /*6750*/  STL [R1+0xc0], R4 ;  /* 0x0000c00401007387 */ /* 0x0003e80000100800 */
[----:B------:R-:W2:Y:S01]  /*6760*/  LDL.LU R50, [R1+0x16c] ;  /* 0x00016c0001327983 */ /* 0x000ea20000300800 */
[----:B-1----:R-:W-:Y:S01]  /*6770*/  IADD3.X R4, R3, UR9, RZ, P0, !PT ;  /* 0x0000000903047c10 */ /* 0x002fe200087fe4ff */
[----:B------:R-:W-:Y:S02]  /*6780*/  IMAD.MOV.U32 R3, RZ, RZ, R45 ;  /* 0x000000ffff037224 */ /* 0x000fe400078e002d */
[----:B------:R1:W-:Y:S01]  /*6790*/  STL [R1+0xc8], R7 ;  /* 0x0000c80701007387 */ /* 0x0003e20000100800 */
[----:B------:R-:W-:Y:S02]  /*67a0*/  IMAD.MOV.U32 R45, RZ, RZ, R46 ;  /* 0x000000ffff2d7224 */ /* 0x000fe400078e002e */
[----:B------:R-:W-:Y:S01]  /*67b0*/  IMAD.MOV.U32 R46, RZ, RZ, R47 ;  /* 0x000000ffff2e7224 */ /* 0x000fe200078e002f */
[----:B------:R4:W-:Y:S01]  /*67c0*/  STL [R1+0xd0], R4 ;  /* 0x0000d00401007387 */ /* 0x0009e20000100800 */
[----:B------:R-:W-:-:S03]  /*67d0*/  IMAD.MOV.U32 R47, RZ, RZ, R48 ;  /* 0x000000ffff2f7224 */ /* 0x000fc600078e0030 */
[----:B------:R-:W4:Y:S04]  /*67e0*/  LDL.LU R87, [R1+0x170] ;  /* 0x0001700001577983 */ /* 0x000f280000300800 */
[----:B------:R-:W4:Y:S04]  /*67f0*/  LDL.LU R48, [R1+0x174] ;  /* 0x0001740001307983 */ /* 0x000f280000300800 */
[----:B------:R-:W4:Y:S01]  /*6800*/  LDL.LU R85, [R1+0x178] ;  /* 0x0001780001557983 */ /* 0x000f220000300800 */
[----:B-1----:R-:W-:-:S03]  /*6810*/  SHF.L.U64.HI R7, R8, 0x2, R11 ;  /* 0x0000000208077819 */ /* 0x002fc6000001020b */
[----:B------:R-:W4:Y:S04]  /*6820*/  LDL.LU R83, [R1+0x17c] ;  /* 0x00017c0001537983 */ /* 0x000f280000300800 */
[----:B------:R-:W4:Y:S04]  /*6830*/  LDL.LU R44, [R1+0x180] ;  /* 0x00018000012c7983 */ /* 0x000f280000300800 */
[----:B------:R-:W4:Y:S04]  /*6840*/  LDL.LU R84, [R1+0x184] ;  /* 0x0001840001547983 */ /* 0x000f280000300800 */
[----:B------:R-:W4:Y:S01]  /*6850*/  LDL.LU R43, [R1+0x188] ;  /* 0x00018800012b7983 */ /* 0x000f220000300800 */
[----:B---3--:R-:W-:Y:S01]  /*6860*/  SHF.R.S32.HI R11, RZ, 0x1f, R49 ;  /* 0x0000001fff0b7819 */ /* 0x008fe20000011431 */
[----:B------:R-:W-:-:S03]  /*6870*/  IMAD.SHL.U32 R56, R49, 0x4, RZ ;  /* 0x0000000431387824 */ /* 0x000fc600078e00ff */
[----:B------:R-:W-:Y:S02]  /*6880*/  SHF.L.U64.HI R11, R49, 0x2, R11 ;  /* 0x00000002310b7819 */ /* 0x000fe4000001020b */
[----:B------:R-:W3:Y:S01]  /*6890*/  LDL.LU R49, [R1+0x18c] ;  /* 0x00018c0001317983 */ /* 0x000ee20000300800 */
[----:B--2---:R-:W-:Y:S01]  /*68a0*/  SHF.R.S32.HI R25, RZ, 0x1f, R50 ;  /* 0x0000001fff197819 */ /* 0x004fe20000011432 */
[----:B------:R-:W-:-:S03]  /*68b0*/  IMAD.SHL.U32 R58, R50, 0x4, RZ ;  /* 0x00000004323a7824 */ /* 0x000fc600078e00ff */
[----:B------:R-:W-:Y:S02]  /*68c0*/  SHF.L.U64.HI R25, R50, 0x2, R25 ;  /* 0x0000000232197819 */ /* 0x000fe40000010219 */
[----:B------:R-:W2:Y:S01]  /*68d0*/  LDL.LU R50, [R1+0x190] ;  /* 0x0001900001327983 */ /* 0x000ea20000300800 */
[----:B----4-:R-:W-:Y:S01]  /*68e0*/  SHF.R.S32.HI R26, RZ, 0x1f, R87 ;  /* 0x0000001fff1a7819 */ /* 0x010fe20000011457 */
[C---:B------:R-:W-:Y:S01]  /*68f0*/  IMAD.SHL.U32 R59, R87.reuse, 0x4, RZ ;  /* 0x00000004573b7824 */ /* 0x040fe200078e00ff */
[----:B------:R-:W-:Y:S01]  /*6900*/  SHF.R.S32.HI R27, RZ, 0x1f, R48 ;  /* 0x0000001fff1b7819 */ /* 0x000fe20000011430 */
[C---:B------:R-:W-:Y:S01]  /*6910*/  IMAD.SHL.U32 R60, R48.reuse, 0x4, RZ ;  /* 0x00000004303c7824 */ /* 0x040fe200078e00ff */
[----:B------:R-:W-:Y:S02]  /*6920*/  SHF.L.U64.HI R26, R87, 0x2, R26 ;  /* 0x00000002571a7819 */ /* 0x000fe4000001021a */
[----:B------:R-:W-:Y:S01]  /*6930*/  SHF.R.S32.HI R28, RZ, 0x1f, R85 ;  /* 0x0000001fff1c7819 */ /* 0x000fe20000011455 */
[----:B------:R-:W4:Y:S01]  /*6940*/  LDL.LU R87, [R1+0x194] ;  /* 0x0001940001577983 */ /* 0x000f220000300800 */
[----:B------:R-:W-:Y:S01]  /*6950*/  SHF.L.U64.HI R27, R48, 0x2, R27 ;  /* 0x00000002301b7819 */ /* 0x000fe2000001021b */
[C---:B------:R-:W-:Y:S01]  /*6960*/  IMAD.SHL.U32 R61, R85.reuse, 0x4, RZ ;  /* 0x00000004553d7824 */ /* 0x040fe200078e00ff */
[----:B------:R-:W-:Y:S01]  /*6970*/  SHF.L.U64.HI R28, R85, 0x2, R28 ;  /* 0x00000002551c7819 */ /* 0x000fe2000001021c */
[----:B------:R-:W4:Y:S04]  /*6980*/  LDL.LU R48, [R1+0x198] ;  /* 0x0001980001307983 */ /* 0x000f280000300800 */
[----:B------:R-:W4:Y:S01]  /*6990*/  LDL.LU R85, [R1+0x19c] ;  /* 0x00019c0001557983 */ /* 0x000f220000300800 */
[----:B------:R-:W-:-:S02]  /*69a0*/  SHF.R.S32.HI R24, RZ, 0x1f, R82 ;  /* 0x0000001fff187819 */ /* 0x000fc40000011452 */
[----:B------:R-:W-:Y:S02]  /*69b0*/  SHF.R.S32.HI R31, RZ, 0x1f, R44 ;  /* 0x0000001fff1f7819 */ /* 0x000fe4000001142c */
[----:B------:R-:W-:Y:S01]  /*69c0*/  SHF.R.S32.HI R30, RZ, 0x1f, R83 ;  /* 0x0000001fff1e7819 */ /* 0x000fe20000011453 */
[----:B------:R-:W-:Y:S01]  /*69d0*/  IMAD.SHL.U32 R63, R44, 0x4, RZ ;  /* 0x000000042c3f7824 */ /* 0x000fe200078e00ff */
[----:B------:R-:W-:Y:S01]  /*69e0*/  SHF.R.S32.HI R33, RZ, 0x1f, R43 ;  /* 0x0000001fff217819 */ /* 0x000fe2000001142b */
[----:B------:R-:W4:Y:S01]  /*69f0*/  LDL.LU R81, [R1+0x1a0] ;  /* 0x0001a00001517983 */ /* 0x000f220000300800 */
[C---:B------:R-:W-:Y:S01]  /*6a00*/  SHF.L.U64.HI R24, R82.reuse, 0x2, R24 ;  /* 0x0000000252187819 */ /* 0x040fe20000010218 */
[----:B------:R-:W-:Y:S01]  /*6a10*/  IMAD.SHL.U32 R62, R83, 0x4, RZ ;  /* 0x00000004533e7824 */ /* 0x000fe200078e00ff */
[----:B------:R-:W-:Y:S01]  /*6a20*/  SHF.L.U32 R57, R82, 0x2, RZ ;  /* 0x0000000252397819 */ /* 0x000fe200000006ff */
[----:B------:R-:W-:Y:S01]  /*6a30*/  IMAD.MOV.U32 R82, RZ, RZ, R45 ;  /* 0x000000ffff527224 */ /* 0x000fe200078e002d */
[----:B------:R-:W-:Y:S01]  /*6a40*/  SHF.L.U64.HI R31, R44, 0x2, R31 ;  /* 0x000000022c1f7819 */ /* 0x000fe2000001021f */
[----:B------:R-:W-:Y:S01]  /*6a50*/  IMAD.SHL.U32 R65, R43, 0x4, RZ ;  /* 0x000000042b417824 */ /* 0x000fe200078e00ff */
[----:B------:R-:W-:Y:S01]  /*6a60*/  SHF.L.U64.HI R30, R83, 0x2, R30 ;  /* 0x00000002531e7819 */ /* 0x000fe2000001021e */
[----:B------:R-:W4:Y:S01]  /*6a70*/  LDL.LU R44, [R1+0x1a4] ;  /* 0x0001a400012c7983 */ /* 0x000f220000300800 */
[----:B------:R-:W-:Y:S01]  /*6a80*/  SHF.R.S32.HI R32, RZ, 0x1f, R84 ;  /* 0x0000001fff207819 */ /* 0x000fe20000011454 */
[----:B------:R-:W-:Y:S01]  /*6a90*/  IMAD.MOV.U32 R83, RZ, RZ, R46 ;  /* 0x000000ffff537224 */ /* 0x000fe200078e002e */
[----:B------:R-:W-:Y:S01]  /*6aa0*/  SHF.L.U64.HI R33, R43, 0x2, R33 ;  /* 0x000000022b217819 */ /* 0x000fe20000010221 */
[----:B------:R-:W4:Y:S01]  /*6ab0*/  LDL.LU R45, [R1+0x1a8] ;  /* 0x0001a800012d7983 */ /* 0x000f220000300800 */
[----:B------:R-:W-:-:S03]  /*6ac0*/  IMAD.MOV.U32 R43, RZ, RZ, R47 ;  /* 0x000000ffff2b7224 */ /* 0x000fc600078e002f */
[----:B------:R-:W4:Y:S01]  /*6ad0*/  LDL.LU R46, [R1+0x1ac] ;  /* 0x0001ac00012e7983 */ /* 0x000f220000300800 */
[C---:B------:R-:W-:Y:S01]  /*6ae0*/  SHF.L.U64.HI R32, R84.reuse, 0x2, R32 ;  /* 0x0000000254207819 */ /* 0x040fe20000010220 */
[----:B------:R-:W-:Y:S02]  /*6af0*/  IMAD.SHL.U32 R64, R84, 0x4, RZ ;  /* 0x0000000454407824 */ /* 0x000fe400078e00ff */
        /* <DEDUP_REMOVED lines=8> */
[----:B------:R-:W2:Y:S04]  /*6b80*/  LDL.LU R50, [R1+0x1b8] ;  /* 0x0001b80001327983 */ /* 0x000ea80000300800 */
[----:B------:R-:W2:Y:S01]  /*6b90*/  LDL.LU R84, [R1+0x1bc] ;  /* 0x0001bc0001547983 */ /* 0x000ea20000300800 */
[----:B----4-:R-:W-:Y:S02]  /*6ba0*/  SHF.R.S32.HI R36, RZ, 0x1f, R87 ;  /* 0x0000001fff247819 */ /* 0x010fe40000011457 */
[----:B------:R-:W-:Y:S01]  /*6bb0*/  SHF.R.S32.HI R37, RZ, 0x1f, R48 ;  /* 0x0000001fff257819 */ /* 0x000fe20000011430 */
[----:B------:R-:W-:Y:S01]  /*6bc0*/  IMAD.SHL.U32 R69, R48, 0x4, RZ ;  /* 0x0000000430457824 */ /* 0x000fe200078e00ff */
[----:B------:R-:W-:-:S02]  /*6bd0*/  SHF.L.U64.HI R36, R87, 0x2, R36 ;  /* 0x0000000257247819 */ /* 0x000fc40000010224 */
[----:B------:R-:W-:Y:S02]  /*6be0*/  SHF.R.S32.HI R38, RZ, 0x1f, R85 ;  /* 0x0000001fff267819 */ /* 0x000fe40000011455 */
[----:B------:R-:W-:Y:S02]  /*6bf0*/  SHF.L.U32 R68, R87, 0x2, RZ ;  /* 0x0000000257447819 */ /* 0x000fe400000006ff */
[----:B------:R-:W-:Y:S01]  /*6c00*/  SHF.L.U64.HI R37, R48, 0x2, R37 ;  /* 0x0000000230257819 */ /* 0x000fe20000010225 */
[----:B------:R-:W4:Y:S01]  /*6c10*/  LDL.LU R87, [R1+0x1c0] ;  /* 0x0001c00001577983 */ /* 0x000f220000300800 */
[C---:B------:R-:W-:Y:S01]  /*6c20*/  SHF.L.U64.HI R38, R85.reuse, 0x2, R38 ;  /* 0x0000000255267819 */ /* 0x040fe20000010226 */
[----:B------:R-:W-:Y:S02]  /*6c30*/  IMAD.SHL.U32 R70, R85, 0x4, RZ ;  /* 0x0000000455467824 */ /* 0x000fe400078e00ff */
[----:B------:R-:W4:Y:S04]  /*6c40*/  LDL.LU R48, [R1+0x1c4] ;  /* 0x0001c40001307983 */ /* 0x000f280000300800 */
[----:B------:R-:W3:Y:S04]  /*6c50*/  LDL.LU R119, [R1+0x154] ;  /* 0x0001540001777983 */ /* 0x000ee80000300800 */
[----:B------:R-:W2:Y:S01]  /*6c60*/  LDL R85, [R1+0xdc] ;  /* 0x0000dc0001557983 */ /* 0x000ea20000100800 */
[----:B------:R-:W-:Y:S01]  /*6c70*/  IMAD.MOV.U32 R79, RZ, RZ, R82 ;  /* 0x000000ffff4f7224 */ /* 0x000fe200078e0052 */
[----:B------:R-:W-:Y:S01]  /*6c80*/  SHF.R.S32.HI R40, RZ, 0x1f, R81 ;  /* 0x0000001fff287819 */ /* 0x000fe20000011451 */
[----:B------:R-:W-:-:S03]  /*6c90*/  IMAD.SHL.U32 R71, R81, 0x4, RZ ;  /* 0x0000000451477824 */ /* 0x000fc600078e00ff */
[----:B------:R-:W-:Y:S01]  /*6ca0*/  SHF.L.U64.HI R40, R81, 0x2, R40 ;  /* 0x0000000251287819 */ /* 0x000fe20000010228 */
[----:B------:R-:W-:Y:S01]  /*6cb0*/  IMAD.MOV.U32 R81, RZ, RZ, R43 ;  /* 0x000000ffff517224 */ /* 0x000fe200078e002b */
[----:B------:R-:W-:-:S04]  /*6cc0*/  SHF.R.S32.HI R39, RZ, 0x1f, R52 ;  /* 0x0000001fff277819 */ /* 0x000fc80000011434 */
[C---:B------:R-:W-:Y:S01]  /*6cd0*/  SHF.L.U64.HI R39, R52.reuse, 0x2, R39 ;  /* 0x0000000234277819 */ /* 0x040fe20000010227 */
[----:B------:R-:W-:-:S05]  /*6ce0*/  IMAD.SHL.U32 R52, R52, 0x4, RZ ;  /* 0x0000000434347824 */ /* 0x000fca00078e00ff */
[----:B------:R-:W-:Y:S02]  /*6cf0*/  IADD3 R91, P4, R52, R79, RZ ;  /* 0x0000004f345b7210 */ /* 0x000fe40007f9e0ff */
[----:B------:R-:W-:-:S03]  /*6d00*/  SHF.R.S32.HI R29, RZ, 0x1f, R53 ;  /* 0x0000001fff1d7819 */ /* 0x000fc60000011435 */
[----:B------:R-:W-:Y:S01]  /*6d10*/  IMAD.X R95, R39, 0x1, R77, P4 ;  /* 0x00000001275f7824 */ /* 0x000fe200020e064d */
[----:B------:R-:W-:Y:S02]  /*6d20*/  IADD3 R97, P4, R83, R52, RZ ;  /* 0x0000003453617210 */ /* 0x000fe40007f9e0ff */
[C---:B------:R-:W-:Y:S01]  /*6d30*/  SHF.L.U64.HI R29, R53.reuse, 0x2, R29 ;  /* 0x00000002351d7819 */ /* 0x040fe2000001021d */
[----:B------:R-:W-:Y:S01]  /*6d40*/  IMAD.SHL.U32 R53, R53, 0x4, RZ ;  /* 0x0000000435357824 */ /* 0x000fe200078e00ff */
[----:B------:R-:W-:-:S04]  /*6d50*/  SHF.R.S32.HI R10, RZ, 0x1f, R54 ;  /* 0x0000001fff0a7819 */ /* 0x000fc80000011436 */
[C---:B------:R-:W-:Y:S01]  /*6d60*/  SHF.L.U64.HI R10, R54.reuse, 0x2, R10 ;  /* 0x00000002360a7819 */ /* 0x040fe2000001020a */
[----:B------:R-:W-:Y:S01]  /*6d70*/  IMAD.SHL.U32 R54, R54, 0x4, RZ ;  /* 0x0000000436367824 */ /* 0x000fe200078e00ff */
[----:B------:R-:W-:-:S04]  /*6d80*/  SHF.R.S32.HI R4, RZ, 0x1f, R55 ;  /* 0x0000001fff047819 */ /* 0x000fc80000011437 */
[C---:B------:R-:W-:Y:S01]  /*6d90*/  SHF.L.U64.HI R4, R55.reuse, 0x2, R4 ;  /* 0x0000000237047819 */ /* 0x040fe20000010204 */
[----:B------:R-:W-:Y:S01]  /*6da0*/  IMAD.SHL.U32 R55, R55, 0x4, RZ ;  /* 0x0000000437377824 */ /* 0x000fe200078e00ff */
[C---:B---3--:R-:W-:Y:S02]  /*6db0*/  IADD3 R89, P3, R119.reuse, R79, RZ ;  /* 0x0000004f77597210 */ /* 0x048fe40007f7e0ff */
[----:B--2---:R-:W-:-:S03]  /*6dc0*/  IADD3 R88, P2, R119, R85, RZ ;  /* 0x0000005577587210 */ /* 0x004fc60007f5e0ff */
[----:B------:R-:W-:Y:S01]  /*6dd0*/  STL [R1+0x11c], R89 ;  /* 0x00011c5901007387 */ /* 0x000fe20000100800 */
[----:B------:R-:W-:-:S03]  /*6de0*/  IADD3 R18, P1, R119, R83, RZ ;  /* 0x0000005377127210 */ /* 0x000fc60007f3e0ff */
[----:B------:R1:W-:Y:S04]  /*6df0*/  STL [R1+0x114], R88 ;  /* 0x0001145801007387 */ /* 0x0003e80000100800 */
[----:B------:R-:W-:Y:S01]  /*6e00*/  STL [R1+0x10c], R18 ;  /* 0x00010c1201007387 */ /* 0x000fe20000100800 */
[----:B-1----:R-:W-:-:S05]  /*6e10*/  IADD3 R88, P0, R119, R81, RZ ;  /* 0x0000005177587210 */ /* 0x002fca0007f1e0ff */
[----:B------:R-:W-:Y:S04]  /*6e20*/  STL [R1+0x104], R88 ;  /* 0x0001045801007387 */ /* 0x000fe80000100800 */
[----:B------:R-:W-:Y:S04]  /*6e30*/  STL [R1], RZ ;  /* 0x000000ff01007387 */ /* 0x000fe80000100800 */
[----:B------:R-:W-:Y:S04]  /*6e40*/  STL [R1+0x4], RZ ;  /* 0x000004ff01007387 */ /* 0x000fe80000100800 */
        /* <DEDUP_REMOVED lines=22> */
[----:B------:R-:W-:Y:S01]  /*6fb0*/  STL [R1+0x60], RZ ;  /* 0x000060ff01007387 */ /* 0x000fe20000100800 */
[----:B------:R-:W-:-:S03]  /*6fc0*/  IADD3 R96, P5, R85, R52, RZ ;  /* 0x0000003455607210 */ /* 0x000fc60007fbe0ff */
[----:B------:R-:W-:Y:S04]  /*6fd0*/  STL [R1+0x64], RZ ;  /* 0x000064ff01007387 */ /* 0x000fe80000100800 */
[----:B------:R-:W-:Y:S04]  /*6fe0*/  STL [R1+0x68], RZ ;  /* 0x000068ff01007387 */ /* 0x000fe80000100800 */
[----:B------:R-:W-:Y:S04]  /*6ff0*/  STL [R1+0x6c], RZ ;  /* 0x00006cff01007387 */ /* 0x000fe80000100800 */
[----:B------:R-:W-:Y:S04]  /*7000*/  STL [R1+0x70], RZ ;  /* 0x000070ff01007387 */ /* 0x000fe80000100800 */
[----:B------:R-:W-:Y:S04]  /*7010*/  STL [R1+0x74], RZ ;  /* 0x000074ff01007387 */ /* 0x000fe80000100800 */
[----:B------:R-:W-:Y:S04]  /*7020*/  STL [R1+0x78], RZ ;  /* 0x000078ff01007387 */ /* 0x000fe80000100800 */
[----:B------:R-:W-:Y:S04]  /*7030*/  STL [R1+0x7c], RZ ;  /* 0x00007cff01007387 */ /* 0x000fe80000100800 */
[----:B------:R-:W-:Y:S04]  /*7040*/  STL [R1+0x4e0], R91 ;  /* 0x0004e05b01007387 */ /* 0x000fe80000100800 */
[----:B------:R1:W-:Y:S04]  /*7050*/  STL [R1+0x4d8], R96 ;  /* 0x0004d86001007387 */ /* 0x0003e80000100800 */
[----:B------:R2:W-:Y:S01]  /*7060*/  STL [R1+0x4dc], R95 ;  /* 0x0004dc5f01007387 */ /* 0x0005e20000100800 */
[----:B-1----:R-:W-:-:S03]  /*7070*/  IMAD.X R96, R94, 0x1, R39, P5 ;  /* 0x000000015e607824 */ /* 0x002fc600028e0627 */
[----:B------:R1:W-:Y:S01]  /*7080*/  STL [R1+0x4d0], R97 ;  /* 0x0004d06101007387 */ /* 0x0003e20000100800 */
[----:B--2---:R-:W-:Y:S01]  /*7090*/  IADD3 R95, P5, R81, R52, RZ ;  /* 0x00000034515f7210 */ /* 0x004fe20007fbe0ff */
[----:B------:R-:W-:Y:S02]  /*70a0*/  IMAD.MOV.U32 R52, RZ, RZ, R92 ;  /* 0x000000ffff347224 */ /* 0x000fe400078e005c */
[----:B------:R2:W-:Y:S04]  /*70b0*/  STL [R1+0x4d4], R96 ;  /* 0x0004d46001007387 */ /* 0x0005e80000100800 */
[----:B------:R3:W-:Y:S01]  /*70c0*/  STL [R1+0x4c8], R95 ;  /* 0x0004c85f01007387 */ /* 0x0007e20000100800 */
[----:B-1----:R-:W-:Y:S01]  /*70d0*/  IMAD.X R97, R93, 0x1, R39, P4 ;  /* 0x000000015d617824 */ /* 0x002fe200020e0627 */
[----:B--2---:R-:W-:-:S04]  /*70e0*/  IADD3 R96, P4, R53, R79, RZ ;  /* 0x0000004f35607210 */ /* 0x004fc80007f9e0ff */
[----:B------:R-:W-:Y:S01]  /*70f0*/  STL [R1+0x4cc], R97 ;  /* 0x0004cc6101007387 */ /* 0x000fe20000100800 */
[----:B---3--:R-:W-:-:S03]  /*7100*/  IMAD.X R95, R52, 0x1, R39, P5 ;  /* 0x00000001345f7824 */ /* 0x008fc600028e0627 */
[----:B------:R1:W-:Y:S04]  /*7110*/  STL [R1+0x4c0], R96 ;  /* 0x0004c06001007387 */ /* 0x0003e80000100800 */
[----:B------:R2:W-:Y:S01]  /*7120*/  STL [R1+0x4c4], R95 ;  /* 0x0004c45f01007387 */ /* 0x0005e20000100800 */
[----:B-1----:R-:W-:Y:S01]  /*7130*/  IADD3 R96, P5, R53, R85, RZ ;  /* 0x0000005535607210 */ /* 0x002fe20007fbe0ff */
[----:B--2---:R-:W-:-:S04]  /*7140*/  IMAD.X R95, R29, 0x1, R77, P4 ;  /* 0x000000011d5f7824 */ /* 0x004fc800020e064d */
[----:B------:R1:W-:Y:S01]  /*7150*/  STL [R1+0x4b8], R96 ;  /* 0x0004b86001007387 */ /* 0x0003e20000100800 */
[----:B------:R-:W-:Y:S01]  /*7160*/  IADD3 R97, P4, R53, R83, RZ ;  /* 0x0000005335617210 */ /* 0x000fe20007f9e0ff */
[----:B------:R-:W-:Y:S02]  /*7170*/  IMAD.MOV.U32 R39, RZ, RZ, R93 ;  /* 0x000000ffff277224 */ /* 0x000fe400078e005d */
[----:B------:R2:W-:Y:S01]  /*7180*/  STL [R1+0x4bc], R95 ;  /* 0x0004bc5f01007387 */ /* 0x0005e20000100800 */
[----:B-1----:R-:W-:-:S03]  /*7190*/  IMAD.X R96, R29, 0x1, R94, P5 ;  /* 0x000000011d607824 */ /* 0x002fc600028e065e */
[----:B------:R1:W-:Y:S01]  /*71a0*/  STL [R1+0x4ac], R97 ;  /* 0x0004ac6101007387 */ /* 0x0003e20000100800 */
[----:B--2---:R-:W-:-:S03]  /*71b0*/  IADD3 R95, P5, R53, R81, RZ ;  /* 0x00000051355f7210 */ /* 0x004fc60007fbe0ff */
[----:B------:R2:W-:Y:S04]  /*71c0*/  STL [R1+0x4b4], R96 ;  /* 0x0004b46001007387 */ /* 0x0005e80000100800 */
[----:B------:R3:W-:Y:S01]  /*71d0*/  STL [R1+0x4a4], R95 ;  /* 0x0004a45f01007387 */ /* 0x0007e20000100800 */
[----:B-1----:R-:W-:Y:S01]  /*71e0*/  IMAD.X R97, R29, 0x1, R39, P4 ;  /* 0x000000011d617824 */ /* 0x002fe200020e0627 */
[----:B--2---:R-:W-:-:S04]  /*71f0*/  IADD3 R96, P4, R54, R79, RZ ;  /* 0x0000004f36607210 */ /* 0x004fc80007f9e0ff */
[----:B------:R-:W-:Y:S01]  /*7200*/  STL [R1+0x4a8], R97 ;  /* 0x0004a86101007387 */ /* 0x000fe20000100800 */
[----:B---3--:R-:W-:Y:S01]  /*7210*/  IMAD.X R95, R29, 0x1, R52, P5 ;  /* 0x000000011d5f7824 */ /* 0x008fe200028e0634 */
[----:B------:R-:W-:Y:S02]  /*7220*/  MOV R29, R77 ;  /* 0x0000004d001d7202 */ /* 0x000fe40000000f00 */
[----:B------:R1:W-:Y:S01]  /*7230*/  STL [R1+0x49c], R96 ;  /* 0x00049c6001007387 */ /* 0x0003e20000100800 */
[----:B------:R-:W-:Y:S02]  /*7240*/  IMAD.MOV.U32 R53, RZ, RZ, R94 ;  /* 0x000000ffff357224 */ /* 0x000fe400078e005e */
[----:B------:R-:W-:Y:S01]  /*7250*/  IMAD.X R77, R10, 0x1, R29, P4 ;  /* 0x000000010a4d7824 */ /* 0x000fe200020e061d */
[----:B------:R-:W-:Y:S01]  /*7260*/  STL [R1+0x4a0], R95 ;  /* 0x0004a05f01007387 */ /* 0x000fe20000100800 */
[C---:B-1----:R-:W-:Y:S02]  /*7270*/  IADD3 R96, P5, R54.reuse, R85, RZ ;  /* 0x0000005536607210 */ /* 0x042fe40007fbe0ff */
[----:B------:R-:W-:-:S03]  /*7280*/  IADD3 R97, P4, R54, R83, RZ ;  /* 0x0000005336617210 */ /* 0x000fc60007f9e0ff */
[----:B------:R1:W-:Y:S04]  /*7290*/  STL [R1+0x494], R96 ;  /* 0x0004946001007387 */ /* 0x0003e80000100800 */
[----:B------:R2:W-:Y:S01]  /*72a0*/  STL [R1+0x498], R77 ;  /* 0x0004984d01007387 */ /* 0x0005e20000100800 */
[----:B-1----:R-:W-:Y:S01]  /*72b0*/  IMAD.X R96, R10, 0x1, R53, P5 ;  /* 0x000000010a607824 */ /* 0x002fe200028e0635 */
[----:B--2---:R-:W-:Y:S01]  /*72c0*/  IADD3 R77, P5, R54, R81, RZ ;  /* 0x00000051364d7210 */ /* 0x004fe20007fbe0ff */
[----:B------:R-:W-:Y:S01]  /*72d0*/  IMAD.MOV.U32 R54, RZ, RZ, R79 ;  /* 0x000000ffff367224 */ /* 0x000fe200078e004f */
[----:B------:R1:W-:Y:S04]  /*72e0*/  STL [R1+0x48c], R97 ;  /* 0x00048c6101007387 */ /* 0x0003e80000100800 */
[----:B------:R-:W-:Y:S04]  /*72f0*/  STL [R1+0x490], R96 ;  /* 0x0004906001007387 */ /* 0x000fe80000100800 */
[----:B------:R2:W-:Y:S01]  /*7300*/  STL [R1+0x484], R77 ;  /* 0x0004844d01007387 */ /* 0x0005e20000100800 */
[----:B-1----:R-:W-:Y:S01]  /*7310*/  IMAD.X R97, R10, 0x1, R39, P4 ;  /* 0x000000010a617824 */ /* 0x002fe200020e0627 */
[----:B------:R-:W-:-:S04]  /*7320*/  IADD3 R79, P4, R55, R54, RZ ;  /* 0x00000036374f7210 */ /* 0x000fc80007f9e0ff */
[----:B------:R-:W-:Y:S01]  /*7330*/  STL [R1+0x488], R97 ;  /* 0x0004886101007387 */ /* 0x000fe20000100800 */
[----:B--2---:R-:W-:-:S03]  /*7340*/  IMAD.X R77, R10, 0x1, R52, P5 ;  /* 0x000000010a4d7824 */ /* 0x004fc600028e0634 */
[----:B------:R1:W-:Y:S01]  /*7350*/  STL [R1+0x47c], R79 ;  /* 0x00047c4f01007387 */ /* 0x0003e20000100800 */
[----:B------:R-:W-:-:S03]  /*7360*/  IMAD.MOV.U32 R10, RZ, RZ, R81 ;  /* 0x000000ffff0a7224 */ /* 0x000fc600078e0051 */
[----:B------:R2:W-:Y:S01]  /*7370*/  STL [R1+0x480], R77 ;  /* 0x0004804d01007387 */ /* 0x0005e20000100800 */
[----:B-1----:R-:W-:Y:S01]  /*7380*/  IADD3 R79, P5, R55, R85, RZ ;  /* 0x00000055374f7210 */ /* 0x002fe20007fbe0ff */
[----:B--2---:R-:W-:-:S04]  /*7390*/  IMAD.X R77, R4, 0x1, R29, P4 ;  /* 0x00000001044d7824 */ /* 0x004fc800020e061d */
[----:B------:R1:W-:Y:S01]  /*73a0*/  STL [R1+0x474], R79 ;  /* 0x0004744f01007387 */ /* 0x0003e20000100800 */
[----:B------:R-:W-:-:S03]  /*73b0*/  IADD3 R81, P4, R55, R83, RZ ;  /* 0x0000005337517210 */ /* 0x000fc60007f9e0ff */
[----:B------:R2:W-:Y:S01]  /*73c0*/  STL [R1+0x478], R77 ;  /* 0x0004784d01007387 */ /* 0x0005e20000100800 */
[----:B-1----:R-:W-:-:S03]  /*73d0*/  IMAD.X R79, R4, 0x1, R53, P5 ;  /* 0x00000001044f7824 */ /* 0x002fc600028e0635 */
[----:B------:R-:W-:Y:S01]  /*73e0*/  STL [R1+0x46c], R81 ;  /* 0x00046c5101007387 */ /* 0x000fe20000100800 */
[----:B--2---:R-:W-:-:S03]  /*73f0*/  IADD3 R77, P5, R55, R10, RZ ;  /* 0x0000000a374d7210 */ /* 0x004fc60007fbe0ff */
[----:B------:R-:W-:Y:S04]  /*7400*/  STL [R1+0x470], R79 ;  /* 0x0004704f01007387 */ /* 0x000fe80000100800 */
[----:B------:R1:W-:Y:S01]  /*7410*/  STL [R1+0x464], R77 ;  /* 0x0004644d01007387 */ /* 0x0003e20000100800 */
[----:B------:R-:W-:Y:S02]  /*7420*/  IMAD.MOV.U32 R55, RZ, RZ, R83 ;  /* 0x000000ffff377224 */ /* 0x000fe400078e0053 */
[----:B-1----:R-:W-:Y:S01]  /*7430*/  IMAD.X R77, R4, 0x1, R39, P4 ;  /* 0x00000001044d7824 */ /* 0x002fe200020e0627 */
[----:B------:R-:W-:Y:S01]  /*7440*/  IADD3 R79, P4, R56, R54, RZ ;  /* 0x00000036384f7210 */ /* 0x000fe20007f9e0ff */
[----:B------:R-:W-:-:S03]  /*7450*/  IMAD.X R4, R4, 0x1, R52, P5 ;  /* 0x0000000104047824 */ /* 0x000fc600028e0634 */
[----:B------:R1:W-:Y:S04]  /*7460*/  STL [R1+0x468], R77 ;  /* 0x0004684d01007387 */ /* 0x0003e80000100800 */
[----:B------:R-:W-:Y:S04]  /*7470*/  STL [R1+0x45c], R79 ;  /* 0x00045c4f01007387 */ /* 0x000fe80000100800 */
[----:B------:R2:W-:Y:S01]  /*7480*/  STL [R1+0x460], R4 ;  /* 0x0004600401007387 */ /* 0x0005e20000100800 */
[----:B-1----:R-:W-:-:S05]  /*7490*/  IADD3 R77, P5, R56, R85, RZ ;  /* 0x00000055384d7210 */ /* 0x002fca0007fbe0ff */
[----:B------:R1:W-:Y:S01]  /*74a0*/  STL [R1+0x454], R77 ;  /* 0x0004544d01007387 */ /* 0x0003e20000100800 */
[----:B--2---:R-:W-:Y:S01]  /*74b0*/  IMAD.X R4, R11, 0x1, R29, P4 ;  /* 0x000000010b047824 */ /* 0x004fe200020e061d */
[----:B------:R-:W-:-:S04]  /*74c0*/  IADD3 R79, P4, R56, R55, RZ ;  /* 0x00000037384f7210 */ /* 0x000fc80007f9e0ff */
[----:B------:R2:W-:Y:S01]  /*74d0*/  STL [R1+0x458], R4 ;  /* 0x0004580401007387 */ /* 0x0005e20000100800 */
[----:B-1----:R-:W-:-:S03]  /*74e0*/  IMAD.X R77, R11, 0x1, R53, P5 ;  /* 0x000000010b4d7824 */ /* 0x002fc600028e0635 */
[----:B------:R-:W-:Y:S01]  /*74f0*/  STL [R1+0x44c], R79 ;  /* 0x00044c4f01007387 */ /* 0x000fe20000100800 */
[----:B--2---:R-:W-:-:S03]  /*7500*/  IADD3 R4, P5, R56, R10, RZ ;  /* 0x0000000a38047210 */ /* 0x004fc60007fbe0ff */
[----:B------:R1:W-:Y:S04]  /*7510*/  STL [R1+0x450], R77 ;  /* 0x0004504d01007387 */ /* 0x0003e80000100800 */
[----:B------:R2:W-:Y:S01]  /*7520*/  STL [R1+0x444], R4 ;  /* 0x0004440401007387 */ /* 0x0005e20000100800 */
[----:B-1----:R-:W-:Y:S02]  /*7530*/  IADD3.X R77, R11, R39, RZ, P4, !PT ;  /* 0x000000270b4d7210 */ /* 0x002fe400027fe4ff */
[----:B------:R-:W-:Y:S01]  /*7540*/  IADD3 R56, P4, R57, R54, RZ ;  /* 0x0000003639387210 */ /* 0x000fe20007f9e0ff */
[----:B--2---:R-:W-:Y:S02]  /*7550*/  IMAD.X R4, R11, 0x1, R52, P5 ;  /* 0x000000010b047824 */ /* 0x004fe400028e0634 */
[----:B------:R-:W-:Y:S01]  /*7560*/  STL [R1+0x448], R77 ;  /* 0x0004484d01007387 */ /* 0x000fe20000100800 */
[----:B------:R-:W-:-:S03]  /*7570*/  IADD3 R11, P5, R57, R85, RZ ;  /* 0x00000055390b7210 */ /* 0x000fc60007fbe0ff */
[----:B------:R-:W-:Y:S04]  /*7580*/  STL [R1+0x43c], R56 ;  /* 0x00043c3801007387 */ /* 0x000fe80000100800 */
[----:B------:R1:W-:Y:S04]  /*7590*/  STL [R1+0x440], R4 ;  /* 0x0004400401007387 */ /* 0x0003e80000100800 */
[----:B------:R2:W-:Y:S01]  /*75a0*/  STL [R1+0x434], R11 ;  /* 0x0004340b01007387 */ /* 0x0005e20000100800 */
[C---:B-1----:R-:W-:Y:S01]  /*75b0*/  IMAD.X R4, R24.reuse, 0x1, R29, P4 ;  /* 0x0000000118047824 */ /* 0x042fe200020e061d */
[----:B------:R-:W-:Y:S01]  /*75c0*/  IADD3 R56, P4, R57, R55, RZ ;  /* 0x0000003739387210 */ /* 0x000fe20007f9e0ff */
[----:B--2---:R-:W-:-:S03]  /*75d0*/  IMAD.X R11, R24, 0x1, R53, P5 ;  /* 0x00000001180b7824 */ /* 0x004fc600028e0635 */
[----:B------:R1:W-:Y:S04]  /*75e0*/  STL [R1+0x438], R4 ;  /* 0x0004380401007387 */ /* 0x0003e80000100800 */
[----:B------:R-:W-:Y:S01]  /*75f0*/  STL [R1+0x42c], R56 ;  /* 0x00042c3801007387 */ /* 0x000fe20000100800 */
[----:B-1----:R-:W-:-:S03]  /*7600*/  IADD3 R4, P5, R57, R10, RZ ;  /* 0x0000000a39047210 */ /* 0x002fc60007fbe0ff */
[----:B------:R1:W-:Y:S04]  /*7610*/  STL [R1+0x430], R11 ;  /* 0x0004300b01007387 */ /* 0x0003e80000100800 */
[----:B------:R2:W-:Y:S01]  /*7620*/  STL [R1+0x424], R4 ;  /* 0x0004240401007387 */ /* 0x0005e20000100800 */
[----:B-1----:R-:W-:Y:S01]  /*7630*/  IMAD.X R11, R24, 0x1, R39, P4 ;  /* 0x00000001180b7824 */ /* 0x002fe200020e0627 */
[----:B------:R-:W-:Y:S01]  /*7640*/  IADD3 R56, P4, R58, R54, RZ ;  /* 0x000000363a387210 */ /* 0x000fe20007f9e0ff */
[----:B--2---:R-:W-:-:S03]  /*7650*/  IMAD.X R4, R24, 0x1, R52, P5 ;  /* 0x0000000118047824 */ /* 0x004fc600028e0634 */
        /* <DEDUP_REMOVED lines=37> */
[----:B--2---:R-:W-:Y:S02]  /*78b0*/  IADD3.X R4, R27, R29, RZ, P4, !PT ;  /* 0x0000001d1b047210 */ /* 0x004fe400027fe4ff */
[----:B------:R-:W-:-:S03]  /*78c0*/  IADD3 R24, P4, R60, R55, RZ ;  /* 0x000000373c187210 */ /* 0x000fc60007f9e0ff */
        /* <DEDUP_REMOVED lines=38> */
[C---:B-1----:R-:W-:Y:S01]  /*7b30*/  IMAD.X R11, R30.reuse, 0x1, R39, P4 ;  /* 0x000000011e0b7824 */ /* 0x042fe200020e0627 */
        /* <DEDUP_REMOVED lines=15> */
[C---:B-1----:R-:W-:Y:S02]  /*7c30*/  IADD3.X R11, R31.reuse, R39, RZ, P4, !PT ;  /* 0x000000271f0b7210 */ /* 0x042fe400027fe4ff */
[C---:B------:R-:W-:Y:S01]  /*7c40*/  IADD3 R24, P4, R64.reuse, R54, RZ ;  /* 0x0000003640187210 */ /* 0x040fe20007f9e0ff */
[----:B--2---:R-:W-:Y:S02]  /*7c50*/  IMAD.X R4, R31, 0x1, R52, P5 ;  /* 0x000000011f047824 */ /* 0x004fe400028e0634 */
        /* <DEDUP_REMOVED lines=115> */
[----:B-1----:R-:W-:Y:S01]  /*8390*/  IADD3 R11, P5, R71, R85, RZ ;  /* 0x00000055470b7210 */ /* 0x002fe20007fbe0ff */
[----:B------:R-:W-:-:S04]  /*83a0*/  IMAD.SHL.U32 R72, R44, 0x4, RZ ;  /* 0x000000042c487824 */ /* 0x000fc800078e00ff */
[----:B------:R1:W-:Y:S01]  /*83b0*/  STL [R1+0x274], R11 ;  /* 0x0002740b01007387 */ /* 0x0003e20000100800 */
[----:B--2---:R-:W-:Y:S01]  /*83c0*/  IMAD.X R4, R40, 0x1, R29, P4 ;  /* 0x0000000128047824 */ /* 0x004fe200020e061d */
[----:B------:R-:W-:-:S04]  /*83d0*/  IADD3 R24, P4, R71, R55, RZ ;  /* 0x0000003747187210 */ /* 0x000fc80007f9e0ff */
[----:B------:R2:W-:Y:S01]  /*83e0*/  STL [R1+0x278], R4 ;  /* 0x0002780401007387 */ /* 0x0005e20000100800 */
[----:B-1----:R-:W-:Y:S01]  /*83f0*/  IMAD.X R11, R40, 0x1, R53, P5 ;  /* 0x00000001280b7824 */ /* 0x002fe200028e0635 */
[----:B------:R-:W-:Y:S02]  /*8400*/  SHF.R.S32.HI R41, RZ, 0x1f, R44 ;  /* 0x0000001fff297819 */ /* 0x000fe4000001142c */
[----:B------:R-:W-:Y:S01]  /*8410*/  STL [R1+0x26c], R24 ;  /* 0x00026c1801007387 */ /* 0x000fe20000100800 */
[----:B--2---:R-:W-:-:S03]  /*8420*/  IADD3 R4, P5, R71, R10, RZ ;  /* 0x0000000a47047210 */ /* 0x004fc60007fbe0ff */
[----:B------:R1:W-:Y:S01]  /*8430*/  STL [R1+0x270], R11 ;  /* 0x0002700b01007387 */ /* 0x0003e20000100800 */
[----:B------:R-:W-:-:S03]  /*8440*/  SHF.L.U64.HI R41, R44, 0x2, R41 ;  /* 0x000000022c297819 */ /* 0x000fc60000010229 */
[----:B------:R2:W-:Y:S01]  /*8450*/  STL [R1+0x264], R4 ;  /* 0x0002640401007387 */ /* 0x0005e20000100800 */
[----:B-1----:R-:W-:Y:S01]  /*8460*/  IMAD.X R11, R40, 0x1, R39, P4 ;  /* 0x00000001280b7824 */ /* 0x002fe200020e0627 */
[----:B------:R-:W-:Y:S01]  /*8470*/  IADD3 R24, P4, R72, R54, RZ ;  /* 0x0000003648187210 */ /* 0x000fe20007f9e0ff */
[----:B--2---:R-:W-:-:S03]  /*8480*/  IMAD.X R4, R40, 0x1, R52, P5 ;  /* 0x0000000128047824 */ /* 0x004fc600028e0634 */
        /* <DEDUP_REMOVED lines=10> */
[----:B------:R-:W-:Y:S02]  /*8530*/  SHF.L.U64.HI R51, R42, 0x2, R51 ;  /* 0x000000022a337819 */ /* 0x000fe40000010233 */
[----:B------:R-:W-:Y:S01]  /*8540*/  STL [R1+0x24c], R24 ;  /* 0x00024c1801007387 */ /* 0x000fe20000100800 */
[----:B------:R-:W-:Y:S02]  /*8550*/  SHF.R.S32.HI R42, RZ, 0x1f, R45 ;  /* 0x0000001fff2a7819 */ /* 0x000fe4000001142d */
[----:B--2---:R-:W-:Y:S01]  /*8560*/  IADD3 R4, P5, R72, R10, RZ ;  /* 0x0000000a48047210 */ /* 0x004fe20007fbe0ff */
        /* <DEDUP_REMOVED lines=15> */
[----:B-1----:R-:W-:-:S03]  /*8660*/  IMAD.X R11, R42, 0x1, R53, P5 ;  /* 0x000000012a0b7824 */ /* 0x002fc600028e0635 */
        /* <DEDUP_REMOVED lines=15> */
[----:B--2---:R-:W-:Y:S02]  /*8760*/  IADD3.X R4, R43, R29, RZ, P4, !PT ;  /* 0x0000001d2b047210 */ /* 0x004fe400027fe4ff */
[----:B------:R-:W-:-:S03]  /*8770*/  IADD3 R24, P4, R74, R55, RZ ;  /* 0x000000374a187210 */ /* 0x000fc60007f9e0ff */
        /* <DEDUP_REMOVED lines=46> */
[C---:B-1----:R-:W-:Y:S01]  /*8a60*/  IMAD.X R11, R45.reuse, 0x1, R39, P4 ;  /* 0x000000012d0b7824 */ /* 0x042fe200020e0627 */
        /* <DEDUP_REMOVED lines=18> */
[----:B-1----:R-:W-:Y:S02]  /*8b90*/  IADD3.X R11, R46, R39, RZ, P4, !PT ;  /* 0x000000272e0b7210 */ /* 0x002fe400027fe4ff */
[----:B------:R-:W-:Y:S01]  /*8ba0*/  IADD3 R24, P4, R80, R54, RZ ;  /* 0x0000003650187210 */ /* 0x000fe20007f9e0ff */
[----:B--2---:R-:W-:Y:S02]  /*8bb0*/  IMAD.X R4, R46, 0x1, R52, P5 ;  /* 0x000000012e047824 */ /* 0x004fe400028e0634 */
[----:B------:R1:W-:Y:S04]  /*8bc0*/  STL [R1+0x1a8], R11 ;  /* 0x0001a80b01007387 */ /* 0x0003e80000100800 */
[----:B------:R-:W-:Y:S04]  /*8bd0*/  STL [R1+0x19c], R24 ;  /* 0x00019c1801007387 */ /* 0x000fe80000100800 */
[----:B------:R2:W-:Y:S01]  /*8be0*/  STL [R1+0x1a0], R4 ;  /* 0x0001a00401007387 */ /* 0x0005e20000100800 */
[----:B-1----:R-:W-:-:S02]  /*8bf0*/  IADD3 R11, P5, R80, R85, RZ ;  /* 0x00000055500b7210 */ /* 0x002fc40007fbe0ff */
[----:B----4-:R-:W-:Y:S02]  /*8c00*/  SHF.R.S32.HI R49, RZ, 0x1f, R87 ;  /* 0x0000001fff317819 */ /* 0x010fe40000011457 */
[----:B------:R-:W-:Y:S01]  /*8c10*/  SHF.R.S32.HI R50, RZ, 0x1f, R48 ;  /* 0x0000001fff327819 */ /* 0x000fe20000011430 */
[----:B------:R1:W-:Y:S01]  /*8c20*/  STL [R1+0x194], R11 ;  /* 0x0001940b01007387 */ /* 0x0003e20000100800 */
[----:B--2---:R-:W-:Y:S01]  /*8c30*/  IMAD.X R4, R47, 0x1, R29, P4 ;  /* 0x000000012f047824 */ /* 0x004fe200020e061d */
[----:B------:R-:W-:Y:S01]  /*8c40*/  IADD3 R24, P4, R80, R55, RZ ;  /* 0x0000003750187210 */ /* 0x000fe20007f9e0ff */
[----:B------:R-:W-:Y:S01]  /*8c50*/  IMAD.SHL.U32 R82, R119, 0x4, RZ ;  /* 0x0000000477527824 */ /* 0x000fe200078e00ff */
[----:B------:R-:W-:Y:S02]  /*8c60*/  SHF.L.U64.HI R49, R87, 0x2, R49 ;  /* 0x0000000257317819 */ /* 0x000fe40000010231 */
[----:B------:R2:W-:Y:S01]  /*8c70*/  STL [R1+0x198], R4 ;  /* 0x0001980401007387 */ /* 0x0005e20000100800 */
[----:B-1----:R-:W-:Y:S01]  /*8c80*/  IMAD.X R11, R47, 0x1, R53, P5 ;  /* 0x000000012f0b7824 */ /* 0x002fe200028e0635 */
[C---:B------:R-:W-:Y:S01]  /*8c90*/  SHF.L.U64.HI R50, R48.reuse, 0x2, R50 ;  /* 0x0000000230327819 */ /* 0x040fe20000010232 */
[----:B------:R-:W-:Y:S01]  /*8ca0*/  IMAD.SHL.U32 R84, R87, 0x4, RZ ;  /* 0x0000000457547824 */ /* 0x000fe200078e00ff */
[----:B------:R-:W-:Y:S01]  /*8cb0*/  SHF.L.U32 R87, R48, 0x2, RZ ;  /* 0x0000000230577819 */ /* 0x000fe200000006ff */
[----:B------:R-:W-:Y:S01]  /*8cc0*/  STL [R1+0x18c], R24 ;  /* 0x00018c1801007387 */ /* 0x000fe20000100800 */
[----:B------:R-:W-:-:S02]  /*8cd0*/  SHF.R.S32.HI R48, RZ, 0x1f, R119 ;  /* 0x0000001fff307819 */ /* 0x000fc40000011477 */
[----:B--2---:R-:W-:Y:S01]  /*8ce0*/  IADD3 R4, P5, R80, R10, RZ ;  /* 0x0000000a50047210 */ /* 0x004fe20007fbe0ff */
        /* <DEDUP_REMOVED lines=41> */
[----:B-1----:R-:W-:Y:S02]  /*8f80*/  IADD3 R11, P5, R87, R85, RZ ;  /* 0x00000055570b7210 */ /* 0x002fe40007fbe0ff */
[----:B--2---:R-:W-:-:S03]  /*8f90*/  IADD3.X R4, R50, R29, RZ, P4, !PT ;  /* 0x0000001d32047210 */ /* 0x004fc600027fe4ff */
[----:B------:R-:W-:Y:S01]  /*8fa0*/  STL [R1+0x134], R11 ;  /* 0x0001340b01007387 */ /* 0x000fe20000100800 */
[----:B------:R-:W-:-:S03]  /*8fb0*/  IADD3 R24, P4, R87, R55, RZ ;  /* 0x0000003757187210 */ /* 0x000fc60007f9e0ff */
[----:B------:R1:W-:Y:S01]  /*8fc0*/  STL [R1+0x138], R4 ;  /* 0x0001380401007387 */ /* 0x0003e20000100800 */
[----:B------:R-:W-:-:S03]  /*8fd0*/  SHF.R.S32.HI R54, RZ, 0x1f, R9 ;  /* 0x0000001fff367819 */ /* 0x000fc60000011409 */
[----:B------:R2:W-:Y:S01]  /*8fe0*/  STL [R1+0x12c], R24 ;  /* 0x00012c1801007387 */ /* 0x0005e20000100800 */
[C---:B-1----:R-:W-:Y:S01]  /*8ff0*/  IMAD.X R4, R50.reuse, 0x1, R53, P5 ;  /* 0x0000000132047824 */ /* 0x042fe200028e0635 */
[----:B------:R-:W-:Y:S01]  /*9000*/  IADD3 R11, P5, R87, R10, RZ ;  /* 0x0000000a570b7210 */ /* 0x000fe20007fbe0ff */
[----:B--2---:R-:W-:-:S03]  /*9010*/  IMAD.X R24, R50, 0x1, R39, P4 ;  /* 0x0000000132187824 */ /* 0x004fc600020e0627 */
[----:B------:R1:W-:Y:S01]  /*9020*/  STL [R1+0x130], R4 ;  /* 0x0001300401007387 */ /* 0x0003e20000100800 */
[----:B------:R-:W-:Y:S01]  /*9030*/  SHF.L.U64.HI R10, R9, 0x2, R54 ;  /* 0x00000002090a7819 */ /* 0x000fe20000010236 */
[----:B------:R-:W-:Y:S02]  /*9040*/  IMAD.X R10, R51, 0x1, R29, P3 ;  /* 0x00000001330a7824 */ /* 0x000fe400018e061d */
[----:B------:R2:W-:Y:S01]  /*9050*/  STL [R1+0x124], R11 ;  /* 0x0001240b01007387 */ /* 0x0005e20000100800 */
[----:B-1----:R-:W-:-:S03]  /*9060*/  SHF.R.S32.HI R4, RZ, 0x5, R86 ;  /* 0x00000005ff047819 */ /* 0x002fc60000011456 */
[----:B------:R1:W-:Y:S01]  /*9070*/  STL [R1+0x128], R24 ;  /* 0x0001281801007387 */ /* 0x0003e20000100800 */
[----:B--2---:R-:W-:-:S03]  /*9080*/  IMAD.X R11, R50, 0x1, R52, P5 ;  /* 0x00000001320b7824 */ /* 0x004fc600028e0634 */
[----:B------:R2:W-:Y:S04]  /*9090*/  STL [R1+0xfc], R4 ;  /* 0x0000fc0401007387 */ /* 0x0005e80000100800 */
[----:B------:R3:W-:Y:S01]  /*90a0*/  STL [R1+0x120], R11 ;  /* 0x0001200b01007387 */ /* 0x0007e20000100800 */
[----:B-1----:R-:W-:-:S03]  /*90b0*/  IMAD.X R24, R51, 0x1, R53, P2 ;  /* 0x0000000133187824 */ /* 0x002fc600010e0635 */
[----:B------:R1:W-:Y:S01]  /*90c0*/  STL [R1+0x118], R10 ;  /* 0x0001180a01007387 */ /* 0x0003e20000100800 */
[----:B--2---:R-:W-:Y:S02]  /*90d0*/  VIADD R4, R4, 0xfffffffe ;  /* 0xfffffffe04047836 */ /* 0x004fe40000000000 */
[C---:B---3--:R-:W-:Y:S01]  /*90e0*/  IMAD.X R11, R51.reuse, 0x1, R39, P1 ;  /* 0x00000001330b7824 */ /* 0x048fe200008e0627 */
[----:B------:R2:W-:Y:S01]  /*90f0*/  STL [R1+0x110], R24 ;  /* 0x0001101801007387 */ /* 0x0005e20000100800 */
[----:B-1----:R-:W-:-:S03]  /*9100*/  IMAD.X R10, R51, 0x1, R52, P0 ;  /* 0x00000001330a7824 */ /* 0x002fc600000e0634 */
[----:B------:R1:W-:Y:S04]  /*9110*/  STL [R1+0x108], R11 ;  /* 0x0001080b01007387 */ /* 0x0003e80000100800 */
[----:B------:R1:W-:Y:S04]  /*9120*/  STL [R1+0x100], R10 ;  /* 0x0001000a01007387 */ /* 0x0003e80000100800 */
[----:B------:R1:W-:Y:S01]  /*9130*/  STL [R1+0x4f4], R4 ;  /* 0x0004f40401007387 */ /* 0x0003e20000100800 */
[----:B------:R-:W-:Y:S01]  /*9140*/  IMAD.SHL.U32 R8, R8, 0x4, RZ ;  /* 0x0000000408087824 */ /* 0x000fe200078e00ff */
[----:B------:R-:W-:Y:S01]  /*9150*/  CS2R R216, SRZ ;  /* 0x0000000000d87805 */ /* 0x000fe2000001ff00 */
[----:B------:R-:W-:Y:S01]  /*9160*/  IMAD.MOV.U32 R18, RZ, RZ, RZ ;  /* 0x000000ffff127224 */ /* 0x000fe200078e00ff */
        /* <DEDUP_REMOVED lines=95> */
[----:B--2---:R-:W-:Y:S02]  /*9760*/  CS2R R24, SRZ ;  /* 0x0000000000187805 */ /* 0x004fe4000001ff00 */
        /* <DEDUP_REMOVED lines=14> */
[----:B------:R-:W-:Y:S01]  /*9850*/  CS2R R54, SRZ ;  /* 0x0000000000367805 */ /* 0x000fe2000001ff00 */
[----:B------:R-:W-:Y:S01]  /*9860*/  UMOV UR14, 0x1 ;  /* 0x00000001000e7882 */ /* 0x000fe20000000000 */
[----:B-1----:R-:W-:-:S05]  /*9870*/  UMOV UR13, 0xffffffff ;  /* 0xffffffff000d7882 */ /* 0x002fca0000000000 */
.L_x_1:
[----:B------:R-:W-:Y:S01]  /*9880*/  STL.64 [R1+0x5d0], R54 ;  /* 0x0005d03601007387 */ /* 0x000fe20000100a00 */
[----:B------:R-:W-:Y:S01]  /*9890*/  UIADD3 UR13, UR13, 0x1, URZ ;  /* 0x000000010d0d7890 */ /* 0x000fe2000fffe03f */
[----:B------:R-:W-:-:S04]  /*98a0*/  DEPBAR.LE SB0, 0x2 ;  /* 0x000080800000791a */ /* 0x000fc80000000000 */
[----:B------:R-:W-:Y:S04]  /*98b0*/  STL.64 [R1+0x5c8], R52 ;  /* 0x0005c83401007387 */ /* 0x000fe80000100a00 */
        /* <DEDUP_REMOVED lines=13> */
[----:B------:R1:W-:Y:S04]  /*9990*/  STL.64 [R1+0x558], R24 ;  /* 0x0005581801007387 */ /* 0x0003e80000100a00 */
[----:B-1----:R-:W2:Y:S04]  /*99a0*/  LDL.LU.64 R24, [R1] ;  /* 0x0000000001187983 */ /* 0x002ea80000300a00 */
[----:B------:R-:W2:Y:S04]  /*99b0*/  LDL.LU.64 R26, [R1+0x8] ;  /* 0x00000800011a7983 */ /* 0x000ea80000300a00 */
        /* <DEDUP_REMOVED lines=13> */
[----:B------:R-:W2:Y:S01]  /*9a90*/  LDL.LU.64 R54, [R1+0x78] ;  /* 0x0000780001367983 */ /* 0x000ea20000300a00 */
[----:B------:R-:W-:Y:S01]  /*9aa0*/  UISETP.GT.AND UP0, UPT, UR13, 0x2, UPT ;  /* 0x000000020d00788c */ /* 0x000fe2000bf04270 */
[----:B------:R-:W-:Y:S01]  /*9ab0*/  UMOV UR7, 0x40000040 ;  /* 0x4000004000077882 */ /* 0x000fe20000000000 */
[----:B------:R-:W-:Y:S02]  /*9ac0*/  BAR.SYNC.DEFER_BLOCKING 0x0 ;  /* 0x0000000000007b1d */ /* 0x000fe40000010000 */
[----:B------:R-:W-:-:S04]  /*9ad0*/  USEL UR13, UR13, URZ, !UP0 ;  /* 0x0000003f0d0d7287 */ /* 0x000fc8000c000000 */
[----:B------:R-:W-:Y:S02]  /*9ae0*/  ULEA UR5, UR13, UR12, 0xd ;  /* 0x0000000c0d057291 */ /* 0x000fe4000f8e683f */
[----:B------:R-:W-:Y:S01]  /*9af0*/  ULEA UR4, UR13, UR12, 0x10 ;  /* 0x0000000c0d047291 */ /* 0x000fe2000f8e803f */
[----:B------:R-:W-:Y:S01]  /*9b00*/  STL [R1+0x524], R9 ;  /* 0x0005240901007387 */ /* 0x000fe20000100800 */
[----:B------:R-:W-:Y:S02]  /*9b10*/  UIADD3 UR5, UR5, 0x30000, URZ ;  /* 0x0003000005057890 */ /* 0x000fe4000fffe03f */
[----:B------:R-:W-:Y:S01]  /*9b20*/  USHF.R.U32.HI UR4, URZ, 0x4, UR4 ;  /* 0x000000043f047899 */ /* 0x000fe20008011604 */
[----:B-----5:R-:W-:Y:S01]  /*9b30*/  STL [R1+0x50c], R17 ;  /* 0x00050c1101007387 */ /* 0x020fe20000100800 */
[----:B------:R-:W-:Y:S02]  /*9b40*/  USHF.R.U32.HI UR5, URZ, 0x4, UR5 ;  /* 0x000000043f057899 */ /* 0x000fe40008011605 */
[----:B------:R-:W-:Y:S01]  /*9b50*/  USGXT.U32 UR4, UR4, 0xe ;  /* 0x0000000e0404789a */ /* 0x000fe20008000000 */
[----:B------:R-:W-:Y:S01]  /*9b60*/  STL [R1+0x508], R16 ;  /* 0x0005081001007387 */ /* 0x000fe20000100800 */
[----:B------:R-:W-:-:S02]  /*9b70*/  USGXT.U32 UR6, UR5, 0xe ;  /* 0x0000000e0506789a */ /* 0x000fc40008000000 */
[----:B------:R-:W-:Y:S01]  /*9b80*/  UIADD3 UR8, UP0, UR4, 0x2, URZ ;  /* 0x0000000204087890 */ /* 0x000fe2000ff1e03f */
[----:B------:R-:W-:Y:S01]  /*9b90*/  STL [R1+0x504], R15 ;  /* 0x0005040f01007387 */ /* 0x000fe20000100800 */
[----:B------:R-:W-:Y:S01]  /*9ba0*/  UMOV UR5, 0x40000040 ;  /* 0x4000004000057882 */ /* 0x000fe20000000000 */
[----:B------:R-:W-:Y:S02]  /*9bb0*/  UIADD3 UR10, UP1, UR6, 0x2, URZ ;  /* 0x00000002060a7890 */ /* 0x000fe4000ff3e03f */
[----:B------:R-:W-:Y:S04]  /*9bc0*/  STL [R1+0x500], R14 ;  /* 0x0005000e01007387 */ /* 0x000fe80000100800 */
[----:B------:R-:W-:Y:S01]  /*9bd0*/  STL [R1+0x4fc], R13 ;  /* 0x0004fc0d01007387 */ /* 0x000fe20000100800 */
[----:B--2---:R-:W-:-:S06]  /*9be0*/  WARPGROUP.ARRIVE ;  /* 0x00000000000079c5 */ /* 0x004fcc0000000000 */
[----:B------:R-:W-:Y:S01]  /*9bf0*/  HGMMA.64x64x8.F32.TF32 R24, gdesc[UR4], R24, gsb0 ;  /* 0x04e00000041879f0 */ /* 0x000fe20008002818 */
[----:B------:R-:W-:Y:S01]  /*9c00*/  UMOV UR4, URZ ;  /* 0x0000003f00047c82 */ /* 0x000fe20008000000 */
[----:B------:R-:W-:Y:S01]  /*9c10*/  UMOV UR5, URZ ;  /* 0x0000003f00057c82 */ /* 0x000fe20008000000 */
[----:B------:R-:W-:Y:S02]  /*9c20*/  UIADD3.X UR9, UR4, 0x40000040, URZ, UP0, !UPT ;  /* 0x4000004004097890 */ /* 0x000fe400087fe43f */
[----:B------:R-:W-:Y:S02]  /*9c30*/  UIADD3.X UR11, UR5, 0x40000040, URZ, UP1, !UPT ;  /* 0x40000040050b7890 */ /* 0x000fe40008ffe43f */
[----:B------:R-:W-:Y:S02]  /*9c40*/  UIADD3.64 UR24, UR8, 0x2, URZ ;  /* 0x0000000208187897 */ /* 0x000fe4000fffe03f */
[----:B------:R-:W-:Y:S02]  /*9c50*/  UIADD3.64 UR26, UR10, 0x2, URZ ;  /* 0x000000020a1a7897 */ /* 0x000fe4000fffe03f */
[----:B------:R-:W-:-:S02]  /*9c60*/  UIADD3.64 UR20, UR8, 0x4, URZ ;  /* 0x0000000408147897 */ /* 0x000fc4000fffe03f */
[----:B------:R-:W-:Y:S02]  /*9c70*/  UIADD3.64 UR22, UR10, 0x4, URZ ;  /* 0x000000040a167897 */ /* 0x000fe4000fffe03f */
[----:B------:R-:W-:Y:S01]  /*9c80*/  UIADD3.64 UR4, UR8, 0x1fe, URZ ;  /* 0x000001fe08047897 */ /* 0x000fe2000fffe03f */
[----:B------:R-:W-:Y:S02]  /*9c90*/  WARPGROUP.DEPBAR.LE gsb0, 0x0 ;  /* 0x00008000000079c5 */ /* 0x000fe40000010000 */
[----:B------:R-:W-:-:S06]  /*9ca0*/  WARPGROUP.ARRIVE ;  /* 0x00000000000079c5 */ /* 0x000fcc0000000000 */
[----:B------:R-:W-:Y:S03]  /*9cb0*/  HGMMA.64x64x8.F32.TF32 R24, gdesc[UR8], R24, gsb0 ;  /* 0x04e00000081879f0 */ /* 0x000fe60008002818 */
[----:B------:R-:W-:Y:S02]  /*9cc0*/  WARPGROUP.DEPBAR.LE gsb0, 0x0 ;  /* 0x00008000000079c5 */ /* 0x000fe40000010000 */
[----:B------:R-:W-:-:S06]  /*9cd0*/  WARPGROUP.ARRIVE ;  /* 0x00000000000079c5 */ /* 0x000fcc0000000000 */
[----:B------:R-:W-:Y:S03]  /*9ce0*/  HGMMA.64x64x8.F32.TF32 R24, gdesc[UR24], R24, gsb0 ;  /* 0x04e00000181879f0 */ /* 0x000fe60008002818 */
[----:B------:R-:W-:Y:S02]  /*9cf0*/  WARPGROUP.DEPBAR.LE gsb0, 0x0 ;  /* 0x00008000000079c5 */ /* 0x000fe40000010000 */
[----:B------:R-:W-:-:S06]  /*9d00*/  WARPGROUP.ARRIVE ;  /* 0x00000000000079c5 */ /* 0x000fcc0000000000 */
[----:B------:R-:W-:Y:S03]  /*9d10*/  HGMMA.64x64x8.F32.TF32 R24, gdesc[UR20], R24, gsb0 ;  /* 0x04e00000141879f0 */ /* 0x000fe60008002818 */
[----:B------:R-:W-:Y:S02]  /*9d20*/  WARPGROUP.DEPBAR.LE gsb0, 0x0 ;  /* 0x00008000000079c5 */ /* 0x000fe40000010000 */
[----:B------:R-:W-:Y:S01]  /*9d30*/  WARPGROUP.ARRIVE ;  /* 0x00000000000079c5 */ /* 0x000fe20000000000 */
[----:B------:R-:W-:Y:S01]  /*9d40*/  UIADD3.64 UR28, UR8, 0x200, URZ ;  /* 0x00000200081c7897 */ /* 0x000fe2000fffe03f */
[----:B------:R-:W-:Y:S04]  /*9d50*/  STL.64 [R1], R24 ;  /* 0x0000001801007387 */ /* 0x000fe80000100a00 */
[----:B------:R-:W-:Y:S01]  /*9d60*/  HGMMA.64x64x8.F32.TF32 R216, gdesc[UR4], R216, gsb0 ;  /* 0x04e0000004d879f0 */ /* 0x000fe200080028d8 */
[----:B------:R-:W-:Y:S01]  /*9d70*/  UMOV UR30, UR10 ;  /* 0x0000000a001e7c82 */ /* 0x000fe20008000000 */
[----:B------:R-:W-:Y:S01]  /*9d80*/  UMOV UR31, UR11 ;  /* 0x0000000b001f7c82 */ /* 0x000fe20008000000 */
[----:B------:R-:W-:Y:S01]  /*9d90*/  UIADD3.64 UR24, UR8, 0x202, URZ ;  /* 0x0000020208187897 */ /* 0x000fe2000fffe03f */
[----:B------:R-:W-:Y:S01]  /*9da0*/  STL.64 [R1+0x8], R26 ;  /* 0x0000081a01007387 */ /* 0x000fe20000100a00 */
[----:B------:R-:W-:-:S02]  /*9db0*/  UIADD3.64 UR20, UR8, 0x204, URZ ;  /* 0x0000020408147897 */ /* 0x000fc4000fffe03f */
[----:B------:R-:W-:Y:S01]  /*9dc0*/  UIADD3.64 UR4, UR8, 0x3fe, URZ ;  /* 0x000003fe08047897 */ /* 0x000fe2000fffe03f */
        /* <DEDUP_REMOVED lines=14> */
[----:B-1----:R-:W2:Y:S01]  /*9eb0*/  LDL.LU.64 R54, [R1+0x5d0] ;  /* 0x0005d00001367983 */ /* 0x002ea20000300a00 */
[----:B------:R-:W-:-:S02]  /*9ec0*/  WARPGROUP.DEPBAR.LE gsb0, 0x0 ;  /* 0x00008000000079c5 */ /* 0x000fc40000010000 */
[----:B------:R-:W-:Y:S01]  /*9ed0*/  WARPGROUP.ARRIVE ;  /* 0x00000000000079c5 */ /* 0x000fe20000000000 */
[----:B------:R-:W2:Y:S04]  /*9ee0*/  LDL.LU.64 R52, [R1+0x5c8] ;  /* 0x0005c80001347983 */ /* 0x000ea80000300a00 */
[----:B------:R-:W2:Y:S01]  /*9ef0*/  LDL.LU.64 R50, [R1+0x5c0] ;  /* 0x0005c00001327983 */ /* 0x000ea20000300a00 */
[----:B------:R-:W-:Y:S03]  /*9f00*/  HGMMA.64x64x8.F32.TF32 R216, gdesc[UR28], R216, gsb0 ;  /* 0x04e000001cd879f0 */ /* 0x000fe600080028d8 */
[----:B------:R-:W2:Y:S01]  /*9f10*/  LDL.LU.64 R48, [R1+0x5b8] ;  /* 0x0005b80001307983 */ /* 0x000ea20000300a00 */
[----:B------:R-:W-:Y:S01]  /*9f20*/  UIADD3.64 UR28, UR8, 0x400, URZ ;  /* 0x00000400081c7897 */ /* 0x000fe2000fffe03f */
[----:B------:R-:W-:Y:S01]  /*9f30*/  UMOV UR30, UR10 ;  /* 0x0000000a001e7c82 */ /* 0x000fe20008000000 */
[----:B------:R-:W-:Y:S01]  /*9f40*/  UMOV UR31, UR11 ;  /* 0x0000000b001f7c82 */ /* 0x000fe20008000000 */
        /* <DEDUP_REMOVED lines=12> */
[----:B------:R-:W3:Y:S04]  /*a010*/  LDL R4, [R1+0x4f4] ;  /* 0x0004f40001047983 */ /* 0x000ee80000100800 */
[----:B------:R-:W4:Y:S04]  /*a020*/  LDL R10, [R1+0xe4] ;  /* 0x0000e400010a7983 */ /* 0x000f280000100800 */
[----:B------:R-:W2:Y:S04]  /*a030*/  LDL R14, [R1+0xe8] ;  /* 0x0000e800010e7983 */ /* 0x000ea80000100800 */
[----:B------:R-:W2:Y:S04]  /*a040*/  LDL R17, [R1+0xdc] ;  /* 0x0000dc0001117983 */ /* 0x000ea80000100800 */
[----:B------:R-:W2:Y:S01]  /*a050*/  LDL R13, [R1+0xf0] ;  /* 0x0000f000010d7983 */ /* 0x000ea20000100800 */
[----:B------:R-:W-:-:S02]  /*a060*/  WARPGROUP.DEPBAR.LE gsb0, 0x0 ;  /* 0x00008000000079c5 */ /* 0x000fc40000010000 */
        /* <DEDUP_REMOVED lines=8> */
[----:B------:R1:W-:Y:S04]  /*a0f0*/  STL [R1+0x550], R232 ;  /* 0x000550e801007387 */ /* 0x0003e80000100800 */
[----:B------:R-:W-:Y:S01]  /*a100*/  HGMMA.64x64x8.F32.TF32 R184, gdesc[UR4], R184, gsb0 ;  /* 0x04e0000004b879f0 */ /* 0x000fe200080028b8 */
[----:B------:R-:W-:Y:S01]  /*a110*/  UIADD3.64 UR20, UR8, 0x404, URZ ;  /* 0x0000040408147897 */ /* 0x000fe2000fffe03f */
[----:B-1----:R-:W2:Y:S01]  /*a120*/  LDL R232, [R1+0xec] ;  /* 0x0000ec0001e87983 */ /* 0x002ea20000100800 */
[----:B------:R-:W-:-:S03]  /*a130*/  UIADD3.64 UR4, UR8, 0x5fe, URZ ;  /* 0x000005fe08047897 */ /* 0x000fc6000fffe03f */
[----:B------:R-:W-:Y:S04]  /*a140*/  STL [R1+0x54c], R233 ;  /* 0x00054ce901007387 */ /* 0x000fe80000100800 */
[----:B------:R-:W-:Y:S04]  /*a150*/  STL [R1+0x548], R234 ;  /* 0x000548ea01007387 */ /* 0x000fe80000100800 */
[----:B------:R-:W-:Y:S04]  /*a160*/  STL [R1+0x544], R235 ;  /* 0x000544eb01007387 */ /* 0x000fe80000100800 */
[----:B------:R-:W-:Y:S04]  /*a170*/  STL [R1+0x540], R236 ;  /* 0x000540ec01007387 */ /* 0x000fe80000100800 */
[----:B------:R1:W-:Y:S04]  /*a180*/  STL [R1+0x53c], R237 ;  /* 0x00053ced01007387 */ /* 0x0003e80000100800 */
[----:B-1----:R-:W2:Y:S01]  /*a190*/  LDL R237, [R1+0xe0] ;  /* 0x0000e00001ed7983 */ /* 0x002ea20000100800 */
[----:B------:R-:W-:Y:S01]  /*a1a0*/  ISETP.GT.AND P1, PT, R3, RZ, PT ;  /* 0x000000ff0300720c */ /* 0x000fe20003f24270 */
[----:B------:R-:W-:-:S02]  /*a1b0*/  UIADD3 UR14, UR14, 0x1, URZ ;  /* 0x000000010e0e7890 */ /* 0x000fc4000fffe03f */
[----:B------:R-:W-:Y:S04]  /*a1c0*/  STL [R1+0x538], R238 ;  /* 0x000538ee01007387 */ /* 0x000fe80000100800 */
[----:B------:R1:W-:Y:S04]  /*a1d0*/  STL [R1+0x534], R239 ;  /* 0x000534ef01007387 */ /* 0x0003e80000100800 */
[----:B------:R-:W-:Y:S04]  /*a1e0*/  STL [R1+0x530], R240 ;  /* 0x000530f001007387 */ /* 0x000fe80000100800 */
[----:B------:R1:W-:Y:S04]  /*a1f0*/  STL [R1+0x52c], R241 ;  /* 0x00052cf101007387 */ /* 0x0003e80000100800 */
[----:B------:R-:W-:Y:S04]  /*a200*/  STL [R1+0x528], R242 ;  /* 0x000528f201007387 */ /* 0x000fe80000100800 */
[----:B------:R-:W-:Y:S04]  /*a210*/  STL [R1+0x520], R243 ;  /* 0x000520f301007387 */ /* 0x000fe80000100800 */
[----:B------:R-:W-:Y:S04]  /*a220*/  STL [R1+0x51c], R244 ;  /* 0x00051cf401007387 */ /* 0x000fe80000100800 */
[----:B------:R2:W-:Y:S04]  /*a230*/  STL [R1+0x518], R245 ;  /* 0x000518f501007387 */ /* 0x0005e80000100800 */
[----:B------:R2:W-:Y:S01]  /*a240*/  STL [R1+0x514], R246 ;  /* 0x000514f601007387 */ /* 0x0005e20000100800 */
[----:B------:R-:W-:-:S02]  /*a250*/  WARPGROUP.DEPBAR.LE gsb0, 0x0 ;  /* 0x00008000000079c5 */ /* 0x000fc40000010000 */
[----:B------:R-:W-:Y:S01]  /*a260*/  WARPGROUP.ARRIVE ;  /* 0x00000000000079c5 */ /* 0x000fe20000000000 */
[----:B------:R2:W-:Y:S04]  /*a270*/  STL [R1+0x510], R247 ;  /* 0x000510f701007387 */ /* 0x0005e80000100800 */
[----:B------:R-:W2:Y:S01]  /*a280*/  LDL R236, [R1+0xd8] ;  /* 0x0000d80001ec7983 */ /* 0x000ea20000100800 */
[----:B------:R-:W-:Y:S01]  /*a290*/  HGMMA.64x64x8.F32.TF32 R184, gdesc[UR28], R184, gsb0 ;  /* 0x04e000001cb879f0 */ /* 0x000fe200080028b8 */
[----:B------:R-:W-:Y:S01]  /*a2a0*/  UIADD3.64 UR28, UR8, 0x600, URZ ;  /* 0x00000600081c7897 */ /* 0x000fe2000fffe03f */
[----:B------:R-:W-:Y:S01]  /*a2b0*/  UMOV UR30, UR10 ;  /* 0x0000000a001e7c82 */ /* 0x000fe20008000000 */
[----:B------:R-:W-:Y:S01]  /*a2c0*/  UMOV UR31, UR11 ;  /* 0x0000000b001f7c82 */ /* 0x000fe20008000000 */
[----:B------:R-:W2:Y:S04]  /*a2d0*/  LDL R9, [R1+0xf4] ;  /* 0x0000f40001097983 */ /* 0x000ea80000100800 */
[----:B------:R-:W2:Y:S04]  /*a2e0*/  LDL R235, [R1+0x104] ;  /* 0x0001040001eb7983 */ /* 0x000ea80000100800 */
[----:B------:R-:W2:Y:S01]  /*a2f0*/  LDL R15, [R1+0x100] ;  /* 0x00010000010f7983 */ /* 0x000ea20000100800 */
[----:B------:R-:W-:-:S03]  /*a300*/  UISETP.GT.AND UP0, UPT, UR14, 0x2, UPT ;  /* 0x000000020e00788c */ /* 0x000fc6000bf04270 */
[----:B------:R-:W2:Y:S01]  /*a310*/  LDL R234, [R1+0x10c] ;  /* 0x00010c0001ea7983 */ /* 0x000ea20000100800 */
[----:B---3--:R-:W-:-:S03]  /*a320*/  ISETP.GE.AND P0, PT, R18, R4, PT ;  /* 0x000000041200720c */ /* 0x008fc60003f06270 */
[----:B------:R-:W3:Y:S01]  /*a330*/  LDL R233, [R1+0x108] ;  /* 0x0001080001e97983 */ /* 0x000ee20000100800 */
[----:B----4-:R-:W-:-:S03]  /*a340*/  IADD3 R10, P2, R2, R10, RZ ;  /* 0x0000000a020a7210 */ /* 0x010fc60007f5e0ff */
[----:B------:R-:W4:Y:S04]  /*a350*/  LDL R16, [R1+0x114] ;  /* 0x0001140001107983 */ /* 0x000f280000100800 */
[----:B-1----:R-:W4:Y:S04]  /*a360*/  LDL R239, [R1+0x12c] ;  /* 0x00012c0001ef7983 */ /* 0x002f280000100800 */
[----:B------:R-:W4:Y:S04]  /*a370*/  LDL R238, [R1+0x128] ;  /* 0x0001280001ee7983 */ /* 0x000f280000100800 */
[----:B------:R-:W4:Y:S04]  /*a380*/  LDL R241, [R1+0x4a4] ;  /* 0x0004a40001f17983 */ /* 0x000f280000100800 */
[----:B------:R-:W4:Y:S01]  /*a390*/  LDL R240, [R1+0x4a0] ;  /* 0x0004a00001f07983 */ /* 0x000f220000100800 */
[----:B------:R-:W-:-:S02]  /*a3a0*/  WARPGROUP.DEPBAR.LE gsb0, 0x0 ;  /* 0x00008000000079c5 */ /* 0x000fc40000010000 */
[----:B------:R-:W-:-:S06]  /*a3b0*/  WARPGROUP.ARRIVE ;  /* 0x00000000000079c5 */ /* 0x000fcc0000000000 */
[----:B------:R-:W-:Y:S01]  /*a3c0*/  HGMMA.64x64x8.F32.TF32 R184, gdesc[UR24], R184, gsb0 ;  /* 0x04e0000018b879f0 */ /* 0x000fe200080028b8 */
[----:B------:R-:W-:Y:S02]  /*a3d0*/  UIADD3.64 UR24, UR8, 0x602, URZ ;  /* 0x0000060208187897 */ /* 0x000fe4000fffe03f */
[----:B------:R-:W-:Y:S02]  /*a3e0*/  WARPGROUP.DEPBAR.LE gsb0, 0x0 ;  /* 0x00008000000079c5 */ /* 0x000fe40000010000 */
        /* <DEDUP_REMOVED lines=10> */
[----:B------:R-:W-:Y:S01]  /*a490*/  UIADD3.64 UR28, UR8, 0x800, URZ ;  /* 0x00000800081c7897 */ /* 0x000fe2000fffe03f */
[----:B------:R-:W-:Y:S01]  /*a4a0*/  UMOV UR30, UR10 ;  /* 0x0000000a001e7c82 */ /* 0x000fe20008000000 */
[----:B------:R-:W-:Y:S01]  /*a4b0*/  UMOV UR31, UR11 ;  /* 0x0000000b001f7c82 */ /* 0x000fe20008000000 */
        /* <DEDUP_REMOVED lines=50> */
[----:B------:R-:W-:Y:S03]  /*a7e0*/  HGMMA.64x64x8.F32.TF32 R56, gdesc[UR28], R56, gsb0 ;  /* 0x04e000001c3879f0 */ /* 0x000fe60008002838 */
        /* <DEDUP_REMOVED lines=8> */
[----:B--2---:R-:W-:-:S06]  /*a870*/  WARPGROUP.ARRIVE ;  /* 0x00000000000079c5 */ /* 0x004fcc0000000000 */
[----:B------:R-:W-:Y:S01]  /*a880*/  HGMMA.64x64x8.F32.TF32 R24, gdesc[UR4], R24, gsb0 ;  /* 0x04e00000041879f0 */ /* 0x000fe20008002818 */
[----:B------:R-:W-:Y:S01]  /*a890*/  UIADD3.64 UR4, UR8, 0xe00, URZ ;  /* 0x00000e0008047897 */ /* 0x000fe2000fffe03f */
[----:B------:R-:W-:Y:S01]  /*a8a0*/  UMOV UR6, UR10 ;  /* 0x0000000a00067c82 */ /* 0x000fe20008000000 */
[----:B------:R-:W-:Y:S01]  /*a8b0*/  UMOV UR7, UR11 ;  /* 0x0000000b00077c82 */ /* 0x000fe20008000000 */
[----:B------:R-:W-:Y:S02]  /*a8c0*/  WARPGROUP.DEPBAR.LE gsb0, 0x0 ;  /* 0x00008000000079c5 */ /* 0x000fe40000010000 */
[----:B------:R-:W-:-:S06]  /*a8d0*/  WARPGROUP.ARRIVE ;  /* 0x00000000000079c5 */ /* 0x000fcc0000000000 */
[----:B------:R-:W-:Y:S03]  /*a8e0*/  HGMMA.64x64x8.F32.TF32 R24, gdesc[UR4], R24, gsb0 ;  /* 0x04e00000041879f0 */ /* 0x000fe60008002818 */
        /* <DEDUP_REMOVED lines=9> */
[----:B------:R-:W-:Y:S01]  /*a980*/  SEL R4, RZ, 0x4, !P1 ;  /* 0x00000004ff047807 */ /* 0x000fe20004800000 */
[----:B------:R-:W-:-:S03]  /*a990*/  USEL UR14, UR14, URZ, !UP0 ;  /* 0x0000003f0e0e7287 */ /* 0x000fc6000c000000 */
[----:B------:R-:W-:Y:S01]  /*a9a0*/  SEL R4, R4, RZ, !P0 ;  /* 0x000000ff04047207 */ /* 0x000fe20004000000 */
[----:B------:R-:W-:-:S03]  /*a9b0*/  ULEA UR4, UR14, UR12, 0x10 ;  /* 0x0000000c0e047291 */ /* 0x000fc6000f8e803f */
[----:B------:R-:W-:Y:S01]  /*a9c0*/  ISETP.NE.U32.AND P1, PT, R4, RZ, PT ;  /* 0x000000ff0400720c */ /* 0x000fe20003f25070 */
[----:B------:R-:W-:Y:S02]  /*a9d0*/  IMAD.X R11, R0, 0x1, R14, P2 ;  /* 0x00000001000b7824 */ /* 0x000fe400010e060e */
[----:B------:R-:W-:Y:S01]  /*a9e0*/  VIADD R4, R12, UR4 ;  /* 0x000000040c047c36 */ /* 0x000fe20008000000 */
[----:B------:R-:W2:Y:S01]  /*a9f0*/  LDL R14, [R1+0x110] ;  /* 0x00011000010e7983 */ /* 0x000ea20000100800 */
[----:B------:R-:W-:Y:S02]  /*aa00*/  WARPGROUP.DEPBAR.LE gsb0, 0x0 ;  /* 0x00008000000079c5 */ /* 0x000fe40000010000 */
[----:B------:R-:W-:Y:S06]  /*aa10*/  BAR.SYNC.DEFER_BLOCKING 0x0 ;  /* 0x0000000000007b1d */ /* 0x000fec0000010000 */
[----:B------:R-:W-:Y:S01]  /*aa20*/  @!PT LDS RZ, [RZ] ;  /* 0x00000000fffff984 */ /* 0x000fe20000000800 */
[----:B------:R-:W-:Y:S01]  /*aa30*/  @!PT LDS RZ, [RZ] ;  /* 0x00000000fffff984 */ /* 0x000fe20000000800 */
[----:B------:R-:W-:Y:S01]  /*aa40*/  @!PT LDS RZ, [RZ] ;  /* 0x00000000fffff984 */ /* 0x000fe20000000800 */
[----:B------:R1:W-:Y:S02]  /*aa50*/  LDGSTS.E [R4], desc[UR16][R10.64], P1 ;  /* 0x000000000a047fae */ /* 0x0003e40008921850 */
[----:B-1----:R-:W-:-:S02]  /*aa60*/  IADD3 R10, P2, R2, R237, RZ ;  /* 0x000000ed020a7210 */ /* 0x002fc40007f5e0ff */
[----:B------:R-:W2:Y:S03]  /*aa70*/  LDL R237, [R1+0x134] ;  /* 0x0001340001ed7983 */ /* 0x000ea60000100800 */
[----:B------:R-:W-:Y:S02]  /*aa80*/  IMAD.X R11, R0, 0x1, R232, P2 ;  /* 0x00000001000b7824 */ /* 0x000fe400010e06e8 */
[----:B------:R-:W2:Y:S04]  /*aa90*/  LDL R232, [R1+0x11c] ;  /* 0x00011c0001e87983 */ /* 0x000ea80000100800 */
[----:B------:R1:W-:Y:S02]  /*aaa0*/  LDGSTS.E [R4+0x4000], desc[UR16][R10.64], P1 ;  /* 0x040000000a047fae */ /* 0x0003e40008921850 */
[----:B-1----:R-:W-:-:S02]  /*aab0*/  IADD3 R10, P2, R2, R17, RZ ;  /* 0x00000011020a7210 */ /* 0x002fc40007f5e0ff */
[----:B------:R-:W2:Y:S03]  /*aac0*/  LDL R17, [R1+0x118] ;  /* 0x0001180001117983 */ /* 0x000ea60000100800 */
[----:B------:R-:W-:Y:S01]  /*aad0*/  IMAD.X R11, R0, 0x1, R13, P2 ;  /* 0x00000001000b7824 */ /* 0x000fe200010e060d */
[----:B------:R-:W-:Y:S01]  /*aae0*/  ISETP.GT.AND P2, PT, R3, 0x1, PT ;  /* 0x000000010300780c */ /* 0x000fe20003f44270 */
[----:B------:R-:W2:Y:S04]  /*aaf0*/  LDL R13, [R1+0x124] ;  /* 0x00012400010d7983 */ /* 0x000ea80000100800 */
[----:B------:R1:W-:Y:S02]  /*ab00*/  LDGSTS.E [R4+0x8000], desc[UR16][R10.64], P1 ;  /* 0x080000000a047fae */ /* 0x0003e40008921850 */
[----:B-1----:R-:W-:-:S04]  /*ab10*/  SEL R10, RZ, 0x4, !P2 ;  /* 0x00000004ff0a7807 */ /* 0x002fc80005000000 */
[----:B------:R-:W-:-:S04]  /*ab20*/  SEL R10, R10, RZ, !P0 ;  /* 0x000000ff0a0a7207 */ /* 0x000fc80004000000 */
[----:B------:R-:W-:Y:S02]  /*ab30*/  ISETP.NE.U32.AND P2, PT, R10, RZ, PT ;  /* 0x000000ff0a00720c */ /* 0x000fe40003f45070 */
[----:B------:R-:W-:Y:S02]  /*ab40*/  IADD3 R10, P3, R2, R236, RZ ;  /* 0x000000ec020a7210 */ /* 0x000fe40007f7e0ff */
[----:B------:R-:W2:Y:S03]  /*ab50*/  LDL R236, [R1+0x13c] ;  /* 0x00013c0001ec7983 */ /* 0x000ea60000100800 */
[----:B------:R-:W-:Y:S02]  /*ab60*/  IMAD.X R11, R0, 0x1, R9, P3 ;  /* 0x00000001000b7824 */ /* 0x000fe400018e0609 */
[----:B------:R-:W2:Y:S04]  /*ab70*/  LDL R9, [R1+0x120] ;  /* 0x0001200001097983 */ /* 0x000ea80000100800 */
[----:B------:R1:W-:Y:S02]  /*ab80*/  LDGSTS.E [R4+0xc000], desc[UR16][R10.64], P1 ;  /* 0x0c0000000a047fae */ /* 0x0003e40008921850 */
[----:B-1----:R-:W-:-:S02]  /*ab90*/  IADD3 R10, P1, R2, R235, RZ ;  /* 0x000000eb020a7210 */ /* 0x002fc40007f3e0ff */
[----:B------:R-:W2:Y:S02]  /*aba0*/  LDL R235, [R1+0x14c] ;  /* 0x00014c0001eb7983 */ /* 0x000ea40000100800 */
[----:B------:R-:W-:Y:S02]  /*abb0*/  IADD3.X R11, R0, R15, RZ, P1, !PT ;  /* 0x0000000f000b7210 */ /* 0x000fe40000ffe4ff */
[----:B------:R-:W2:Y:S04]  /*abc0*/  LDL R15, [R1+0x130] ;  /* 0x00013000010f7983 */ /* 0x000ea80000100800 */
[----:B------:R1:W-:Y:S02]  /*abd0*/  LDGSTS.E [R4+0x4], desc[UR16][R10.64], P2 ;  /* 0x000040000a047fae */ /* 0x0003e40009121850 */
[----:B-1----:R-:W-:-:S02]  /*abe0*/  IADD3 R10, P1, R2, R234, RZ ;  /* 0x000000ea020a7210 */ /* 0x002fc40007f3e0ff */
[----:B------:R-:W2:Y:S03]  /*abf0*/  LDL R234, [R1+0x148] ;  /* 0x0001480001ea7983 */ /* 0x000ea60000100800 */
[----:B---3--:R-:W-:Y:S02]  /*ac00*/  IMAD.X R11, R0, 0x1, R233, P1 ;  /* 0x00000001000b7824 */ /* 0x008fe400008e06e9 */
[----:B------:R-:W3:Y:S04]  /*ac10*/  LDL R233, [R1+0x138] ;  /* 0x0001380001e97983 */ /* 0x000ee80000100800 */
[----:B------:R4:W-:Y:S02]  /*ac20*/  LDGSTS.E [R4+0x4004], desc[UR16][R10.64], P2 ;  /* 0x040040000a047fae */ /* 0x0009e40009121850 */
[----:B----4-:R-:W-:-:S02]  /*ac30*/  IADD3 R10, P1, R2, R16, RZ ;  /* 0x00000010020a7210 */ /* 0x010fc40007f3e0ff */
[----:B------:R-:W4:Y:S03]  /*ac40*/  LDL R16, [R1+0x144] ;  /* 0x0001440001107983 */ /* 0x000f260000100800 */
[----:B--2---:R-:W-:Y:S02]  /*ac50*/  IMAD.X R11, R0, 0x1, R14, P1 ;  /* 0x00000001000b7824 */ /* 0x004fe400008e060e */
[----:B------:R-:W2:Y:S01]  /*ac60*/  LDL R14, [R1+0x140] ;  /* 0x00014000010e7983 */ /* 0x000ea20000100800 */
[----:B------:R-:W-:-:S03]  /*ac70*/  ISETP.GT.AND P1, PT, R3, 0x2, PT ;  /* 0x000000020300780c */ /* 0x000fc60003f24270 */
        /* <DEDUP_REMOVED lines=30> */
[----:B---3--:R-:W-:Y:S02]  /*ae60*/  IMAD.X R11, R0, 0x1, R233, P3 ;  /* 0x00000001000b7824 */ /* 0x008fe400018e06e9 */
[----:B------:R-:W3:Y:S04]  /*ae70*/  LDL R233, [R1+0x168] ;  /* 0x0001680001e97983 */ /* 0x000ee80000100800 */
[----:B------:R4:W-:Y:S02]  /*ae80*/  LDGSTS.E [R4+0xc008], desc[UR16][R10.64], P1 ;  /* 0x0c0080000a047fae */ /* 0x0009e40008921850 */
[----:B----4-:R-:W-:-:S02]  /*ae90*/  IADD3 R10, P1, R2, R16, RZ ;  /* 0x00000010020a7210 */ /* 0x010fc40007f3e0ff */
[----:B------:R-:W4:Y:S03]  /*aea0*/  LDL R16, [R1+0x174] ;  /* 0x0001740001107983 */ /* 0x000f260000100800 */
[----:B--2---:R-:W-:Y:S02]  /*aeb0*/  IMAD.X R11, R0, 0x1, R14, P1 ;  /* 0x00000001000b7824 */ /* 0x004fe400008e060e */
        /* <DEDUP_REMOVED lines=15> */
[----:B------:R-:W2:Y:S01]  /*afb0*/  LDL R9, [R1+0x178] ;  /* 0x0001780001097983 */ /* 0x000ea20000100800 */
[----:B------:R-:W-:-:S03]  /*afc0*/  ISETP.GT.AND P1, PT, R3, 0x4, PT ;  /* 0x000000040300780c */ /* 0x000fc60003f24270 */
[----:B------:R1:W-:Y:S02]  /*afd0*/  LDGSTS.E [R4+0xc00c], desc[UR16][R10.64], P2 ;  /* 0x0c00c0000a047fae */ /* 0x0003e40009121850 */
[----:B-1----:R-:W-:-:S04]  /*afe0*/  SEL R4, RZ, 0x4, !P1 ;  /* 0x00000004ff047807 */ /* 0x002fc80004800000 */
[----:B------:R-:W-:-:S04]  /*aff0*/  SEL R4, R4, RZ, !P0 ;  /* 0x000000ff04047207 */ /* 0x000fc80004000000 */
[----:B------:R-:W-:Y:S02]  /*b000*/  ISETP.NE.U32.AND P1, PT, R4, RZ, PT ;  /* 0x000000ff0400720c */ /* 0x000fe40003f25070 */
[----:B------:R-:W-:-:S05]  /*b010*/  LOP3.LUT R4, R12, 0x10, RZ, 0x3c, !PT ;  /* 0x000000100c047812 */ /* 0x000fca00078e3cff */
[----:B------:R-:W-:Y:S01]  /*b020*/  VIADD R4, R4, UR4 ;  /* 0x0000000404047c36 */ /* 0x000fe20008000000 */
[----:B------:R-:W-:Y:S02]  /*b030*/  IADD3 R10, P2, R2, R15, RZ ;  /* 0x0000000f020a7210 */ /* 0x000fe40007f5e0ff */
[----:B------:R-:W2:Y:S03]  /*b040*/  LDL R15, [R1+0x190] ;  /* 0x00019000010f7983 */ /* 0x000ea60000100800 */
[----:B------:R-:W-:Y:S02]  /*b050*/  IMAD.X R11, R0, 0x1, R238, P2 ;  /* 0x00000001000b7824 */ /* 0x000fe400010e06ee */
[----:B------:R-:W2:Y:S04]  /*b060*/  LDL R238, [R1+0x1a8] ;  /* 0x0001a80001ee7983 */ /* 0x000ea80000100800 */
[----:B------:R1:W-:Y:S02]  /*b070*/  LDGSTS.E [R4], desc[UR16][R10.64], P1 ;  /* 0x000000000a047fae */ /* 0x0003e40008921850 */
[----:B-1----:R-:W-:-:S02]  /*b080*/  IADD3 R10, P2, R2, R237, RZ ;  /* 0x000000ed020a7210 */ /* 0x002fc40007f5e0ff */
[----:B------:R-:W2:Y:S02]  /*b090*/  LDL R237, [R1+0x1b4] ;  /* 0x0001b40001ed7983 */ /* 0x000ea40000100800 */
[----:B---3--:R-:W-:Y:S02]  /*b0a0*/  IADD3.X R11, R0, R233, RZ, P2, !PT ;  /* 0x000000e9000b7210 */ /* 0x008fe400017fe4ff */
[----:B------:R-:W3:Y:S04]  /*b0b0*/  LDL R233, [R1+0x19c] ;  /* 0x00019c0001e97983 */ /* 0x000ee80000100800 */
[----:B------:R4:W-:Y:S02]  /*b0c0*/  LDGSTS.E [R4+0x4000], desc[UR16][R10.64], P1 ;  /* 0x040000000a047fae */ /* 0x0009e40008921850 */
[----:B----4-:R-:W-:-:S02]  /*b0d0*/  IADD3 R10, P2, R2, R16, RZ ;  /* 0x00000010020a7210 */ /* 0x010fc40007f5e0ff */
[----:B------:R-:W4:Y:S03]  /*b0e0*/  LDL R16, [R1+0x198] ;  /* 0x0001980001107983 */ /* 0x000f260000100800 */
[----:B--2---:R-:W-:Y:S01]  /*b0f0*/  IMAD.X R11, R0, 0x1, R14, P2 ;  /* 0x00000001000b7824 */ /* 0x004fe200010e060e */
        /* <DEDUP_REMOVED lines=30> */
[----:B---3--:R-:W-:Y:S02]  /*b2e0*/  IADD3 R10, P3, R2, R233, RZ ;  /* 0x000000e9020a7210 */ /* 0x008fe40007f7e0ff */
[----:B------:R-:W3:Y:S03]  /*b2f0*/  LDL R233, [R1+0x1d4] ;  /* 0x0001d40001e97983 */ /* 0x000ee60000100800 */
[----:B----4-:R-:W-:Y:S02]  /*b300*/  IMAD.X R11, R0, 0x1, R16, P3 ;  /* 0x00000001000b7824 */ /* 0x010fe400018e0610 */
[----:B------:R-:W4:Y:S04]  /*b310*/  LDL R16, [R1+0x1d0] ;  /* 0x0001d00001107983 */ /* 0x000f280000100800 */
[----:B------:R2:W-:Y:S02]  /*b320*/  LDGSTS.E [R4+0xc004], desc[UR16][R10.64], P2 ;  /* 0x0c0040000a047fae */ /* 0x0005e40009121850 */
[----:B--2---:R-:W-:-:S02]  /*b330*/  IADD3 R10, P2, R2, R14, RZ ;  /* 0x0000000e020a7210 */ /* 0x004fc40007f5e0ff */
        /* <DEDUP_REMOVED lines=33> */
[----:B---3--:R-:W-:-:S02]  /*b550*/  IADD3 R10, P1, R2, R233, RZ ;  /* 0x000000e9020a7210 */ /* 0x008fc40007f3e0ff */
[----:B------:R-:W3:Y:S03]  /*b560*/  LDL R233, [R1+0x208] ;  /* 0x0002080001e97983 */ /* 0x000ee60000100800 */
[----:B----4-:R-:W-:Y:S02]  /*b570*/  IMAD.X R11, R0, 0x1, R16, P1 ;  /* 0x00000001000b7824 */ /* 0x010fe400008e0610 */
[----:B------:R-:W4:Y:S04]  /*b580*/  LDL R16, [R1+0x214] ;  /* 0x0002140001107983 */ /* 0x000f280000100800 */
[----:B------:R2:W-:Y:S02]  /*b590*/  LDGSTS.E [R4+0x800c], desc[UR16][R10.64], P2 ;  /* 0x0800c0000a047fae */ /* 0x0005e40009121850 */
[----:B--2---:R-:W-:-:S02]  /*b5a0*/  IADD3 R10, P1, R2, R14, RZ ;  /* 0x0000000e020a7210 */ /* 0x004fc40007f3e0ff */
[----:B------:R-:W2:Y:S02]  /*b5b0*/  LDL R14, [R1+0x200] ;  /* 0x00020000010e7983 */ /* 0x000ea40000100800 */
[----:B------:R-:W-:Y:S02]  /*b5c0*/  IADD3.X R11, R0, R9, RZ, P1, !PT ;  /* 0x00000009000b7210 */ /* 0x000fe40000ffe4ff */
[----:B------:R-:W3:Y:S01]  /*b5d0*/  LDL R9, [R1+0x1f8] ;  /* 0x0001f80001097983 */ /* 0x000ee20000100800 */
        /* <DEDUP_REMOVED lines=8> */
[----:B------:R-:W4:Y:S03]  /*b660*/  LDL R13, [R1+0x210] ;  /* 0x00021000010d7983 */ /* 0x000f260000100800 */
[----:B------:R-:W-:Y:S02]  /*b670*/  IMAD.X R11, R0, 0x1, R238, P2 ;  /* 0x00000001000b7824 */ /* 0x000fe400010e06ee */
[----:B------:R-:W4:Y:S04]  /*b680*/  LDL R238, [R1+0x228] ;  /* 0x0002280001ee7983 */ /* 0x000f280000100800 */
[----:B------:R1:W-:Y:S02]  /*b690*/  LDGSTS.E [R4], desc[UR16][R10.64], P1 ;  /* 0x000000000a047fae */ /* 0x0003e40008921850 */
[----:B-1----:R-:W-:-:S02]  /*b6a0*/  IADD3 R10, P2, R2, R237, RZ ;  /* 0x000000ed020a7210 */ /* 0x002fc40007f5e0ff */
[----:B------:R-:W4:Y:S03]  /*b6b0*/  LDL R237, [R1+0x234] ;  /* 0x0002340001ed7983 */ /* 0x000f260000100800 */
[----:B------:R-:W-:Y:S02]  /*b6c0*/  IMAD.X R11, R0, 0x1, R232, P2 ;  /* 0x00000001000b7824 */ /* 0x000fe400010e06e8 */
[----:B------:R-:W4:Y:S04]  /*b6d0*/  LDL R232, [R1+0x21c] ;  /* 0x00021c0001e87983 */ /* 0x000f280000100800 */
[----:B------:R1:W-:Y:S02]  /*b6e0*/  LDGSTS.E [R4+0x4000], desc[UR16][R10.64], P1 ;  /* 0x040000000a047fae */ /* 0x0003e40008921850 */
[----:B-1----:R-:W-:-:S02]  /*b6f0*/  IADD3 R10, P2, R2, R17, RZ ;  /* 0x00000011020a7210 */ /* 0x002fc40007f5e0ff */
[----:B------:R-:W4:Y:S03]  /*b700*/  LDL R17, [R1+0x218] ;  /* 0x0002180001117983 */ /* 0x000f260000100800 */
[----:B------:R-:W-:Y:S01]  /*b710*/  IMAD.X R11, R0, 0x1, R15, P2 ;  /* 0x00000001000b7824 */ /* 0x000fe200010e060f */
[----:B------:R-:W-:Y:S01]  /*b720*/  ISETP.GT.AND P2, PT, R3, 0x9, PT ;  /* 0x000000090300780c */ /* 0x000fe20003f44270 */
[----:B------:R-:W4:Y:S04]  /*b730*/  LDL R15, [R1+0x224] ;  /* 0x00022400010f7983 */ /* 0x000f280000100800 */
[----:B------:R1:W-:Y:S02]  /*b740*/  LDGSTS.E [R4+0x8000], desc[UR16][R10.64], P1 ;  /* 0x080000000a047fae */ /* 0x0003e40008921850 */
[----:B-1----:R-:W-:-:S04]  /*b750*/  SEL R10, RZ, 0x4, !P2 ;  /* 0x00000004ff0a7807 */ /* 0x002fc80005000000 */
[----:B------:R-:W-:-:S04]  /*b760*/  SEL R10, R10, RZ, !P0 ;  /* 0x000000ff0a0a7207 */ /* 0x000fc80004000000 */
[----:B------:R-:W-:Y:S02]  /*b770*/  ISETP.NE.U32.AND P2, PT, R10, RZ, PT ;  /* 0x000000ff0a00720c */ /* 0x000fe40003f45070 */
[----:B------:R-:W-:Y:S02]  /*b780*/  IADD3 R10, P3, R2, R236, RZ ;  /* 0x000000ec020a7210 */ /* 0x000fe40007f7e0ff */
[----:B------:R-:W4:Y:S03]  /*b790*/  LDL R236, [R1+0x23c] ;  /* 0x00023c0001ec7983 */ /* 0x000f260000100800 */
[----:B---3--:R-:W-:Y:S02]  /*b7a0*/  IMAD.X R11, R0, 0x1, R9, P3 ;  /* 0x00000001000b7824 */ /* 0x008fe400018e0609 */
[----:B------:R-:W3:Y:S04]  /*b7b0*/  LDL R9, [R1+0x220] ;  /* 0x0002200001097983 */ /* 0x000ee80000100800 */
[----:B------:R1:W-:Y:S02]  /*b7c0*/  LDGSTS.E [R4+0xc000], desc[UR16][R10.64], P1 ;  /* 0x0c0000000a047fae */ /* 0x0003e40008921850 */
[----:B-1----:R-:W-:-:S02]  /*b7d0*/  IADD3 R10, P1, R2, R235, RZ ;  /* 0x000000eb020a7210 */ /* 0x002fc40007f3e0ff */
[----:B------:R-:W3:Y:S03]  /*b7e0*/  LDL R235, [R1+0x24c] ;  /* 0x00024c0001eb7983 */ /* 0x000ee60000100800 */
        /* <DEDUP_REMOVED lines=8> */
[----:B----4-:R-:W-:-:S02]  /*b870*/  IADD3 R10, P1, R2, R16, RZ ;  /* 0x00000010020a7210 */ /* 0x010fc40007f3e0ff */
[----:B------:R-:W4:Y:S03]  /*b880*/  LDL R16, [R1+0x244] ;  /* 0x0002440001107983 */ /* 0x000f260000100800 */
[----:B------:R-:W-:Y:S02]  /*b890*/  IMAD.X R11, R0, 0x1, R13, P1 ;  /* 0x00000001000b7824 */ /* 0x000fe400008e060d */
[----:B------:R-:W4:Y:S01]  /*b8a0*/  LDL R13, [R1+0x240] ;  /* 0x00024000010d7983 */ /* 0x000f220000100800 */
[----:B------:R-:W-:-:S03]  /*b8b0*/  ISETP.GT.AND P1, PT, R3, 0xa, PT ;  /* 0x0000000a0300780c */ /* 0x000fc60003f24270 */
[----:B------:R1:W-:Y:S02]  /*b8c0*/  LDGSTS.E [R4+0x8004], desc[UR16][R10.64], P2 ;  /* 0x080040000a047fae */ /* 0x0003e40009121850 */
[----:B-1----:R-:W-:-:S04]  /*b8d0*/  SEL R10, RZ, 0x4, !P1 ;  /* 0x00000004ff0a7807 */ /* 0x002fc80004800000 */
[----:B------:R-:W-:-:S04]  /*b8e0*/  SEL R10, R10, RZ, !P0 ;  /* 0x000000ff0a0a7207 */ /* 0x000fc80004000000 */
[----:B------:R-:W-:Y:S02]  /*b8f0*/  ISETP.NE.U32.AND P1, PT, R10, RZ, PT ;  /* 0x000000ff0a00720c */ /* 0x000fe40003f25070 */
[----:B------:R-:W-:Y:S02]  /*b900*/  IADD3 R10, P3, R2, R232, RZ ;  /* 0x000000e8020a7210 */ /* 0x000fe40007f7e0ff */
[----:B------:R-:W4:Y:S03]  /*b910*/  LDL R232, [R1+0x254] ;  /* 0x0002540001e87983 */ /* 0x000f260000100800 */
[----:B------:R-:W-:Y:S02]  /*b920*/  IMAD.X R11, R0, 0x1, R17, P3 ;  /* 0x00000001000b7824 */ /* 0x000fe400018e0611 */
[----:B------:R-:W4:Y:S04]  /*b930*/  LDL R17, [R1+0x250] ;  /* 0x0002500001117983 */ /* 0x000f280000100800 */
[----:B------:R1:W-:Y:S02]  /*b940*/  LDGSTS.E [R4+0xc004], desc[UR16][R10.64], P2 ;  /* 0x0c0040000a047fae */ /* 0x0003e40009121850 */
[----:B-1----:R-:W-:-:S02]  /*b950*/  IADD3 R10, P2, R2, R15, RZ ;  /* 0x0000000f020a7210 */ /* 0x002fc40007f5e0ff */
[----:B------:R-:W4:Y:S03]  /*b960*/  LDL R15, [R1+0x25c] ;  /* 0x00025c00010f7983 */ /* 0x000f260000100800 */
[----:B---3--:R-:W-:Y:S02]  /*b970*/  IMAD.X R11, R0, 0x1, R9, P2 ;  /* 0x00000001000b7824 */ /* 0x008fe400010e0609 */
[----:B------:R-:W3:Y:S04]  /*b980*/  LDL R9, [R1+0x258] ;  /* 0x0002580001097983 */ /* 0x000ee80000100800 */
[----:B------:R1:W-:Y:S02]  /*b990*/  LDGSTS.E [R4+0x8], desc[UR16][R10.64], P1 ;  /* 0x000080000a047fae */ /* 0x0003e40008921850 */
[----:B-1----:R-:W-:-:S02]  /*b9a0*/  IADD3 R10, P2, R2, R239, RZ ;  /* 0x000000ef020a7210 */ /* 0x002fc40007f5e0ff */
[----:B------:R-:W3:Y:S03]  /*b9b0*/  LDL R239, [R1+0x2ac] ;  /* 0x0002ac0001ef7983 */ /* 0x000ee60000100800 */
[----:B------:R-:W-:Y:S02]  /*b9c0*/  IMAD.X R11, R0, 0x1, R238, P2 ;  /* 0x00000001000b7824 */ /* 0x000fe400010e06ee */
[----:B------:R-:W3:Y:S04]  /*b9d0*/  LDL R238, [R1+0x260] ;  /* 0x0002600001ee7983 */ /* 0x000ee80000100800 */
[----:B------:R1:W-:Y:S02]  /*b9e0*/  LDGSTS.E [R4+0x4008], desc[UR16][R10.64], P1 ;  /* 0x040080000a047fae */ /* 0x0003e40008921850 */
[----:B-1----:R-:W-:-:S02]  /*b9f0*/  IADD3 R10, P2, R2, R237, RZ ;  /* 0x000000ed020a7210 */ /* 0x002fc40007f5e0ff */
[----:B------:R-:W3:Y:S03]  /*ba00*/  LDL R237, [R1+0x26c] ;  /* 0x00026c0001ed7983 */ /* 0x000ee60000100800 */
        /* <DEDUP_REMOVED lines=12> */
[----:B----4-:R-:W-:-:S02]  /*bad0*/  IADD3 R10, P1, R2, R16, RZ ;  /* 0x00000010020a7210 */ /* 0x010fc40007f3e0ff */
[----:B------:R-:W4:Y:S02]  /*bae0*/  LDL R16, [R1+0x274] ;  /* 0x0002740001107983 */ /* 0x000f240000100800 */
[----:B------:R-:W-:Y:S02]  /*baf0*/  IADD3.X R11, R0, R13, RZ, P1, !PT ;  /* 0x0000000d000b7210 */ /* 0x000fe40000ffe4ff */
[----:B------:R-:W4:Y:S04]  /*bb00*/  LDL R13, [R1+0x270] ;  /* 0x00027000010d7983 */ /* 0x000f280000100800 */
[----:B------:R1:W-:Y:S02]  /*bb10*/  LDGSTS.E [R4+0xc], desc[UR16][R10.64], P2 ;  /* 0x0000c0000a047fae */ /* 0x0003e40009121850 */
[----:B-1----:R-:W-:-:S02]  /*bb20*/  IADD3 R10, P1, R2, R235, RZ ;  /* 0x000000eb020a7210 */ /* 0x002fc40007f3e0ff */
[----:B------:R-:W4:Y:S03]  /*bb30*/  LDL R235, [R1+0x284] ;  /* 0x0002840001eb7983 */ /* 0x000f260000100800 */
[----:B------:R-:W-:Y:S02]  /*bb40*/  IMAD.X R11, R0, 0x1, R234, P1 ;  /* 0x00000001000b7824 */ /* 0x000fe400008e06ea */
        /* <DEDUP_REMOVED lines=12> */
[----:B--2---:R-:W-:-:S02]  /*bc10*/  IADD3 R10, P2, R2, R14, RZ ;  /* 0x0000000e020a7210 */ /* 0x004fc40007f5e0ff */
[----:B------:R-:W2:Y:S01]  /*bc20*/  LDL R14, [R1+0x290] ;  /* 0x00029000010e7983 */ /* 0x000ea20000100800 */
[----:B------:R-:W-:-:S04]  /*bc30*/  ISETP.GT.AND P1, PT, R3, 0xc, PT ;  /* 0x0000000c0300780c */ /* 0x000fc80003f24270 */
[----:B------:R-:W-:-:S04]  /*bc40*/  SEL R4, RZ, 0x4, !P1 ;  /* 0x00000004ff047807 */ /* 0x000fc80004800000 */
[----:B------:R-:W-:-:S04]  /*bc50*/  SEL R4, R4, RZ, !P0 ;  /* 0x000000ff04047207 */ /* 0x000fc80004000000 */
[----:B------:R-:W-:Y:S02]  /*bc60*/  ISETP.NE.U32.AND P1, PT, R4, RZ, PT ;  /* 0x000000ff0400720c */ /* 0x000fe40003f25070 */
[----:B------:R-:W-:Y:S01]  /*bc70*/  LOP3.LUT R4, R12, 0x30, RZ, 0x3c, !PT ;  /* 0x000000300c047812 */ /* 0x000fe200078e3cff */
[----:B------:R-:W-:Y:S02]  /*bc80*/  IMAD.X R11, R0, 0x1, R238, P2 ;  /* 0x00000001000b7824 */ /* 0x000fe400010e06ee */
[----:B------:R-:W2:Y:S02]  /*bc90*/  LDL R238, [R1+0x2a8] ;  /* 0x0002a80001ee7983 */ /* 0x000ea40000100800 */
[----:B------:R-:W-:-:S06]  /*bca0*/  VIADD R4, R4, UR4 ;  /* 0x0000000404047c36 */ /* 0x000fcc0008000000 */
[----:B------:R1:W-:Y:S02]  /*bcb0*/  LDGSTS.E [R4], desc[UR16][R10.64], P1 ;  /* 0x000000000a047fae */ /* 0x0003e40008921850 */
[----:B-1----:R-:W-:Y:S02]  /*bcc0*/  IADD3 R10, P2, R2, R237, RZ ;  /* 0x000000ed020a7210 */ /* 0x002fe40007f5e0ff */
        /* <DEDUP_REMOVED lines=39> */
[----:B----4-:R-:W-:Y:S02]  /*bf40*/  IMAD.X R11, R0, 0x1, R16, P3 ;  /* 0x00000001000b7824 */ /* 0x010fe400018e0610 */
        /* <DEDUP_REMOVED lines=8> */
[----:B------:R-:W3:Y:S02]  /*bfd0*/  LDL R239, [R1+0x32c] ;  /* 0x00032c0001ef7983 */ /* 0x000ee40000100800 */
[----:B------:R-:W-:Y:S02]  /*bfe0*/  IADD3.X R11, R0, R238, RZ, P2, !PT ;  /* 0x000000ee000b7210 */ /* 0x000fe400017fe4ff */
[----:B------:R-:W3:Y:S04]  /*bff0*/  LDL R238, [R1+0x2e0] ;  /* 0x0002e00001ee7983 */ /* 0x000ee80000100800 */
[----:B------:R1:W-:Y:S02]  /*c000*/  LDGSTS.E [R4+0x4008], desc[UR16][R10.64], P1 ;  /* 0x040080000a047fae */ /* 0x0003e40008921850 */
[----:B-1----:R-:W-:-:S02]  /*c010*/  IADD3 R10, P2, R2, R237, RZ ;  /* 0x000000ed020a7210 */ /* 0x002fc40007f5e0ff */
[----:B------:R-:W3:Y:S03]  /*c020*/  LDL R237, [R1+0x2ec] ;  /* 0x0002ec0001ed7983 */ /* 0x000ee60000100800 */
[----:B------:R-:W-:Y:S01]  /*c030*/  IMAD.X R11, R0, 0x1, R15, P2 ;  /* 0x00000001000b7824 */ /* 0x000fe200010e060f */
[----:B------:R-:W-:Y:S01]  /*c040*/  ISETP.GT.AND P2, PT, R3, 0xf, PT ;  /* 0x0000000f0300780c */ /* 0x000fe20003f44270 */
[----:B------:R-:W3:Y:S04]  /*c050*/  LDL R15, [R1+0x2e4] ;  /* 0x0002e400010f7983 */ /* 0x000ee80000100800 */
[----:B------:R1:W-:Y:S02]  /*c060*/  LDGSTS.E [R4+0x8008], desc[UR16][R10.64], P1 ;  /* 0x080080000a047fae */ /* 0x0003e40008921850 */
[----:B-1----:R-:W-:-:S04]  /*c070*/  SEL R10, RZ, 0x4, !P2 ;  /* 0x00000004ff0a7807 */ /* 0x002fc80005000000 */
[----:B------:R-:W-:-:S04]  /*c080*/  SEL R10, R10, RZ, !P0 ;  /* 0x000000ff0a0a7207 */ /* 0x000fc80004000000 */
[----:B------:R-:W-:Y:S02]  /*c090*/  ISETP.NE.U32.AND P2, PT, R10, RZ, PT ;  /* 0x000000ff0a00720c */ /* 0x000fe40003f45070 */
[----:B------:R-:W-:Y:S02]  /*c0a0*/  IADD3 R10, P3, R2, R236, RZ ;  /* 0x000000ec020a7210 */ /* 0x000fe40007f7e0ff */
[----:B------:R-:W3:Y:S03]  /*c0b0*/  LDL R236, [R1+0x2fc] ;  /* 0x0002fc0001ec7983 */ /* 0x000ee60000100800 */
[----:B------:R-:W-:Y:S02]  /*c0c0*/  IMAD.X R11, R0, 0x1, R232, P3 ;  /* 0x00000001000b7824 */ /* 0x000fe400018e06e8 */
        /* <DEDUP_REMOVED lines=14> */
[----:B----4-:R-:W-:Y:S02]  /*c1b0*/  IMAD.X R11, R0, 0x1, R16, P1 ;  /* 0x00000001000b7824 */ /* 0x010fe400008e0610 */
[----:B------:R-:W4:Y:S04]  /*c1c0*/  LDL R16, [R1+0x314] ;  /* 0x0003140001107983 */ /* 0x000f280000100800 */
[----:B------:R1:W-:Y:S02]  /*c1d0*/  LDGSTS.E [R4+0x800c], desc[UR16][R10.64], P2 ;  /* 0x0800c0000a047fae */ /* 0x0003e40009121850 */
[----:B-1----:R-:W-:-:S02]  /*c1e0*/  IADD3 R10, P1, R2, R13, RZ ;  /* 0x0000000d020a7210 */ /* 0x002fc40007f3e0ff */
[----:B------:R-:W4:Y:S03]  /*c1f0*/  LDL R13, [R1+0x2f8] ;  /* 0x0002f800010d7983 */ /* 0x000f260000100800 */
[----:B---3--:R-:W-:Y:S02]  /*c200*/  IMAD.X R11, R0, 0x1, R9, P1 ;  /* 0x00000001000b7824 */ /* 0x008fe400008e0609 */
        /* <DEDUP_REMOVED lines=9> */
[----:B------:R-:W3:Y:S03]  /*c2a0*/  LDL R15, [R1+0x310] ;  /* 0x00031000010f7983 */ /* 0x000ee60000100800 */
[----:B------:R-:W-:Y:S02]  /*c2b0*/  IMAD.X R11, R0, 0x1, R238, P2 ;  /* 0x00000001000b7824 */ /* 0x000fe400010e06ee */
[----:B------:R-:W3:Y:S04]  /*c2c0*/  LDL R238, [R1+0x328] ;  /* 0x0003280001ee7983 */ /* 0x000ee80000100800 */
[----:B------:R1:W-:Y:S02]  /*c2d0*/  LDGSTS.E [R4], desc[UR16][R10.64], P1 ;  /* 0x000000000a047fae */ /* 0x0003e40008921850 */
        /* <DEDUP_REMOVED lines=30> */
[----:B------:R-:W3:Y:S02]  /*c4c0*/  LDL R16, [R1+0x344] ;  /* 0x0003440001107983 */ /* 0x000ee40000100800 */
[----:B------:R-:W-:Y:S02]  /*c4d0*/  IADD3.X R11, R0, R15, RZ, P1, !PT ;  /* 0x0000000f000b7210 */ /* 0x000fe40000ffe4ff */
[----:B------:R-:W3:Y:S01]  /*c4e0*/  LDL R15, [R1+0x340] ;  /* 0x00034000010f7983 */ /* 0x000ee20000100800 */
[----:B------:R-:W-:-:S03]  /*c4f0*/  ISETP.GT.AND P1, PT, R3, 0x12, PT ;  /* 0x000000120300780c */ /* 0x000fc60003f24270 */
        /* <DEDUP_REMOVED lines=9> */
[----:B--2---:R-:W-:-:S02]  /*c590*/  IADD3 R10, P2, R2, R14, RZ ;  /* 0x0000000e020a7210 */ /* 0x004fc40007f5e0ff */
[----:B------:R-:W2:Y:S03]  /*c5a0*/  LDL R14, [R1+0x35c] ;  /* 0x00035c00010e7983 */ /* 0x000ea60000100800 */
[----:B----4-:R-:W-:Y:S02]  /*c5b0*/  IMAD.X R11, R0, 0x1, R13, P2 ;  /* 0x00000001000b7824 */ /* 0x010fe400010e060d */
        /* <DEDUP_REMOVED lines=9> */
[----:B---3--:R-:W-:Y:S01]  /*c650*/  IMAD.X R11, R0, 0x1, R9, P2 ;  /* 0x00000001000b7824 */ /* 0x008fe200010e0609 */
        /* <DEDUP_REMOVED lines=26> */
[----:B--2---:R-:W-:-:S02]  /*c800*/  IADD3 R10, P1, R2, R14, RZ ;  /* 0x0000000e020a7210 */ /* 0x004fc40007f3e0ff */
[----:B------:R-:W2:Y:S03]  /*c810*/  LDL R14, [R1+0x378] ;  /* 0x00037800010e7983 */ /* 0x000ea60000100800 */
[----:B----4-:R-:W-:Y:S02]  /*c820*/  IMAD.X R11, R0, 0x1, R13, P1 ;  /* 0x00000001000b7824 */ /* 0x010fe400008e060d */
[----:B------:R-:W4:Y:S01]  /*c830*/  LDL R13, [R1+0x394] ;  /* 0x00039400010d7983 */ /* 0x000f220000100800 */
[----:B------:R-:W-:-:S03]  /*c840*/  ISETP.GT.AND P1, PT, R3, 0x14, PT ;  /* 0x000000140300780c */ /* 0x000fc60003f24270 */
[----:B------:R1:W-:Y:S02]  /*c850*/  LDGSTS.E [R4+0xc00c], desc[UR16][R10.64], P2 ;  /* 0x0c00c0000a047fae */ /* 0x0003e40009121850 */
[----:B-1----:R-:W-:-:S04]  /*c860*/  SEL R4, RZ, 0x4, !P1 ;  /* 0x00000004ff047807 */ /* 0x002fc80004800000 */
[----:B------:R-:W-:-:S04]  /*c870*/  SEL R4, R4, RZ, !P0 ;  /* 0x000000ff04047207 */ /* 0x000fc80004000000 */
[----:B------:R-:W-:Y:S02]  /*c880*/  ISETP.NE.U32.AND P1, PT, R4, RZ, PT ;  /* 0x000000ff0400720c */ /* 0x000fe40003f25070 */
[----:B------:R-:W-:-:S05]  /*c890*/  LOP3.LUT R4, R12, 0x50, RZ, 0x3c, !PT ;  /* 0x000000500c047812 */ /* 0x000fca00078e3cff */
[----:B------:R-:W-:Y:S01]  /*c8a0*/  VIADD R4, R4, UR4 ;  /* 0x0000000404047c36 */ /* 0x000fe20008000000 */
[----:B---3--:R-:W-:Y:S02]  /*c8b0*/  IADD3 R10, P2, R2, R9, RZ ;  /* 0x00000009020a7210 */ /* 0x008fe40007f5e0ff */
        /* <DEDUP_REMOVED lines=19> */
[----:B------:R-:W3:Y:S02]  /*c9f0*/  LDL R236, [R1+0x3c8] ;  /* 0x0003c80001ec7983 */ /* 0x000ee40000100800 */
[----:B--2---:R-:W-:Y:S02]  /*ca00*/  IADD3.X R11, R0, R14, RZ, P3, !PT ;  /* 0x0000000e000b7210 */ /* 0x004fe40001ffe4ff */
        /* <DEDUP_REMOVED lines=33> */
[----:B------:R-:W-:-:S05]  /*cc20*/  IMAD.X R11, R0, 0x1, R238, P2 ;  /* 0x00000001000b7824 */ /* 0x000fca00010e06ee */
[----:B------:R1:W-:Y:S02]  /*cc30*/  LDGSTS.E [R4+0x4008], desc[UR16][R10.64], P1 ;  /* 0x040080000a047fae */ /* 0x0003e40008921850 */
[----:B-1----:R-:W-:Y:S02]  /*cc40*/  IADD3 R10, P2, R2, R234, RZ ;  /* 0x000000ea020a7210 */ /* 0x002fe40007f5e0ff */
        /* <DEDUP_REMOVED lines=8> */
[----:B----4-:R-:W-:Y:S02]  /*ccd0*/  IADD3 R10, P3, R2, R13, RZ ;  /* 0x0000000d020a7210 */ /* 0x010fe40007f7e0ff */
        /* <DEDUP_REMOVED lines=21> */
[----:B------:R-:W-:Y:S02]  /*ce30*/  IMAD.X R11, R0, 0x1, R15, P1 ;  /* 0x00000001000b7824 */ /* 0x000fe400008e060f */
[----:B------:R-:W2:Y:S04]  /*ce40*/  LDL R15, [R1+0x400] ;  /* 0x00040000010f7983 */ /* 0x000ea80000100800 */
[----:B------:R1:W-:Y:S01]  /*ce50*/  LDGSTS.E [R4+0xc00c], desc[UR16][R10.64], P2 ;  /* 0x0c00c0000a047fae */ /* 0x0003e20009121850 */
[----:B------:R-:W-:-:S04]  /*ce60*/  ISETP.GT.AND P1, PT, R3, 0x18, PT ;  /* 0x000000180300780c */ /* 0x000fc80003f24270 */
[----:B-1----:R-:W-:-:S04]  /*ce70*/  SEL R4, RZ, 0x4, !P1 ;  /* 0x00000004ff047807 */ /* 0x002fc80004800000 */
[----:B------:R-:W-:Y:S02]  /*ce80*/  SEL R4, R4, RZ, !P0 ;  /* 0x000000ff04047207 */ /* 0x000fe40004000000 */
[----:B------:R-:W-:Y:S02]  /*ce90*/  IADD3 R10, P2, R2, R234, RZ ;  /* 0x000000ea020a7210 */ /* 0x000fe40007f5e0ff */
[----:B------:R-:W2:Y:S01]  /*cea0*/  LDL R234, [R1+0x414] ;  /* 0x0004140001ea7983 */ /* 0x000ea20000100800 */
[----:B------:R-:W-:Y:S02]  /*ceb0*/  ISETP.NE.U32.AND P1, PT, R4, RZ, PT ;  /* 0x000000ff0400720c */ /* 0x000fe40003f25070 */
[----:B------:R-:W-:-:S04]  /*cec0*/  LOP3.LUT R238, R12, 0x60, RZ, 0x3c, !PT ;  /* 0x000000600cee7812 */ /* 0x000fc800078e3cff */
[----:B------:R-:W-:Y:S01]  /*ced0*/  IADD3 R4, R238, UR4, RZ ;  /* 0x00000004ee047c10 */ /* 0x000fe2000fffe0ff */
[----:B----4-:R-:W-:Y:S02]  /*cee0*/  IMAD.X R11, R0, 0x1, R13, P2 ;  /* 0x00000001000b7824 */ /* 0x010fe400010e060d */
[----:B------:R-:W4:Y:S04]  /*cef0*/  LDL R13, [R1+0x410] ;  /* 0x00041000010d7983 */ /* 0x000f280000100800 */
[----:B------:R1:W-:Y:S02]  /*cf00*/  LDGSTS.E [R4], desc[UR16][R10.64], P1 ;  /* 0x000000000a047fae */ /* 0x0003e40008921850 */
[----:B-1----:R-:W-:Y:S02]  /*cf10*/  IADD3 R10, P2, R2, R233, RZ ;  /* 0x000000e9020a7210 */ /* 0x002fe40007f5e0ff */
[----:B------:R-:W4:Y:S03]  /*cf20*/  LDL R233, [R1+0x41c] ;  /* 0x00041c0001e97983 */ /* 0x000f260000100800 */
[----:B------:R-:W-:-:S02]  /*cf30*/  IMAD.X R11, R0, 0x1, R232, P2 ;  /* 0x00000001000b7824 */ /* 0x000fc400010e06e8 */
[----:B------:R-:W4:Y:S04]  /*cf40*/  LDL R232, [R1+0x418] ;  /* 0x0004180001e87983 */ /* 0x000f280000100800 */
[----:B------:R1:W-:Y:S02]  /*cf50*/  LDGSTS.E [R4+0x4000], desc[UR16][R10.64], P1 ;  /* 0x040000000a047fae */ /* 0x0003e40008921850 */
[----:B-1----:R-:W-:Y:S02]  /*cf60*/  IADD3 R10, P2, R2, R17, RZ ;  /* 0x00000011020a7210 */ /* 0x002fe40007f5e0ff */
[----:B------:R-:W4:Y:S03]  /*cf70*/  LDL R17, [R1+0x42c] ;  /* 0x00042c0001117983 */ /* 0x000f260000100800 */
[----:B---3--:R-:W-:-:S02]  /*cf80*/  IMAD.X R11, R0, 0x1, R9, P2 ;  /* 0x00000001000b7824 */ /* 0x008fc400010e0609 */
[----:B------:R-:W3:Y:S01]  /*cf90*/  LDL R9, [R1+0x424] ;  /* 0x0004240001097983 */ /* 0x000ee20000100800 */
[----:B------:R-:W-:-:S03]  /*cfa0*/  ISETP.GT.AND P2, PT, R3, 0x19, PT ;  /* 0x000000190300780c */ /* 0x000fc60003f44270 */
[----:B------:R1:W-:Y:S02]  /*cfb0*/  LDGSTS.E [R4+0x8000], desc[UR16][R10.64], P1 ;  /* 0x080000000a047fae */ /* 0x0003e40008921850 */
[----:B-1----:R-:W-:-:S04]  /*cfc0*/  SEL R10, RZ, 0x4, !P2 ;  /* 0x00000004ff0a7807 */ /* 0x002fc80005000000 */
[----:B------:R-:W-:-:S04]  /*cfd0*/  SEL R10, R10, RZ, !P0 ;  /* 0x000000ff0a0a7207 */ /* 0x000fc80004000000 */
[----:B------:R-:W-:Y:S02]  /*cfe0*/  ISETP.NE.U32.AND P2, PT, R10, RZ, PT ;  /* 0x000000ff0a00720c */ /* 0x000fe40003f45070 */
[----:B--2---:R-:W-:Y:S02]  /*cff0*/  IADD3 R10, P3, R2, R14, RZ ;  /* 0x0000000e020a7210 */ /* 0x004fe40007f7e0ff */
        /* <DEDUP_REMOVED lines=28> */
[----:B---3--:R-:W-:-:S02]  /*d1c0*/  IADD3 R10, P2, R2, R9, RZ ;  /* 0x00000009020a7210 */ /* 0x008fc40007f5e0ff */
        /* <DEDUP_REMOVED lines=31> */
[----:B------:R-:W-:Y:S01]  /*d3c0*/  LOP3.LUT R238, R12, 0x70, RZ, 0x3c, !PT ;  /* 0x000000700cee7812 */ /* 0x000fe200078e3cff */
[----:B------:R-:W4:Y:S04]  /*d3d0*/  LDL R232, [R1+0x480] ;  /* 0x0004800001e87983 */ /* 0x000f280000100800 */
[----:B------:R3:W-:Y:S02]  /*d3e0*/  LDGSTS.E [R4+0x400c], desc[UR16][R10.64], P2 ;  /* 0x0400c0000a047fae */ /* 0x0007e40009121850 */
[----:B---3--:R-:W-:-:S02]  /*d3f0*/  IADD3 R10, P1, R2, R9, RZ ;  /* 0x00000009020a7210 */ /* 0x008fc40007f3e0ff */
[----:B------:R-:W3:Y:S02]  /*d400*/  LDL R9, [R1+0x478] ;  /* 0x0004780001097983 */ /* 0x000ee40000100800 */
[----:B--2---:R-:W-:Y:S02]  /*d410*/  IADD3.X R11, R0, R14, RZ, P1, !PT ;  /* 0x0000000e000b7210 */ /* 0x004fe40000ffe4ff */
        /* <DEDUP_REMOVED lines=11> */
[----:B------:R-:W-:Y:S01]  /*d4d0*/  IADD3 R10, P2, R2, R15, RZ ;  /* 0x0000000f020a7210 */ /* 0x000fe20007f5e0ff */
[----:B------:R-:W-:Y:S01]  /*d4e0*/  VIADD R4, R238, UR4 ;  /* 0x00000004ee047c36 */ /* 0x000fe20008000000 */
[----:B------:R-:W2:Y:S04]  /*d4f0*/  LDL R15, [R1+0x494] ;  /* 0x00049400010f7983 */ /* 0x000ea80000100800 */
[----:B------:R-:W2:Y:S01]  /*d500*/  LDL R238, [R1+0x4a8] ;  /* 0x0004a80001ee7983 */ /* 0x000ea20000100800 */
[----:B----4-:R-:W-:-:S03]  /*d510*/  IMAD.X R11, R0, 0x1, R13, P2 ;  /* 0x00000001000b7824 */ /* 0x010fc600010e060d */
        /* <DEDUP_REMOVED lines=40> */
[----:B---3--:R-:W-:Y:S02]  /*d7a0*/  IADD3 R10, P3, R2, R9, RZ ;  /* 0x00000009020a7210 */ /* 0x008fe40007f7e0ff */
[----:B------:R-:W3:Y:S03]  /*d7b0*/  LDL R9, [R1+0x4e0] ;  /* 0x0004e00001097983 */ /* 0x000ee60000100800 */
[----:B--2---:R-:W-:Y:S02]  /*d7c0*/  IMAD.X R11, R0, 0x1, R14, P3 ;  /* 0x00000001000b7824 */ /* 0x004fe400018e060e */
[----:B------:R-:W2:Y:S04]  /*d7d0*/  LDL R14, [R1+0x4dc] ;  /* 0x0004dc00010e7983 */ /* 0x000ea80000100800 */
[----:B------:R1:W-:Y:S02]  /*d7e0*/  LDGSTS.E [R4+0xc004], desc[UR16][R10.64], P2 ;  /* 0x0c0040000a047fae */ /* 0x0003e40009121850 */
[----:B-1----:R-:W-:-:S05]  /*d7f0*/  IADD3 R10, P2, R2, R241, RZ ;  /* 0x000000f1020a7210 */ /* 0x002fca0007f5e0ff */
[----:B------:R-:W-:-:S05]  /*d800*/  IMAD.X R11, R0, 0x1, R240, P2 ;  /* 0x00000001000b7824 */ /* 0x000fca00010e06f0 */
[----:B------:R1:W-:Y:S02]  /*d810*/  LDGSTS.E [R4+0x8], desc[UR16][R10.64], P1 ;  /* 0x000080000a047fae */ /* 0x0003e40008921850 */
[----:B-1----:R-:W-:-:S05]  /*d820*/  IADD3 R10, P2, R2, R239, RZ ;  /* 0x000000ef020a7210 */ /* 0x002fca0007f5e0ff */
[----:B------:R-:W-:-:S05]  /*d830*/  IMAD.X R11, R0, 0x1, R238, P2 ;  /* 0x00000001000b7824 */ /* 0x000fca00010e06ee */
[----:B------:R1:W-:Y:S02]  /*d840*/  LDGSTS.E [R4+0x4008], desc[UR16][R10.64], P1 ;  /* 0x040080000a047fae */ /* 0x0003e40008921850 */
[----:B-1----:R-:W-:-:S05]  /*d850*/  IADD3 R10, P2, R2, R237, RZ ;  /* 0x000000ed020a7210 */ /* 0x002fca0007f5e0ff */
[----:B------:R-:W-:Y:S01]  /*d860*/  IMAD.X R11, R0, 0x1, R236, P2 ;  /* 0x00000001000b7824 */ /* 0x000fe200010e06ec */
[----:B------:R-:W-:-:S04]  /*d870*/  ISETP.GT.AND P2, PT, R3, 0x1f, PT ;  /* 0x0000001f0300780c */ /* 0x000fc80003f44270 */
[----:B------:R1:W-:Y:S02]  /*d880*/  LDGSTS.E [R4+0x8008], desc[UR16][R10.64], P1 ;  /* 0x080080000a047fae */ /* 0x0003e40008921850 */
[----:B-1----:R-:W-:-:S04]  /*d890*/  SEL R10, RZ, 0x4, !P2 ;  /* 0x00000004ff0a7807 */ /* 0x002fc80005000000 */
[----:B------:R-:W-:-:S04]  /*d8a0*/  SEL R10, R10, RZ, !P0 ;  /* 0x000000ff0a0a7207 */ /* 0x000fc80004000000 */
[----:B------:R-:W-:Y:S02]  /*d8b0*/  ISETP.NE.U32.AND P2, PT, R10, RZ, PT ;  /* 0x000000ff0a00720c */ /* 0x000fe40003f45070 */
[----:B------:R-:W-:-:S04]  /*d8c0*/  IADD3 R10, P3, R2, R235, RZ ;  /* 0x000000eb020a7210 */ /* 0x000fc80007f7e0ff */
[----:B------:R-:W-:-:S05]  /*d8d0*/  IADD3.X R11, R0, R234, RZ, P3, !PT ;  /* 0x000000ea000b7210 */ /* 0x000fca0001ffe4ff */
[----:B------:R1:W-:Y:S02]  /*d8e0*/  LDGSTS.E [R4+0xc008], desc[UR16][R10.64], P1 ;  /* 0x0c0080000a047fae */ /* 0x0003e40008921850 */
[----:B-1----:R-:W-:-:S05]  /*d8f0*/  IADD3 R10, P1, R2, R233, RZ ;  /* 0x000000e9020a7210 */ /* 0x002fca0007f3e0ff */
[----:B------:R-:W-:-:S05]  /*d900*/  IMAD.X R11, R0, 0x1, R232, P1 ;  /* 0x00000001000b7824 */ /* 0x000fca00008e06e8 */
[----:B------:R4:W-:Y:S02]  /*d910*/  LDGSTS.E [R4+0xc], desc[UR16][R10.64], P2 ;  /* 0x0000c0000a047fae */ /* 0x0009e40009121850 */
[----:B----4-:R-:W-:Y:S02]  /*d920*/  IADD3 R10, P1, R2, R13, RZ ;  /* 0x0000000d020a7210 */ /* 0x010fe40007f3e0ff */
[----:B------:R-:W4:Y:S03]  /*d930*/  LDL.LU R13, [R1+0xd0] ;  /* 0x0000d000010d7983 */ /* 0x000f260000300800 */
[----:B------:R-:W-:Y:S01]  /*d940*/  IMAD.X R11, R0, 0x1, R17, P1 ;  /* 0x00000001000b7824 */ /* 0x000fe200008e0611 */
[----:B------:R-:W4:Y:S04]  /*d950*/  LDL.LU R245, [R1+0xd4] ;  /* 0x0000d40001f57983 */ /* 0x000f280000300800 */
[----:B------:R1:W-:Y:S02]  /*d960*/  LDGSTS.E [R4+0x400c], desc[UR16][R10.64], P2 ;  /* 0x0400c0000a047fae */ /* 0x0003e40009121850 */
[----:B-1----:R-:W-:-:S05]  /*d970*/  IADD3 R10, P1, R2, R16, RZ ;  /* 0x00000010020a7210 */ /* 0x002fca0007f3e0ff */
[----:B------:R-:W-:Y:S02]  /*d980*/  IMAD.X R11, R0, 0x1, R15, P1 ;  /* 0x00000001000b7824 */ /* 0x000fe400008e060f */
[----:B------:R-:W4:Y:S04]  /*d990*/  LDL.LU R15, [R1+0xc0] ;  /* 0x0000c000010f7983 */ /* 0x000f280000300800 */
[----:B------:R3:W-:Y:S04]  /*d9a0*/  LDGSTS.E [R4+0x800c], desc[UR16][R10.64], P2 ;  /* 0x0800c0000a047fae */ /* 0x0007e80009121850 */
[----:B------:R-:W4:Y:S04]  /*d9b0*/  LDL.LU R238, [R1+0xb4] ;  /* 0x0000b40001ee7983 */ /* 0x000f280000300800 */
[----:B------:R-:W4:Y:S01]  /*d9c0*/  LDL.LU R242, [R1+0xc4] ;  /* 0x0000c40001f27983 */ /* 0x000f220000300800 */
[----:B---3--:R-:W-:-:S03]  /*d9d0*/  IADD3 R10, P1, R2, R9, RZ ;  /* 0x00000009020a7210 */ /* 0x008fc60007f3e0ff */
[----:B------:R-:W3:Y:S01]  /*d9e0*/  LDL.LU R246, [R1+0xa0] ;  /* 0x0000a00001f67983 */ /* 0x000ee20000300800 */
[----:B------:R-:W1:Y:S03]  /*d9f0*/  S2R R9, SR_TID.X ;  /* 0x0000000000097919 */ /* 0x000e660000002100 */
[----:B------:R-:W3:Y:S04]  /*da00*/  LDL.LU R17, [R1+0xb0] ;  /* 0x0000b00001117983 */ /* 0x000ee80000300800 */
[----:B------:R-:W3:Y:S04]  /*da10*/  LDL.LU R232, [R1+0x84] ;  /* 0x0000840001e87983 */ /* 0x000ee80000300800 */
[----:B------:R-:W3:Y:S04]  /*da20*/  LDL.LU R233, [R1+0x8c] ;  /* 0x00008c0001e97983 */ /* 0x000ee80000300800 */
[----:B------:R-:W3:Y:S04]  /*da30*/  LDL.LU R234, [R1+0x94] ;  /* 0x0000940001ea7983 */ /* 0x000ee80000300800 */
[----:B------:R-:W3:Y:S04]  /*da40*/  LDL.LU R235, [R1+0x9c] ;  /* 0x00009c0001eb7983 */ /* 0x000ee80000300800 */
[----:B------:R-:W3:Y:S01]  /*da50*/  LDL.LU R236, [R1+0xa4] ;  /* 0x0000a40001ec7983 */ /* 0x000ee20000300800 */
[----:B------:R-:W-:-:S03]  /*da60*/  ULEA UR4, UR14, UR12, 0xd ;  /* 0x0000000c0e047291 */ /* 0x000fc6000f8e683f */
[----:B------:R-:W3:Y:S04]  /*da70*/  LDL.LU R237, [R1+0xac] ;  /* 0x0000ac0001ed7983 */ /* 0x000ee80000300800 */
[----:B------:R-:W3:Y:S04]  /*da80*/  LDL.LU R239, [R1+0x80] ;  /* 0x0000800001ef7983 */ /* 0x000ee80000300800 */
[----:B------:R-:W3:Y:S04]  /*da90*/  LDL.LU R240, [R1+0xbc] ;  /* 0x0000bc0001f07983 */ /* 0x000ee80000300800 */
[----:B------:R-:W3:Y:S01]  /*daa0*/  LDL.LU R241, [R1+0x88] ;  /* 0x0000880001f17983 */ /* 0x000ee20000300800 */
[----:B--2---:R-:W-:Y:S01]  /*dab0*/  IMAD.X R11, R0, 0x1, R14, P1 ;  /* 0x00000001000b7824 */ /* 0x004fe200008e060e */
[----:B-1----:R-:W-:-:S04]  /*dac0*/  LOP3.LUT R14, R9, 0x60, RZ, 0xc0, !PT ;  /* 0x00000060090e7812 */ /* 0x002fc800078ec0ff */
[----:B------:R1:W-:Y:S01]  /*dad0*/  LDGSTS.E [R4+0xc00c], desc[UR16][R10.64], P2 ;  /* 0x0c00c0000a047fae */ /* 0x0003e20009121850 */
[----:B------:R-:W-:-:S03]  /*dae0*/  SHF.R.U32.HI R14, RZ, 0x1, R14 ;  /* 0x00000001ff0e7819 */ /* 0x000fc6000001160e */
[----:B------:R-:W0:Y:S01]  /*daf0*/  LDGDEPBAR ;  /* 0x00000000000079af */ /* 0x000e220000000000 */
[C---:B-1----:R-:W-:Y:S02]  /*db00*/  LOP3.LUT R4, R9.reuse, 0x1f, RZ, 0xc0, !PT ;  /* 0x0000001f09047812 */ /* 0x042fe400078ec0ff */
[----:B------:R-:W-:Y:S02]  /*db10*/  LOP3.LUT R9, R9, 0x7f, RZ, 0xc0, !PT ;  /* 0x0000007f09097812 */ /* 0x000fe400078ec0ff */
[----:B------:R-:W-:-:S03]  /*db20*/  ISETP.GE.AND P1, PT, R4, R3, PT ;  /* 0x000000030400720c */ /* 0x000fc60003f26270 */
[----:B------:R-:W-:Y:S01]  /*db30*/  IMAD.SHL.U32 R9, R9, 0x4, RZ ;  /* 0x0000000409097824 */ /* 0x000fe200078e00ff */
[----:B------:R-:W-:-:S04]  /*db40*/  SEL R4, RZ, 0x4, P1 ;  /* 0x00000004ff047807 */ /* 0x000fc80000800000 */
[----:B------:R-:W-:Y:S02]  /*db50*/  SEL R4, R4, RZ, !P0 ;  /* 0x000000ff04047207 */ /* 0x000fe40004000000 */
[----:B------:R-:W-:Y:S02]  /*db60*/  LOP3.LUT R9, R9, R14, RZ, 0x3c, !PT ;  /* 0x0000000e09097212 */ /* 0x000fe400078e3cff */
[----:B------:R-:W-:-:S03]  /*db70*/  ISETP.NE.U32.AND P0, PT, R4, RZ, PT ;  /* 0x000000ff0400720c */ /* 0x000fc60003f05070 */
[----:B------:R-:W-:Y:S02]  /*db80*/  VIADD R4, R9, UR4 ;  /* 0x0000000409047c36 */ /* 0x000fe40008000000 */
[----:B------:R-:W2:Y:S04]  /*db90*/  LDL.LU R9, [R1+0x90] ;  /* 0x0000900001097983 */ /* 0x000ea80000300800 */
[----:B------:R-:W2:Y:S04]  /*dba0*/  LDL.LU R243, [R1+0xcc] ;  /* 0x0000cc0001f37983 */ /* 0x000ea80000300800 */
[----:B------:R-:W2:Y:S04]  /*dbb0*/  LDL.LU R244, [R1+0x98] ;  /* 0x0000980001f47983 */ /* 0x000ea80000300800 */
[----:B------:R-:W2:Y:S04]  /*dbc0*/  LDL.LU R247, [R1+0xa8] ;  /* 0x0000a80001f77983 */ /* 0x000ea80000300800 */
[----:B------:R-:W2:Y:S04]  /*dbd0*/  LDL.LU R16, [R1+0xb8] ;  /* 0x0000b80001107983 */ /* 0x000ea80000300800 */
[----:B------:R-:W2:Y:S01]  /*dbe0*/  LDL.LU R14, [R1+0xc8] ;  /* 0x0000c800010e7983 */ /* 0x000ea20000300800 */
[----:B----4-:R-:W-:-:S05]  /*dbf0*/  IADD3 R10, P1, R5, R245, RZ ;  /* 0x000000f5050a7210 */ /* 0x010fca0007f3e0ff */
[----:B------:R-:W-:-:S05]  /*dc00*/  IMAD.X R11, R13, 0x1, R6, P1 ;  /* 0x000000010d0b7824 */ /* 0x000fca00008e0606 */
[----:B------:R1:W-:Y:S02]  /*dc10*/  LDGSTS.E [R4+0x30000], desc[UR16][R10.64], P0 ;  /* 0x300000000a047fae */ /* 0x0003e40008121850 */
[----:B-1----:R-:W-:-:S05]  /*dc20*/  IADD3 R10, P1, R5, R242, RZ ;  /* 0x000000f2050a7210 */ /* 0x002fca0007f3e0ff */
[----:B------:R-:W-:-:S05]  /*dc30*/  IMAD.X R11, R15, 0x1, R6, P1 ;  /* 0x000000010f0b7824 */ /* 0x000fca00008e0606 */
[----:B------:R1:W-:Y:S02]  /*dc40*/  LDGSTS.E [R4+0x30400], desc[UR16][R10.64], P0 ;  /* 0x304000000a047fae */ /* 0x0003e40008121850 */
[----:B-1----:R-:W-:-:S05]  /*dc50*/  IADD3 R10, P1, R5, R238, RZ ;  /* 0x000000ee050a7210 */ /* 0x002fca0007f3e0ff */
[----:B---3--:R-:W-:-:S05]  /*dc60*/  IMAD.X R11, R17, 0x1, R6, P1 ;  /* 0x00000001110b7824 */ /* 0x008fca00008e0606 */
[----:B------:R1:W-:Y:S02]  /*dc70*/  LDGSTS.E [R4+0x30800], desc[UR16][R10.64], P0 ;  /* 0x308000000a047fae */ /* 0x0003e40008121850 */
[----:B-1----:R-:W-:-:S05]  /*dc80*/  IADD3 R10, P1, R5, R236, RZ ;  /* 0x000000ec050a7210 */ /* 0x002fca0007f3e0ff */
[----:B------:R-:W-:-:S05]  /*dc90*/  IMAD.X R11, R246, 0x1, R6, P1 ;  /* 0x00000001f60b7824 */ /* 0x000fca00008e0606 */
[----:B------:R1:W-:Y:S02]  /*dca0*/  LDGSTS.E [R4+0x30c00], desc[UR16][R10.64], P0 ;  /* 0x30c000000a047fae */ /* 0x0003e40008121850 */
[----:B-1----:R-:W-:-:S05]  /*dcb0*/  IADD3 R10, P1, R5, R234, RZ ;  /* 0x000000ea050a7210 */ /* 0x002fca0007f3e0ff */
[----:B--2---:R-:W-:-:S05]  /*dcc0*/  IMAD.X R11, R9, 0x1, R6, P1 ;  /* 0x00000001090b7824 */ /* 0x004fca00008e0606 */
[----:B------:R1:W-:Y:S02]  /*dcd0*/  LDGSTS.E [R4+0x31000], desc[UR16][R10.64], P0 ;  /* 0x310000000a047fae */ /* 0x0003e40008121850 */
[----:B-1----:R-:W-:-:S05]  /*dce0*/  IADD3 R10, P1, R5, R232, RZ ;  /* 0x000000e8050a7210 */ /* 0x002fca0007f3e0ff */
[----:B------:R-:W-:-:S05]  /*dcf0*/  IMAD.X R11, R239, 0x1, R6, P1 ;  /* 0x00000001ef0b7824 */ /* 0x000fca00008e0606 */
[----:B------:R1:W-:Y:S02]  /*dd00*/  LDGSTS.E [R4+0x31400], desc[UR16][R10.64], P0 ;  /* 0x314000000a047fae */ /* 0x0003e40008121850 */
[----:B-1----:R-:W-:-:S05]  /*dd10*/  IADD3 R10, P1, R5, R250, RZ ;  /* 0x000000fa050a7210 */ /* 0x002fca0007f3e0ff */
[----:B------:R-:W-:-:S05]  /*dd20*/  IMAD.X R11, R249, 0x1, R6, P1 ;  /* 0x00000001f90b7824 */ /* 0x000fca00008e0606 */
[----:B------:R1:W-:Y:S02]  /*dd30*/  LDGSTS.E [R4+0x31800], desc[UR16][R10.64], P0 ;  /* 0x318000000a047fae */ /* 0x0003e40008121850 */
[----:B-1----:R-:W-:-:S04]  /*dd40*/  IADD3 R10, P1, R5, R22, RZ ;  /* 0x00000016050a7210 */ /* 0x002fc80007f3e0ff */
[----:B------:R-:W-:-:S05]  /*dd50*/  IADD3.X R11, R21, R6, RZ, P1, !PT ;  /* 0x00000006150b7210 */ /* 0x000fca0000ffe4ff */
[----:B------:R1:W-:Y:S04]  /*dd60*/  LDGSTS.E [R4+0x31c00], desc[UR16][R10.64], P0 ;  /* 0x31c000000a047fae */ /* 0x0003e80008121850 */
[----:B------:R-:W2:Y:S01]  /*dd70*/  LDL R4, [R1+0x4e4] ;  /* 0x0004e40001047983 */ /* 0x000ea20000100800 */
[----:B-1----:R-:W-:-:S05]  /*dd80*/  IADD3 R10, P1, R5, R243, RZ ;  /* 0x000000f3050a7210 */ /* 0x002fca0007f3e0ff */
[----:B------:R-:W-:Y:S01]  /*dd90*/  IMAD.X R11, R14, 0x1, R6, P1 ;  /* 0x000000010e0b7824 */ /* 0x000fe200008e0606 */
[-C--:B------:R-:W-:Y:S02]  /*dda0*/  IADD3 R22, P2, R22, R8.reuse, RZ ;  /* 0x0000000816167210 */ /* 0x080fe40007f5e0ff */
[-C--:B------:R-:W-:Y:S02]  /*ddb0*/  IADD3 R232, P6, R232, R8.reuse, RZ ;  /* 0x00000008e8e87210 */ /* 0x080fe40007fde0ff */
[----:B------:R-:W-:Y:S01]  /*ddc0*/  IADD3 R250, P4, R250, R8, RZ ;  /* 0x00000008fafa7210 */ /* 0x000fe20007f9e0ff */
[----:B------:R-:W-:Y:S02]  /*ddd0*/  IMAD.X R21, R21, 0x1, R7, P2 ;  /* 0x0000000115157824 */ /* 0x000fe400010e0607 */
[----:B------:R1:W-:Y:S01]  /*dde0*/  STL [R1+0x84], R232 ;  /* 0x000084e801007387 */ /* 0x0003e20000100800 */
[----:B------:R-:W-:-:S03]  /*ddf0*/  IADD3.X R249, R249, R7, RZ, P4, !PT ;  /* 0x00000007f9f97210 */ /* 0x000fc600027fe4ff */
[----:B-1----:R-:W5:Y:S01]  /*de00*/  LDL.LU R232, [R1+0x550] ;  /* 0x0005500001e87983 */ /* 0x002f620000300800 */
[----:B------:R-:W-:Y:S02]  /*de10*/  IMAD.X R239, R239, 0x1, R7, P6 ;  /* 0x00000001efef7824 */ /* 0x000fe400030e0607 */
[----:B--2---:R-:W-:-:S05]  /*de20*/  VIADD R4, R4, UR4 ;  /* 0x0000000404047c36 */ /* 0x004fca0008000000 */
        /* <DEDUP_REMOVED lines=18> */
[----:B------:R1:W-:Y:S01]  /*df50*/  LDGSTS.E [R4+0x31a00], desc[UR16][R10.64], P0 ;  /* 0x31a000000a047fae */ /* 0x0003e20008121850 */
[----:B------:R-:W-:Y:S02]  /*df60*/  IADD3 R248, P3, R248, R8, RZ ;  /* 0x00000008f8f87210 */ /* 0x000fe40007f7e0ff */
[----:B-1----:R-:W-:-:S05]  /*df70*/  IADD3 R10, P1, R5, R20, RZ ;  /* 0x00000014050a7210 */ /* 0x002fca0007f3e0ff */
[----:B------:R-:W-:Y:S01]  /*df80*/  IMAD.X R11, R19, 0x1, R6, P1 ;  /* 0x00000001130b7824 */ /* 0x000fe200008e0606 */
[----:B------:R-:W-:-:S04]  /*df90*/  IADD3 R20, P1, R20, R8, RZ ;  /* 0x0000000814147210 */ /* 0x000fc80007f3e0ff */
[----:B------:R1:W-:Y:S01]  /*dfa0*/  LDGSTS.E [R4+0x31e00], desc[UR16][R10.64], P0 ;  /* 0x31e000000a047fae */ /* 0x0003e20008121850 */
[-C--:B------:R-:W-:Y:S01]  /*dfb0*/  IADD3 R233, P0, R233, R8.reuse, RZ ;  /* 0x00000008e9e97210 */ /* 0x080fe20007f1e0ff */
[--C-:B------:R-:W-:Y:S01]  /*dfc0*/  IMAD.X R19, R19, 0x1, R7.reuse, P1 ;  /* 0x0000000113137824 */ /* 0x100fe200008e0607 */
[-C--:B------:R-:W-:Y:S01]  /*dfd0*/  IADD3 R234, P1, R234, R8.reuse, RZ ;  /* 0x00000008eaea7210 */ /* 0x080fe20007f3e0ff */
[--C-:B------:R-:W-:Y:S01]  /*dfe0*/  IMAD.X R23, R23, 0x1, R7.reuse, P3 ;  /* 0x0000000117177824 */ /* 0x100fe200018e0607 */
[-C--:B------:R-:W-:Y:S01]  /*dff0*/  IADD3 R235, P2, R235, R8.reuse, RZ ;  /* 0x00000008ebeb7210 */ /* 0x080fe20007f5e0ff */
[----:B------:R2:W-:Y:S01]  /*e000*/  STL [R1+0x8c], R233 ;  /* 0x00008ce901007387 */ /* 0x0005e20000100800 */
[-C--:B------:R-:W-:Y:S02]  /*e010*/  IADD3 R252, P5, R252, R8.reuse, RZ ;  /* 0x00000008fcfc7210 */ /* 0x080fe40007fbe0ff */
[-C--:B------:R-:W-:Y:S01]  /*e020*/  IADD3 R236, P3, R236, R8.reuse, RZ ;  /* 0x00000008ecec7210 */ /* 0x080fe20007f7e0ff */
[----:B------:R-:W-:Y:S01]  /*e030*/  VIADD R18, R18, 0x1 ;  /* 0x0000000112127836 */ /* 0x000fe20000000000 */
[-C--:B------:R-:W-:Y:S01]  /*e040*/  IADD3 R237, P4, R237, R8.reuse, RZ ;  /* 0x00000008eded7210 */ /* 0x080fe20007f9e0ff */
[----:B------:R-:W-:Y:S01]  /*e050*/  IMAD.X R251, R251, 0x1, R7, P5 ;  /* 0x00000001fbfb7824 */ /* 0x000fe200028e0607 */
[-C--:B------:R-:W-:Y:S01]  /*e060*/  IADD3 R240, P6, R240, R8.reuse, RZ ;  /* 0x00000008f0f07210 */ /* 0x080fe20007fde0ff */
[----:B------:R-:W0:Y:S04]  /*e070*/  LDGDEPBAR ;  /* 0x00000000000079af */ /* 0x000e280000000000 */
[----:B--2---:R2:W5:Y:S04]  /*e080*/  LDL.LU R233, [R1+0x54c] ;  /* 0x00054c0001e97983 */ /* 0x0045680000300800 */
[----:B------:R3:W-:Y:S01]  /*e090*/  STL [R1+0x94], R234 ;  /* 0x000094ea01007387 */ /* 0x0007e20000100800 */
[----:B------:R-:W-:-:S03]  /*e0a0*/  IADD3 R238, P5, R238, R8, RZ ;  /* 0x00000008eeee7210 */ /* 0x000fc60007fbe0ff */
[----:B---3--:R2:W5:Y:S04]  /*e0b0*/  LDL.LU R234, [R1+0x548] ;  /* 0x0005480001ea7983 */ /* 0x0085680000300800 */
[----:B------:R3:W-:Y:S01]  /*e0c0*/  STL [R1+0x9c], R235 ;  /* 0x00009ceb01007387 */ /* 0x0007e20000100800 */
[----:B------:R-:W-:-:S03]  /*e0d0*/  IMAD.X R241, R241, 0x1, R7, P0 ;  /* 0x00000001f1f17824 */ /* 0x000fc600000e0607 */
[----:B---3--:R2:W5:Y:S04]  /*e0e0*/  LDL.LU R235, [R1+0x544] ;  /* 0x0005440001eb7983 */ /* 0x0085680000300800 */
[----:B------:R3:W-:Y:S01]  /*e0f0*/  STL [R1+0xa4], R236 ;  /* 0x0000a4ec01007387 */ /* 0x0007e20000100800 */
[----:B------:R-:W-:-:S03]  /*e100*/  IADD3 R242, P0, R242, R8, RZ ;  /* 0x00000008f2f27210 */ /* 0x000fc60007f1e0ff */
[----:B---3--:R2:W5:Y:S04]  /*e110*/  LDL.LU R236, [R1+0x540] ;  /* 0x0005400001ec7983 */ /* 0x0085680000300800 */
[----:B------:R-:W3:Y:S04]  /*e120*/  LDL R4, [R1+0xfc] ;  /* 0x0000fc0001047983 */ /* 0x000ee80000100800 */
[----:B------:R4:W-:Y:S01]  /*e130*/  STL [R1+0xac], R237 ;  /* 0x0000aced01007387 */ /* 0x0009e20000100800 */
[----:B------:R-:W-:Y:S01]  /*e140*/  IMAD.X R9, R9, 0x1, R7, P1 ;  /* 0x0000000109097824 */ /* 0x000fe200008e0607 */
[----:B------:R-:W-:-:S02]  /*e150*/  IADD3 R243, P1, R243, R8, RZ ;  /* 0x00000008f3f37210 */ /* 0x000fc40007f3e0ff */
[----:B----4-:R2:W5:Y:S04]  /*e160*/  LDL.LU R237, [R1+0x53c] ;  /* 0x00053c0001ed7983 */ /* 0x0105680000300800 */
[----:B------:R4:W-:Y:S01]  /*e170*/  STL [R1+0xb4], R238 ;  /* 0x0000b4ee01007387 */ /* 0x0009e20000100800 */
[----:B------:R-:W-:-:S03]  /*e180*/  IMAD.X R244, R244, 0x1, R7, P2 ;  /* 0x00000001f4f47824 */ /* 0x000fc600010e0607 */
[----:B----4-:R2:W5:Y:S04]  /*e190*/  LDL.LU R238, [R1+0x538] ;  /* 0x0005380001ee7983 */ /* 0x0105680000300800 */
[----:B------:R4:W-:Y:S01]  /*e1a0*/  STL [R1+0x80], R239 ;  /* 0x000080ef01007387 */ /* 0x0009e20000100800 */
[----:B------:R-:W-:-:S03]  /*e1b0*/  IADD3 R245, P2, R245, R8, RZ ;  /* 0x00000008f5f57210 */ /* 0x000fc60007f5e0ff */
[----:B----4-:R2:W5:Y:S04]  /*e1c0*/  LDL.LU R239, [R1+0x534] ;  /* 0x0005340001ef7983 */ /* 0x0105680000300800 */
[----:B------:R4:W-:Y:S01]  /*e1d0*/  STL [R1+0xbc], R240 ;  /* 0x0000bcf001007387 */ /* 0x0009e20000100800 */
[----:B------:R-:W-:-:S03]  /*e1e0*/  IMAD.X R246, R246, 0x1, R7, P3 ;  /* 0x00000001f6f67824 */ /* 0x000fc600018e0607 */
        /* <DEDUP_REMOVED lines=9> */
[----:B----4-:R-:W1:Y:S04]  /*e280*/  LDL.LU R9, [R1+0x524] ;  /* 0x0005240001097983 */ /* 0x010e680000300800 */
        /* <DEDUP_REMOVED lines=9> */
[----:B------:R4:W-:Y:S04]  /*e320*/  STL [R1+0xa0], R246 ;  /* 0x0000a0f601007387 */ /* 0x0009e80000100800 */
        /* <DEDUP_REMOVED lines=12> */
[----:B----4-:R2:W5:Y:S01]  /*e3f0*/  LDL.LU R13, [R1+0x4fc] ;  /* 0x0004fc00010d7983 */ /* 0x0105620000300800 */
[----:B------:R-:W-:Y:S01]  /*e400*/  VIADD R3, R3, 0xffffffe0 ;  /* 0xffffffe003037836 */ /* 0x000fe20000000000 */
[----:B---3--:R-:W-:-:S02]  /*e410*/  ISETP.NE.U32.AND P4, PT, R4, R18, PT ;  /* 0x000000120400720c */ /* 0x008fc40003f85070 */
[----:B-1----:R-:W-:Y:S02]  /*e420*/  SHF.R.S32.HI R4, RZ, 0x1f, R9 ;  /* 0x0000001fff047819 */ /* 0x002fe40000011409 */
[C---:B------:R-:W-:Y:S02]  /*e430*/  LEA R2, P3, R9.reuse, R2, 0x2 ;  /* 0x0000000209027211 */ /* 0x040fe400078610ff */
[----:B------:R-:W-:-:S04]  /*e440*/  SHF.L.U64.HI R4, R9, 0x2, R4 ;  /* 0x0000000209047819 */ /* 0x000fc80000010204 */
[----:B------:R-:W-:-:S03]  /*e450*/  IADD3.X R0, R0, R4, RZ, P3, !PT ;  /* 0x0000000400007210 */ /* 0x000fc60001ffe4ff */
[----:B--2---:R-:W-:Y:S05]  /*e460*/  @P4 BRA `(.L_x_1) ;  /* 0xffffffb400044947 */ /* 0x004fea000383ffff */
.L_x_0:
[----:B------:R-:W2:Y:S01]  /*e470*/  LDL.LU R10, [R1+0x4ec] ;  /* 0x0004ec00010a7983 */ /* 0x000ea20000300800 */
[----:B------:R-:W-:-:S04]  /*e480*/  DEPBAR.LE SB0, 0x0 ;  /* 0x000080000000791a */ /* 0x000fc80000000000 */
[----:B------:R-:W3:Y:S01]  /*e490*/  LDL.LU R4, [R1+0x4e8] ;  /* 0x0004e80001047983 */ /* 0x000ee20000300800 */
[----:B------:R-:W1:Y:S01]  /*e4a0*/  S2R R11, SR_TID.X ;  /* 0x00000000000b7919 */ /* 0x000e620000002100 */
[----:B------:R-:W4:Y:S01]  /*e4b0*/  S2R R252, SR_TID.X ;  /* 0x0000000000fc7919 */ /* 0x000f220000002100 */
[----:B------:R-:W-:Y:S01]  /*e4c0*/  IMAD.MOV.U32 R6, RZ, RZ, R216 ;  /* 0x000000ffff067224 */ /* 0x000fe200078e00d8 */
[----:B------:R-:W-:Y:S01]  /*e4d0*/  ULDC UR4, c[0x0][0x22c] ;  /* 0x00008b0000047ab9 */ /* 0x000fe20000000800 */
[----:B------:R-:W-:Y:S01]  /*e4e0*/  IMAD.MOV.U32 R7, RZ, RZ, R218 ;  /* 0x000000ffff077224 */ /* 0x000fe200078e00da */
[----:B------:R-:W-:Y:S01]  /*e4f0*/  ULDC UR5, c[0x0][0x22c] ;  /* 0x00008b0000057ab9 */ /* 0x000fe20000000800 */
[----:B------:R-:W-:Y:S01]  /*e500*/  IMAD.MOV.U32 R8, RZ, RZ, R184 ;  /* 0x000000ffff087224 */ /* 0x000fe200078e00b8 */
[----:B------:R-:W-:Y:S01]  /*e510*/  ULDC.64 UR8, c[0x0][0x220] ;  /* 0x0000880000087ab9 */ /* 0x000fe20000000a00 */
[----:B------:R-:W-:Y:S01]  /*e520*/  IMAD.MOV.U32 R9, RZ, RZ, R186 ;  /* 0x000000ffff097224 */ /* 0x000fe200078e00ba */
[----:B------:R-:W-:Y:S01]  /*e530*/  ULDC.64 UR30, c[0x0][0x228] ;  /* 0x00008a00001e7ab9 */ /* 0x000fe20000000a00 */
[----:B------:R-:W-:Y:S01]  /*e540*/  ULDC.64 UR6, c[0x0][0x228] ;  /* 0x00008a0000067ab9 */ /* 0x000fe20000000a00 */
[----:B------:R-:W-:Y:S01]  /*e550*/  ULDC UR28, c[0x0][0x248] ;  /* 0x00009200001c7ab9 */ /* 0x000fe20000000800 */
[----:B------:R-:W-:Y:S01]  /*e560*/  ULDC.64 UR14, c[0x0][0x228] ;  /* 0x00008a00000e7ab9 */ /* 0x000fe20000000a00 */
[----:B------:R-:W-:Y:S01]  /*e570*/  ULDC.64 UR10, c[0x0][0x228] ;  /* 0x00008a00000a7ab9 */ /* 0x000fe20000000a00 */
[----:B------:R-:W-:Y:S01]  /*e580*/  ULDC.64 UR26, c[0x0][0x228] ;  /* 0x00008a00001a7ab9 */ /* 0x000fe20000000a00 */
[----:B------:R-:W-:Y:S01]  /*e590*/  ULDC.64 UR22, c[0x0][0x228] ;  /* 0x00008a0000167ab9 */ /* 0x000fe20000000a00 */
[----:B------:R-:W-:Y:S01]  /*e5a0*/  ULDC.64 UR20, c[0x0][0x228] ;  /* 0x00008a0000147ab9 */ /* 0x000fe20000000a00 */
[----:B------:R-:W-:Y:S01]  /*e5b0*/  ULDC.64 UR18, c[0x0][0x228] ;  /* 0x00008a0000127ab9 */ /* 0x000fe20000000a00 */
[----:B------:R-:W-:Y:S01]  /*e5c0*/  ULDC.64 UR24, c[0x0][0x228] ;  /* 0x00008a0000187ab9 */ /* 0x000fe20000000a00 */
[----:B------:R-:W-:Y:S01]  /*e5d0*/  BAR.SYNC.DEFER_BLOCKING 0x0 ;  /* 0x0000000000007b1d */ /* 0x000fe20000010000 */
[----:B---3-5:R-:W-:-:S05]  /*e5e0*/  ISETP.GE.AND P1, PT, R14, R4, PT ;  /* 0x000000040e00720c */ /* 0x028fca0003f26270 */
[----:B------:R-:W3:Y:S04]  /*e5f0*/  LDL.LU R4, [R1] ;  /* 0x0000000001047983 */ /* 0x000ee80000300800 */
[----:B------:R-:W3:Y:S01]  /*e600*/  LDL.LU R5, [R1+0x8] ;  /* 0x0000080001057983 */ /* 0x000ee20000300800 */
[C---:B-1----:R-:W-:Y:S02]  /*e610*/  IMAD.SHL.U32 R2, R11.reuse, 0x10, RZ ;  /* 0x000000100b027824 */ /* 0x042fe400078e00ff */
[----:B------:R-:W-:-:S03]  /*e620*/  IMAD.SHL.U32 R0, R11, 0x40, RZ ;  /* 0x000000400b007824 */ /* 0x000fc600078e00ff */
[----:B------:R-:W-:Y:S02]  /*e630*/  LOP3.LUT R2, R2, 0xf0, RZ, 0xc0, !PT ;  /* 0x000000f002027812 */ /* 0x000fe400078ec0ff */
[----:B------:R-:W-:Y:S02]  /*e640*/  LOP3.LUT R0, R0, 0x400, RZ, 0xc0, !PT ;  /* 0x0000040000007812 */ /* 0x000fe400078ec0ff */
[----:B----4-:R-:W-:Y:S02]  /*e650*/  LOP3.LUT R3, R252, 0x60, RZ, 0xc0, !PT ;  /* 0x00000060fc037812 */ /* 0x010fe400078ec0ff */
[----:B------:R-:W-:-:S05]  /*e660*/  IADD3 R0, R0, UR12, R2 ;  /* 0x0000000c00007c10 */ /* 0x000fca000fffe002 */
[----:B------:R-:W-:Y:S01]  /*e670*/  IMAD R0, R3, 0x8, R0 ;  /* 0x0000000803007824 */ /* 0x000fe200078e0200 */
[----:B------:R-:W-:-:S04]  /*e680*/  LOP3.LUT R252, R252, 0x7f, RZ, 0xc0, !PT ;  /* 0x0000007ffcfc7812 */ /* 0x000fc800078ec0ff */
[----:B------:R-:W-:Y:S01]  /*e690*/  LEA R252, R252, UR12, 0x4 ;  /* 0x0000000cfcfc7c11 */ /* 0x000fe2000f8e20ff */
[----:B------:R-:W-:Y:S01]  /*e6a0*/  IMAD.MOV.U32 R11, RZ, RZ, R154 ;  /* 0x000000ffff0b7224 */ /* 0x000fe200078e009a */
[C---:B--2---:R-:W-:Y:S01]  /*e6b0*/  ISETP.GE.AND P0, PT, R13.reuse, R10, PT ;  /* 0x0000000a0d00720c */ /* 0x044fe20003f06270 */
[----:B------:R-:W-:Y:S01]  /*e6c0*/  IMAD.MOV.U32 R10, RZ, RZ, R152 ;  /* 0x000000ffff0a7224 */ /* 0x000fe200078e0098 */
[C---:B------:R-:W-:Y:S01]  /*e6d0*/  ISETP.LT.AND P1, PT, R13.reuse, UR31, !P1 ;  /* 0x0000001f0d007c0c */ /* 0x040fe2000cf21270 */
[----:B------:R-:W-:Y:S01]  /*e6e0*/  VIADD R2, R13, 0x1 ;  /* 0x000000010d027836 */ /* 0x000fe20000000000 */
[----:B------:R-:W-:Y:S01]  /*e6f0*/  ULDC.64 UR12, c[0x0][0x228] ;  /* 0x00008a00000c7ab9 */ /* 0x000fe20000000a00 */
[----:B---3--:R1:W-:Y:S01]  /*e700*/  STSM.16.M88.4 [R0], R4 ;  /* 0x0000000400007844 */ /* 0x0083e20000000200 */
[----:B------:R-:W-:Y:S06]  /*e710*/  BAR.SYNC.DEFER_BLOCKING 0x0 ;  /* 0x0000000000007b1d */ /* 0x000fec0000010000 */
[----:B------:R-:W2:Y:S02]  /*e720*/  LDS.128 R20, [R252] ;  /* 0x00000000fc147984 */ /* 0x000ea40000000c00 */
[----:B------:R-:W-:Y:S06]  /*e730*/  BAR.SYNC.DEFER_BLOCKING 0x0 ;  /* 0x0000000000007b1d */ /* 0x000fec0000010000 */
[----:B------:R-:W-:Y:S02]  /*e740*/  STSM.16.M88.4 [R0], R8 ;  /* 0x0000000800007844 */ /* 0x000fe40000000200 */
[----:B------:R-:W-:Y:S06]  /*e750*/  BAR.SYNC.DEFER_BLOCKING 0x0 ;  /* 0x0000000000007b1d */ /* 0x000fec0000010000 */
[----:B------:R-:W3:Y:S01]  /*e760*/  LDS.128 R8, [R252] ;  /* 0x00000000fc087984 */ /* 0x000ee20000000c00 */
[----:B-1----:R-:W-:Y:S01]  /*e770*/  IMAD.MOV.U32 R4, RZ, RZ, R120 ;  /* 0x000000ffff047224 */ /* 0x002fe200078e0078 */
[----:B------:R-:W-:Y:S01]  /*e780*/  MOV R6, R88 ;  /* 0x0000005800067202 */ /* 0x000fe20000000f00 */
[----:B------:R-:W-:-:S02]  /*e790*/  IMAD.MOV.U32 R5, RZ, RZ, R122 ;  /* 0x000000ffff057224 */ /* 0x000fc400078e007a */
[----:B------:R-:W-:Y:S01]  /*e7a0*/  IMAD.MOV.U32 R7, RZ, RZ, R90 ;  /* 0x000000ffff077224 */ /* 0x000fe200078e005a */
[----:B------:R-:W-:Y:S06]  /*e7b0*/  BAR.SYNC.DEFER_BLOCKING 0x0 ;  /* 0x0000000000007b1d */ /* 0x000fec0000010000 */
[----:B--2---:R-:W-:Y:S04]  /*e7c0*/  STL.64 [R1+0x100], R20 ;  /* 0x0001001401007387 */ /* 0x004fe80000100a00 */
[----:B------:R-:W-:Y:S04]  /*e7d0*/  STL.64 [R1+0x108], R22 ;  /* 0x0001081601007387 */ /* 0x000fe80000100a00 */
[----:B------:R1:W-:Y:S01]  /*e7e0*/  STSM.16.M88.4 [R0], R4 ;  /* 0x0000000400007844 */ /* 0x0003e20000000200 */
[----:B------:R-:W-:Y:S06]  /*e7f0*/  BAR.SYNC.DEFER_BLOCKING 0x0 ;  /* 0x0000000000007b1d */ /* 0x000fec0000010000 */
[----:B---3--:R2:W-:Y:S04]  /*e800*/  STL.64 [R1+0xf0], R8 ;  /* 0x0000f00801007387 */ /* 0x0085e80000100a00 */
[----:B------:R3:W-:Y:S04]  /*e810*/  STL.64 [R1+0xf8], R10 ;  /* 0x0000f80a01007387 */ /* 0x0007e80000100a00 */
[----:B-1----:R-:W4:Y:S04]  /*e820*/  LDL.LU R4, [R1+0x4] ;  /* 0x0000040001047983 */ /* 0x002f280000300800 */
[----:B------:R-:W4:Y:S04]  /*e830*/  LDL.LU R5, [R1+0xc] ;  /* 0x00000c0001057983 */ /* 0x000f280000300800 */
[----:B------:R-:W1:Y:S01]  /*e840*/  LDS.128 R20, [R252] ;  /* 0x00000000fc147984 */ /* 0x000e620000000c00 */
[----:B--2---:R-:W-:-:S02]  /*e850*/  IMAD.MOV.U32 R8, RZ, RZ, R56 ;  /* 0x000000ffff087224 */ /* 0x004fc400078e0038 */
[----:B------:R-:W-:Y:S02]  /*e860*/  IMAD.MOV.U32 R9, RZ, RZ, R58 ;  /* 0x000000ffff097224 */ /* 0x000fe400078e003a */
[----:B---3--:R-:W-:Y:S02]  /*e870*/  IMAD.MOV.U32 R10, RZ, RZ, R24 ;  /* 0x000000ffff0a7224 */ /* 0x008fe400078e0018 */
[----:B------:R-:W-:Y:S01]  /*e880*/  IMAD.MOV.U32 R11, RZ, RZ, R26 ;  /* 0x000000ffff0b7224 */ /* 0x000fe200078e001a */
[----:B------:R-:W-:Y:S06]  /*e890*/  BAR.SYNC.DEFER_BLOCKING 0x0 ;  /* 0x0000000000007b1d */ /* 0x000fec0000010000 */
[----:B------:R-:W-:Y:S02]  /*e8a0*/  STSM.16.M88.4 [R0], R8 ;  /* 0x0000000800007844 */ /* 0x000fe40000000200 */
[----:B------:R-:W-:Y:S01]  /*e8b0*/  BAR.SYNC.DEFER_BLOCKING 0x0 ;  /* 0x0000000000007b1d */ /* 0x000fe20000010000 */
[----:B------:R-:W-:-:S02]  /*e8c0*/  IMAD.MOV.U32 R6, RZ, RZ, R217 ;  /* 0x000000ffff067224 */ /* 0x000fc400078e00d9 */
[----:B------:R-:W-:-:S03]  /*e8d0*/  IMAD.MOV.U32 R7, RZ, RZ, R219 ;  /* 0x000000ffff077224 */ /* 0x000fc600078e00db */
[----:B------:R-:W2:Y:S02]  /*e8e0*/  LDS.128 R8, [R252] ;  /* 0x00000000fc087984 */ /* 0x000ea40000000c00 */
[----:B------:R-:W-:Y:S06]  /*e8f0*/  BAR.SYNC.DEFER_BLOCKING 0x0 ;  /* 0x0000000000007b1d */ /* 0x000fec0000010000 */
[----:B-1----:R-:W-:Y:S04]  /*e900*/  STL.64 [R1+0xe0], R20 ;  /* 0x0000e01401007387 */ /* 0x002fe80000100a00 */
[----:B------:R-:W-:Y:S04]  /*e910*/  STL.64 [R1+0xe8], R22 ;  /* 0x0000e81601007387 */ /* 0x000fe80000100a00 */
[----:B--2---:R1:W-:Y:S04]  /*e920*/  STL.64 [R1+0xd0], R8 ;  /* 0x0000d00801007387 */ /* 0x0043e80000100a00 */
[----:B------:R2:W-:Y:S01]  /*e930*/  STL.64 [R1+0xd8], R10 ;  /* 0x0000d80a01007387 */ /* 0x0005e20000100a00 */
[----:B-1----:R-:W-:-:S02]  /*e940*/  IMAD.MOV.U32 R8, RZ, RZ, R185 ;  /* 0x000000ffff087224 */ /* 0x002fc400078e00b9 */
[----:B------:R-:W-:Y:S02]  /*e950*/  IMAD.MOV.U32 R9, RZ, RZ, R187 ;  /* 0x000000ffff097224 */ /* 0x000fe400078e00bb */
[----:B--2---:R-:W-:Y:S02]  /*e960*/  IMAD.MOV.U32 R10, RZ, RZ, R153 ;  /* 0x000000ffff0a7224 */ /* 0x004fe400078e0099 */
[----:B------:R-:W-:Y:S01]  /*e970*/  IMAD.MOV.U32 R11, RZ, RZ, R155 ;  /* 0x000000ffff0b7224 */ /* 0x000fe200078e009b */
[----:B----4-:R-:W-:Y:S01]  /*e980*/  STSM.16.M88.4 [R0], R4 ;  /* 0x0000000400007844 */ /* 0x010fe20000000200 */
[----:B------:R-:W-:Y:S06]  /*e990*/  BAR.SYNC.DEFER_BLOCKING 0x0 ;  /* 0x0000000000007b1d */ /* 0x000fec0000010000 */
[----:B------:R-:W1:Y:S02]  /*e9a0*/  LDS.128 R20, [R252] ;  /* 0x00000000fc147984 */ /* 0x000e640000000c00 */
[----:B------:R-:W-:Y:S06]  /*e9b0*/  BAR.SYNC.DEFER_BLOCKING 0x0 ;  /* 0x0000000000007b1d */ /* 0x000fec0000010000 */
[----:B------:R-:W-:Y:S04]  /*e9c0*/  STSM.16.M88.4 [R0], R8 ;  /* 0x0000000800007844 */ /* 0x000fe80000000200 */
[----:B-1----:R-:W-:Y:S04]  /*e9d0*/  STL.64 [R1+0xc0], R20 ;  /* 0x0000c01401007387 */ /* 0x002fe80000100a00 */
[----:B------:R-:W-:Y:S01]  /*e9e0*/  STL.64 [R1+0xc8], R22 ;  /* 0x0000c81601007387 */ /* 0x000fe20000100a00 */
[----:B------:R-:W-:Y:S06]  /*e9f0*/  BAR.SYNC.DEFER_BLOCKING 0x0 ;  /* 0x0000000000007b1d */ /* 0x000fec0000010000 */
[----:B------:R-:W1:Y:S01]  /*ea00*/  LDS.128 R20, [R252] ;  /* 0x00000000fc147984 */ /* 0x000e620000000c00 */
[----:B------:R-:W-:Y:S01]  /*ea10*/  IMAD.MOV.U32 R4, RZ, RZ, R121 ;  /* 0x000000ffff047224 */ /* 0x000fe200078e0079 */
[----:B------:R-:W-:Y:S01]  /*ea20*/  MOV R6, R89 ;  /* 0x0000005900067202 */ /* 0x000fe20000000f00 */
[----:B------:R-:W-:Y:S01]  /*ea30*/  IMAD.MOV.U32 R5, RZ, RZ, R123 ;  /* 0x000000ffff057224 */ /* 0x000fe200078e007b */
[----:B------:R-:W-:Y:S01]  /*ea40*/  BAR.SYNC.DEFER_BLOCKING 0x0 ;  /* 0x0000000000007b1d */ /* 0x000fe20000010000 */
[----:B------:R-:W-:-:S05]  /*ea50*/  IMAD.MOV.U32 R7, RZ, RZ, R91 ;  /* 0x000000ffff077224 */ /* 0x000fca00078e005b */
[----:B------:R2:W-:Y:S04]  /*ea60*/  STSM.16.M88.4 [R0], R4 ;  /* 0x0000000400007844 */ /* 0x0005e80000000200 */
[----:B-1----:R-:W-:Y:S04]  /*ea70*/  STL [R1+0xb4], R21 ;  /* 0x0000b41501007387 */ /* 0x002fe80000100800 */
[----:B------:R-:W-:Y:S04]  /*ea80*/  STL.64 [R1+0xb8], R22 ;  /* 0x0000b81601007387 */ /* 0x000fe80000100a00 */
[----:B--2---:R-:W2:Y:S04]  /*ea90*/  LDL.LU R4, [R1+0x10] ;  /* 0x0000100001047983 */ /* 0x004ea80000300800 */
[----:B------:R-:W2:Y:S01]  /*eaa0*/  LDL.LU R5, [R1+0x18] ;  /* 0x0000180001057983 */ /* 0x000ea20000300800 */
[----:B------:R-:W-:Y:S01]  /*eab0*/  ISETP.GE.AND P2, PT, R2, UR4, PT ;  /* 0x0000000402007c0c */ /* 0x000fe2000bf46270 */
[----:B------:R-:W-:Y:S01]  /*eac0*/  IMAD.MOV.U32 R2, RZ, RZ, R20 ;  /* 0x000000ffff027224 */ /* 0x000fe200078e0014 */
[----:B------:R-:W-:Y:S01]  /*ead0*/  BAR.SYNC.DEFER_BLOCKING 0x0 ;  /* 0x0000000000007b1d */ /* 0x000fe20000010000 */
[----:B------:R-:W-:-:S02]  /*eae0*/  IMAD.MOV.U32 R8, RZ, RZ, R57 ;  /* 0x000000ffff087224 */ /* 0x000fc400078e0039 */
[----:B------:R-:W-:-:S03]  /*eaf0*/  IMAD.MOV.U32 R9, RZ, RZ, R59 ;  /* 0x000000ffff097224 */ /* 0x000fc600078e003b */
[----:B------:R-:W1:Y:S01]  /*eb00*/  LDS.128 R20, [R252] ;  /* 0x00000000fc147984 */ /* 0x000e620000000c00 */
[----:B------:R-:W-:Y:S02]  /*eb10*/  IMAD.MOV.U32 R10, RZ, RZ, R25 ;  /* 0x000000ffff0a7224 */ /* 0x000fe400078e0019 */
[----:B------:R-:W-:Y:S01]  /*eb20*/  IMAD.MOV.U32 R11, RZ, RZ, R27 ;  /* 0x000000ffff0b7224 */ /* 0x000fe200078e001b */
[----:B------:R-:W-:Y:S01]  /*eb30*/  BAR.SYNC.DEFER_BLOCKING 0x0 ;  /* 0x0000000000007b1d */ /* 0x000fe20000010000 */
[----:B------:R-:W-:-:S05]  /*eb40*/  VIADD R3, R13, 0x2 ;  /* 0x000000020d037836 */ /* 0x000fca0000000000 */
[----:B------:R3:W-:Y:S01]  /*eb50*/  STSM.16.M88.4 [R0], R8 ;  /* 0x0000000800007844 */ /* 0x0007e20000000200 */
[----:B------:R-:W-:-:S03]  /*eb60*/  ISETP.GE.AND P4, PT, R3, UR5, PT ;  /* 0x0000000503007c0c */ /* 0x000fc6000bf86270 */
[----:B-1----:R-:W-:Y:S01]  /*eb70*/  STL [R1+0xa4], R21 ;  /* 0x0000a41501007387 */ /* 0x002fe20000100800 */
[----:B------:R-:W-:Y:S01]  /*eb80*/  IMAD.MOV.U32 R3, RZ, RZ, R20 ;  /* 0x000000ffff037224 */ /* 0x000fe200078e0014 */
[----:B------:R-:W-:Y:S02]  /*eb90*/  ULDC.64 UR4, c[0x0][0x228] ;  /* 0x00008a0000047ab9 */ /* 0x000fe40000000a00 */
[----:B------:R-:W-:Y:S01]  /*eba0*/  STL.64 [R1+0xa8], R22 ;  /* 0x0000a81601007387 */ /* 0x000fe20000100a00 */
[----:B------:R-:W-:Y:S01]  /*ebb0*/  BAR.SYNC.DEFER_BLOCKING 0x0 ;  /* 0x0000000000007b1d */ /* 0x000fe20000010000 */
[----:B------:R-:W-:Y:S02]  /*ebc0*/  IMAD.MOV.U32 R6, RZ, RZ, R220 ;  /* 0x000000ffff067224 */ /* 0x000fe400078e00dc */
[----:B------:R-:W-:-:S03]  /*ebd0*/  IMAD.MOV.U32 R7, RZ, RZ, R222 ;  /* 0x000000ffff077224 */ /* 0x000fc600078e00de */
[----:B------:R-:W1:Y:S02]  /*ebe0*/  LDS.128 R20, [R252] ;  /* 0x00000000fc147984 */ /* 0x000e640000000c00 */
[----:B------:R-:W-:Y:S01]  /*ebf0*/  BAR.SYNC.DEFER_BLOCKING 0x0 ;  /* 0x0000000000007b1d */ /* 0x000fe20000010000 */
[----:B---3--:R-:W-:Y:S01]  /*ec00*/  IMAD.MOV.U32 R8, RZ, RZ, R188 ;  /* 0x000000ffff087224 */ /* 0x008fe200078e00bc */
[----:B------:R-:W-:Y:S01]  /*ec10*/  MOV R11, R158 ;  /* 0x0000009e000b7202 */ /* 0x000fe20000000f00 */
[----:B------:R-:W-:Y:S02]  /*ec20*/  IMAD.MOV.U32 R9, RZ, RZ, R190 ;  /* 0x000000ffff097224 */ /* 0x000fe400078e00be */
[----:B------:R-:W-:Y:S01]  /*ec30*/  IMAD.MOV.U32 R10, RZ, RZ, R156 ;  /* 0x000000ffff0a7224 */ /* 0x000fe200078e009c */
[----:B-1----:R-:W-:Y:S01]  /*ec40*/  STL [R1+0x94], R21 ;  /* 0x0000941501007387 */ /* 0x002fe20000100800 */
[----:B------:R-:W-:-:S03]  /*ec50*/  IMAD.MOV.U32 R12, RZ, RZ, R20 ;  /* 0x000000ffff0c7224 */ /* 0x000fc600078e0014 */
[----:B------:R-:W-:Y:S04]  /*ec60*/  STL.64 [R1+0x98], R22 ;  /* 0x0000981601007387 */ /* 0x000fe80000100a00 */
[----:B--2---:R1:W-:Y:S01]  /*ec70*/  STSM.16.M88.4 [R0], R4 ;  /* 0x0000000400007844 */ /* 0x0043e20000000200 */
[----:B------:R-:W-:Y:S06]  /*ec80*/  BAR.SYNC.DEFER_BLOCKING 0x0 ;  /* 0x0000000000007b1d */ /* 0x000fec0000010000 */
[----:B------:R-:W2:Y:S02]  /*ec90*/  LDS.128 R20, [R252] ;  /* 0x00000000fc147984 */ /* 0x000ea40000000c00 */
[----:B------:R-:W-:Y:S06]  /*eca0*/  BAR.SYNC.DEFER_BLOCKING 0x0 ;  /* 0x0000000000007b1d */ /* 0x000fec0000010000 */
[----:B------:R-:W-:Y:S02]  /*ecb0*/  STSM.16.M88.4 [R0], R8 ;  /* 0x0000000800007844 */ /* 0x000fe40000000200 */
[----:B------:R-:W-:Y:S06]  /*ecc0*/  BAR.SYNC.DEFER_BLOCKING 0x0 ;  /* 0x0000000000007b1d */ /* 0x000fec0000010000 */
[----:B------:R-:W3:Y:S01]  /*ecd0*/  LDS.128 R8, [R252] ;  /* 0x00000000fc087984 */ /* 0x000ee20000000c00 */
[----:B-1----:R-:W-:-:S02]  /*ece0*/  IMAD.MOV.U32 R4, RZ, RZ, R124 ;  /* 0x000000ffff047224 */ /* 0x002fc400078e007c */
[----:B------:R-:W-:Y:S02]  /*ecf0*/  IMAD.MOV.U32 R5, RZ, RZ, R126 ;  /* 0x000000ffff057224 */ /* 0x000fe400078e007e */
[----:B------:R-:W-:Y:S02]  /*ed00*/  IMAD.MOV.U32 R6, RZ, RZ, R92 ;  /* 0x000000ffff067224 */ /* 0x000fe400078e005c */
[----:B------:R-:W-:Y:S01]  /*ed10*/  IMAD.MOV.U32 R7, RZ, RZ, R94 ;  /* 0x000000ffff077224 */ /* 0x000fe200078e005e */
[----:B------:R-:W-:Y:S06]  /*ed20*/  BAR.SYNC.DEFER_BLOCKING 0x0 ;  /* 0x0000000000007b1d */ /* 0x000fec0000010000 */
[----:B--2---:R-:W-:Y:S04]  /*ed30*/  STL.64 [R1+0x80], R20 ;  /* 0x0000801401007387 */ /* 0x004fe80000100a00 */
[----:B------:R-:W-:Y:S04]  /*ed40*/  STL.64 [R1+0x88], R22 ;  /* 0x0000881601007387 */ /* 0x000fe80000100a00 */
[----:B------:R1:W-:Y:S01]  /*ed50*/  STSM.16.M88.4 [R0], R4 ;  /* 0x0000000400007844 */ /* 0x0003e20000000200 */
[----:B------:R-:W-:Y:S01]  /*ed60*/  IMAD.MOV.U32 R26, RZ, RZ, R93 ;  /* 0x000000ffff1a7224 */ /* 0x000fe200078e005d */
[----:B------:R-:W-:Y:S06]  /*ed70*/  BAR.SYNC.DEFER_BLOCKING 0x0 ;  /* 0x0000000000007b1d */ /* 0x000fec0000010000 */
[----:B---3--:R2:W-:Y:S04]  /*ed80*/  STL.64 [R1], R8 ;  /* 0x0000000801007387 */ /* 0x0085e80000100a00 */
[----:B------:R3:W-:Y:S04]  /*ed90*/  STL.64 [R1+0x8], R10 ;  /* 0x0000080a01007387 */ /* 0x0007e80000100a00 */
[----:B-1----:R-:W4:Y:S04]  /*eda0*/  LDL.LU R4, [R1+0x14] ;  /* 0x0000140001047983 */ /* 0x002f280000300800 */
[----:B------:R-:W4:Y:S04]  /*edb0*/  LDL.LU R5, [R1+0x1c] ;  /* 0x00001c0001057983 */ /* 0x000f280000300800 */
[----:B------:R-:W4:Y:S04]  /*edc0*/  LDL.LU R92, [R1+0x20] ;  /* 0x00002000015c7983 */ /* 0x000f280000300800 */
        /* <DEDUP_REMOVED lines=12> */
[----:B------:R-:W-:Y:S01]  /*ee90*/  BAR.SYNC.DEFER_BLOCKING 0x0 ;  /* 0x0000000000007b1d */ /* 0x000fe20000010000 */
[----:B------:R-:W-:Y:S01]  /*eea0*/  IMAD.MOV.U32 R20, RZ, RZ, R189 ;  /* 0x000000ffff147224 */ /* 0x000fe200078e00bd */
[----:B------:R-:W-:Y:S01]  /*eeb0*/  MOV R23, R159 ;  /* 0x0000009f00177202 */ /* 0x000fe20000000f00 */
[----:B------:R-:W-:Y:S02]  /*eec0*/  IMAD.MOV.U32 R21, RZ, RZ, R191 ;  /* 0x000000ffff157224 */ /* 0x000fe400078e00bf */
[----:B------:R-:W-:Y:S02]  /*eed0*/  IMAD.MOV.U32 R22, RZ, RZ, R157 ;  /* 0x000000ffff167224 */ /* 0x000fe400078e009d */
[----:B------:R-:W-:Y:S02]  /*eee0*/  IMAD.MOV.U32 R24, RZ, RZ, R125 ;  /* 0x000000ffff187224 */ /* 0x000fe400078e007d */
[----:B------:R-:W-:-:S02]  /*eef0*/  IMAD.MOV.U32 R25, RZ, RZ, R127 ;  /* 0x000000ffff197224 */ /* 0x000fc400078e007f */
[----:B------:R-:W-:Y:S02]  /*ef00*/  IMAD.MOV.U32 R27, RZ, RZ, R95 ;  /* 0x000000ffff1b7224 */ /* 0x000fe400078e005f */
[----:B------:R-:W-:Y:S02]  /*ef10*/  IMAD.MOV.U32 R56, RZ, RZ, R61 ;  /* 0x000000ffff387224 */ /* 0x000fe400078e003d */
[----:B------:R-:W-:Y:S02]  /*ef20*/  IMAD.MOV.U32 R57, RZ, RZ, R63 ;  /* 0x000000ffff397224 */ /* 0x000fe400078e003f */
[----:B------:R-:W-:Y:S02]  /*ef30*/  IMAD.MOV.U32 R58, RZ, RZ, R29 ;  /* 0x000000ffff3a7224 */ /* 0x000fe400078e001d */
[----:B------:R-:W-:Y:S02]  /*ef40*/  IMAD.MOV.U32 R59, RZ, RZ, R31 ;  /* 0x000000ffff3b7224 */ /* 0x000fe400078e001f */
[----:B------:R-:W-:-:S02]  /*ef50*/  IMAD.MOV.U32 R94, RZ, RZ, R224 ;  /* 0x000000ffff5e7224 */ /* 0x000fc400078e00e0 */
[----:B------:R-:W-:Y:S01]  /*ef60*/  IMAD.MOV.U32 R95, RZ, RZ, R226 ;  /* 0x000000ffff5f7224 */ /* 0x000fe200078e00e2 */
[----:B----4-:R-:W-:Y:S01]  /*ef70*/  STSM.16.M88.4 [R0], R4 ;  /* 0x0000000400007844 */ /* 0x010fe20000000200 */
[----:B------:R-:W-:Y:S06]  /*ef80*/  BAR.SYNC.DEFER_BLOCKING 0x0 ;  /* 0x0000000000007b1d */ /* 0x000fec0000010000 */
[----:B------:R-:W3:Y:S02]  /*ef90*/  LDS.128 R4, [R252] ;  /* 0x00000000fc047984 */ /* 0x000ee40000000c00 */
[----:B------:R-:W-:Y:S06]  /*efa0*/  BAR.SYNC.DEFER_BLOCKING 0x0 ;  /* 0x0000000000007b1d */ /* 0x000fec0000010000 */
[----:B------:R-:W-:Y:S02]  /*efb0*/  STSM.16.M88.4 [R0], R20 ;  /* 0x0000001400007844 */ /* 0x000fe40000000200 */
[----:B------:R-:W-:Y:S06]  /*efc0*/  BAR.SYNC.DEFER_BLOCKING 0x0 ;  /* 0x0000000000007b1d */ /* 0x000fec0000010000 */
[----:B------:R-:W4:Y:S02]  /*efd0*/  LDS.128 R20, [R252] ;  /* 0x00000000fc147984 */ /* 0x000f240000000c00 */
        /* <DEDUP_REMOVED lines=9> */
[----:B------:R1:W-:Y:S02]  /*f070*/  STSM.16.M88.4 [R0], R92 ;  /* 0x0000005c00007844 */ /* 0x0003e40000000200 */
[----:B------:R-:W-:Y:S06]  /*f080*/  BAR.SYNC.DEFER_BLOCKING 0x0 ;  /* 0x0000000000007b1d */ /* 0x000fec0000010000 */
[----:B-1----:R-:W2:Y:S04]  /*f090*/  LDL.LU R92, [R1+0x24] ;  /* 0x00002400015c7983 */ /* 0x002ea80000300800 */
[----:B------:R-:W2:Y:S01]  /*f0a0*/  LDL.LU R93, [R1+0x2c] ;  /* 0x00002c00015d7983 */ /* 0x000ea20000300800 */
[----:B------:R-:W-:Y:S01]  /*f0b0*/  IMAD.MOV.U32 R28, RZ, RZ, R192 ;  /* 0x000000ffff1c7224 */ /* 0x000fe200078e00c0 */
[----:B------:R-:W-:Y:S01]  /*f0c0*/  MOV R31, R162 ;  /* 0x000000a2001f7202 */ /* 0x000fe20000000f00 */
[----:B------:R-:W-:Y:S01]  /*f0d0*/  IMAD.MOV.U32 R29, RZ, RZ, R194 ;  /* 0x000000ffff1d7224 */ /* 0x000fe200078e00c2 */
[----:B------:R-:W3:Y:S04]  /*f0e0*/  LDL.LU R156, [R1+0x30] ;  /* 0x00003000019c7983 */ /* 0x000ee80000300800 */
[----:B------:R-:W1:Y:S01]  /*f0f0*/  LDS.128 R56, [R252] ;  /* 0x00000000fc387984 */ /* 0x000e620000000c00 */
[----:B------:R-:W-:Y:S01]  /*f100*/  IMAD.MOV.U32 R30, RZ, RZ, R160 ;  /* 0x000000ffff1e7224 */ /* 0x000fe200078e00a0 */
[----:B------:R-:W-:Y:S01]  /*f110*/  BAR.SYNC.DEFER_BLOCKING 0x0 ;  /* 0x0000000000007b1d */ /* 0x000fe20000010000 */
[----:B------:R-:W-:-:S02]  /*f120*/  IMAD.MOV.U32 R24, RZ, RZ, R128 ;  /* 0x000000ffff187224 */ /* 0x000fc400078e0080 */
[----:B------:R-:W-:Y:S02]  /*f130*/  IMAD.MOV.U32 R25, RZ, RZ, R130 ;  /* 0x000000ffff197224 */ /* 0x000fe400078e0082 */
[----:B------:R-:W-:Y:S02]  /*f140*/  IMAD.MOV.U32 R26, RZ, RZ, R96 ;  /* 0x000000ffff1a7224 */ /* 0x000fe400078e0060 */
[----:B------:R-:W-:Y:S01]  /*f150*/  IMAD.MOV.U32 R27, RZ, RZ, R98 ;  /* 0x000000ffff1b7224 */ /* 0x000fe200078e0062 */
[----:B------:R-:W3:Y:S04]  /*f160*/  LDL.LU R157, [R1+0x38] ;  /* 0x00003800019d7983 */ /* 0x000ee80000300800 */
[----:B------:R-:W-:Y:S01]  /*f170*/  STSM.16.M88.4 [R0], R28 ;  /* 0x0000001c00007844 */ /* 0x000fe20000000200 */
[----:B------:R-:W-:Y:S06]  /*f180*/  BAR.SYNC.DEFER_BLOCKING 0x0 ;  /* 0x0000000000007b1d */ /* 0x000fec0000010000 */
[----:B------:R-:W1:Y:S02]  /*f190*/  LDS.128 R28, [R252] ;  /* 0x00000000fc1c7984 */ /* 0x000e640000000c00 */
[----:B------:R-:W-:Y:S06]  /*f1a0*/  BAR.SYNC.DEFER_BLOCKING 0x0 ;  /* 0x0000000000007b1d */ /* 0x000fec0000010000 */
[----:B------:R4:W-:Y:S02]  /*f1b0*/  STSM.16.M88.4 [R0], R24 ;  /* 0x0000001800007844 */ /* 0x0009e40000000200 */
[----:B------:R-:W-:Y:S06]  /*f1c0*/  BAR.SYNC.DEFER_BLOCKING 0x0 ;  /* 0x0000000000007b1d */ /* 0x000fec0000010000 */
[----:B------:R-:W1:Y:S01]  /*f1d0*/  LDS.128 R120, [R252] ;  /* 0x00000000fc787984 */ /* 0x000e620000000c00 */
[----:B----4-:R-:W-:-:S02]  /*f1e0*/  IMAD.MOV.U32 R24, RZ, RZ, R64 ;  /* 0x000000ffff187224 */ /* 0x010fc400078e0040 */
[----:B------:R-:W-:Y:S02]  /*f1f0*/  IMAD.MOV.U32 R25, RZ, RZ, R66 ;  /* 0x000000ffff197224 */ /* 0x000fe400078e0042 */
[----:B------:R-:W-:Y:S02]  /*f200*/  IMAD.MOV.U32 R26, RZ, RZ, R32 ;  /* 0x000000ffff1a7224 */ /* 0x000fe400078e0020 */
[----:B------:R-:W-:Y:S01]  /*f210*/  IMAD.MOV.U32 R27, RZ, RZ, R34 ;  /* 0x000000ffff1b7224 */ /* 0x000fe200078e0022 */
[----:B------:R-:W-:Y:S06]  /*f220*/  BAR.SYNC.DEFER_BLOCKING 0x0 ;  /* 0x0000000000007b1d */ /* 0x000fec0000010000 */
[----:B------:R-:W-:Y:S02]  /*f230*/  STSM.16.M88.4 [R0], R24 ;  /* 0x0000001800007844 */ /* 0x000fe40000000200 */
[----:B------:R-:W-:Y:S01]  /*f240*/  BAR.SYNC.DEFER_BLOCKING 0x0 ;  /* 0x0000000000007b1d */ /* 0x000fe20000010000 */
[----:B------:R-:W-:-:S02]  /*f250*/  IMAD.MOV.U32 R94, RZ, RZ, R225 ;  /* 0x000000ffff5e7224 */ /* 0x000fc400078e00e1 */
[----:B------:R-:W-:-:S03]  /*f260*/  IMAD.MOV.U32 R95, RZ, RZ, R227 ;  /* 0x000000ffff5f7224 */ /* 0x000fc600078e00e3 */
[----:B------:R-:W4:Y:S02]  /*f270*/  LDS.128 R24, [R252] ;  /* 0x00000000fc187984 */ /* 0x000f240000000c00 */
[----:B------:R-:W-:Y:S01]  /*f280*/  BAR.SYNC.DEFER_BLOCKING 0x0 ;  /* 0x0000000000007b1d */ /* 0x000fe20000010000 */
[----:B------:R-:W-:Y:S02]  /*f290*/  IMAD.MOV.U32 R128, RZ, RZ, R129 ;  /* 0x000000ffff807224 */ /* 0x000fe400078e0081 */
[----:B------:R-:W-:Y:S02]  /*f2a0*/  IMAD.MOV.U32 R129, RZ, RZ, R131 ;  /* 0x000000ffff817224 */ /* 0x000fe400078e0083 */
[----:B------:R-:W-:Y:S02]  /*f2b0*/  IMAD.MOV.U32 R130, RZ, RZ, R97 ;  /* 0x000000ffff827224 */ /* 0x000fe400078e0061 */
[----:B------:R-:W-:Y:S01]  /*f2c0*/  IMAD.MOV.U32 R131, RZ, RZ, R99 ;  /* 0x000000ffff837224 */ /* 0x000fe200078e0063 */
[----:B------:R-:W-:Y:S01]  /*f2d0*/  MOV R127, R163 ;  /* 0x000000a3007f7202 */ /* 0x000fe20000000f00 */
[----:B------:R-:W-:-:S02]  /*f2e0*/  IMAD.MOV.U32 R124, RZ, RZ, R193 ;  /* 0x000000ffff7c7224 */ /* 0x000fc400078e00c1 */
[----:B------:R-:W-:Y:S02]  /*f2f0*/  IMAD.MOV.U32 R125, RZ, RZ, R195 ;  /* 0x000000ffff7d7224 */ /* 0x000fe400078e00c3 */
[----:B------:R-:W-:Y:S01]  /*f300*/  IMAD.MOV.U32 R126, RZ, RZ, R161 ;  /* 0x000000ffff7e7224 */ /* 0x000fe200078e00a1 */
[----:B--2---:R-:W-:Y:S01]  /*f310*/  STSM.16.M88.4 [R0], R92 ;  /* 0x0000005c00007844 */ /* 0x004fe20000000200 */
[----:B------:R-:W-:Y:S06]  /*f320*/  BAR.SYNC.DEFER_BLOCKING 0x0 ;  /* 0x0000000000007b1d */ /* 0x000fec0000010000 */
[----:B------:R-:W2:Y:S02]  /*f330*/  LDS.128 R96, [R252] ;  /* 0x00000000fc607984 */ /* 0x000ea40000000c00 */
[----:B------:R-:W-:Y:S06]  /*f340*/  BAR.SYNC.DEFER_BLOCKING 0x0 ;  /* 0x0000000000007b1d */ /* 0x000fec0000010000 */
[----:B------:R-:W-:Y:S02]  /*f350*/  STSM.16.M88.4 [R0], R124 ;  /* 0x0000007c00007844 */ /* 0x000fe40000000200 */
[----:B------:R-:W-:Y:S06]  /*f360*/  BAR.SYNC.DEFER_BLOCKING 0x0 ;  /* 0x0000000000007b1d */ /* 0x000fec0000010000 */
[----:B------:R-:W2:Y:S02]  /*f370*/  LDS.128 R92, [R252] ;  /* 0x00000000fc5c7984 */ /* 0x000ea40000000c00 */
[----:B------:R-:W-:Y:S06]  /*f380*/  BAR.SYNC.DEFER_BLOCKING 0x0 ;  /* 0x0000000000007b1d */ /* 0x000fec0000010000 */
[----:B------:R-:W-:Y:S02]  /*f390*/  STSM.16.M88.4 [R0], R128 ;  /* 0x0000008000007844 */ /* 0x000fe40000000200 */
[----:B------:R-:W-:Y:S01]  /*f3a0*/  BAR.SYNC.DEFER_BLOCKING 0x0 ;  /* 0x0000000000007b1d */ /* 0x000fe20000010000 */
[----:B------:R-:W-:-:S02]  /*f3b0*/  IMAD.MOV.U32 R64, RZ, RZ, R65 ;  /* 0x000000ffff407224 */ /* 0x000fc400078e0041 */
[----:B------:R-:W-:-:S03]  /*f3c0*/  IMAD.MOV.U32 R65, RZ, RZ, R67 ;  /* 0x000000ffff417224 */ /* 0x000fc600078e0043 */
[----:B------:R-:W2:Y:S01]  /*f3d0*/  LDS.128 R128, [R252] ;  /* 0x00000000fc807984 */ /* 0x000ea20000000c00 */
[----:B------:R-:W-:Y:S02]  /*f3e0*/  IMAD.MOV.U32 R66, RZ, RZ, R33 ;  /* 0x000000ffff427224 */ /* 0x000fe400078e0021 */
        /* <DEDUP_REMOVED lines=8> */
[----:B---3--:R3:W-:Y:S02]  /*f470*/  STSM.16.M88.4 [R0], R156 ;  /* 0x0000009c00007844 */ /* 0x0087e40000000200 */
[----:B------:R-:W-:Y:S06]  /*f480*/  BAR.SYNC.DEFER_BLOCKING 0x0 ;  /* 0x0000000000007b1d */ /* 0x000fec0000010000 */
[----:B---3--:R-:W3:Y:S04]  /*f490*/  LDL.LU R156, [R1+0x34] ;  /* 0x00003400019c7983 */ /* 0x008ee80000300800 */
[----:B------:R-:W3:Y:S01]  /*f4a0*/  LDL.LU R157, [R1+0x3c] ;  /* 0x00003c00019d7983 */ /* 0x000ee20000300800 */
[----:B------:R-:W-:Y:S01]  /*f4b0*/  IMAD.MOV.U32 R64, RZ, RZ, R196 ;  /* 0x000000ffff407224 */ /* 0x000fe200078e00c4 */
[----:B------:R-:W-:Y:S01]  /*f4c0*/  MOV R67, R166 ;  /* 0x000000a600437202 */ /* 0x000fe20000000f00 */
[----:B------:R-:W-:Y:S01]  /*f4d0*/  IMAD.MOV.U32 R65, RZ, RZ, R198 ;  /* 0x000000ffff417224 */ /* 0x000fe200078e00c6 */
[----:B------:R-:W4:Y:S04]  /*f4e0*/  LDL.LU R192, [R1+0x40] ;  /* 0x0000400001c07983 */ /* 0x000f280000300800 */
[----:B------:R-:W2:Y:S01]  /*f4f0*/  LDS.128 R124, [R252] ;  /* 0x00000000fc7c7984 */ /* 0x000ea20000000c00 */
[----:B------:R-:W-:Y:S01]  /*f500*/  IMAD.MOV.U32 R66, RZ, RZ, R164 ;  /* 0x000000ffff427224 */ /* 0x000fe200078e00a4 */
[----:B------:R-:W-:Y:S01]  /*f510*/  BAR.SYNC.DEFER_BLOCKING 0x0 ;  /* 0x0000000000007b1d */ /* 0x000fe20000010000 */
[----:B------:R-:W-:-:S02]  /*f520*/  IMAD.MOV.U32 R32, RZ, RZ, R132 ;  /* 0x000000ffff207224 */ /* 0x000fc400078e0084 */
[----:B------:R-:W-:Y:S02]  /*f530*/  IMAD.MOV.U32 R33, RZ, RZ, R134 ;  /* 0x000000ffff217224 */ /* 0x000fe400078e0086 */
[----:B------:R-:W-:Y:S02]  /*f540*/  IMAD.MOV.U32 R34, RZ, RZ, R100 ;  /* 0x000000ffff227224 */ /* 0x000fe400078e0064 */
[----:B------:R-:W-:Y:S01]  /*f550*/  IMAD.MOV.U32 R35, RZ, RZ, R102 ;  /* 0x000000ffff237224 */ /* 0x000fe200078e0066 */
[----:B------:R-:W4:Y:S04]  /*f560*/  LDL.LU R193, [R1+0x48] ;  /* 0x0000480001c17983 */ /* 0x000f280000300800 */
[----:B------:R-:W-:Y:S01]  /*f570*/  STSM.16.M88.4 [R0], R64 ;  /* 0x0000004000007844 */ /* 0x000fe20000000200 */
[----:B------:R-:W-:Y:S06]  /*f580*/  BAR.SYNC.DEFER_BLOCKING 0x0 ;  /* 0x0000000000007b1d */ /* 0x000fec0000010000 */
[----:B------:R-:W2:Y:S02]  /*f590*/  LDS.128 R64, [R252] ;  /* 0x00000000fc407984 */ /* 0x000ea40000000c00 */
[----:B------:R-:W-:Y:S06]  /*f5a0*/  BAR.SYNC.DEFER_BLOCKING 0x0 ;  /* 0x0000000000007b1d */ /* 0x000fec0000010000 */
[----:B------:R1:W-:Y:S02]  /*f5b0*/  STSM.16.M88.4 [R0], R32 ;  /* 0x0000002000007844 */ /* 0x0003e40000000200 */
[----:B------:R-:W-:Y:S06]  /*f5c0*/  BAR.SYNC.DEFER_BLOCKING 0x0 ;  /* 0x0000000000007b1d */ /* 0x000fec0000010000 */
[----:B------:R-:W2:Y:S01]  /*f5d0*/  LDS.128 R160, [R252] ;  /* 0x00000000fca07984 */ /* 0x000ea20000000c00 */
[----:B-1----:R-:W-:-:S02]  /*f5e0*/  IMAD.MOV.U32 R32, RZ, RZ, R68 ;  /* 0x000000ffff207224 */ /* 0x002fc400078e0044 */
        /* <DEDUP_REMOVED lines=8> */
[----:B------:R-:W1:Y:S02]  /*f670*/  LDS.128 R32, [R252] ;  /* 0x00000000fc207984 */ /* 0x000e640000000c00 */
[----:B------:R-:W-:Y:S01]  /*f680*/  BAR.SYNC.DEFER_BLOCKING 0x0 ;  /* 0x0000000000007b1d */ /* 0x000fe20000010000 */
[----:B------:R-:W-:Y:S02]  /*f690*/  IMAD.MOV.U32 R166, RZ, RZ, R101 ;  /* 0x000000ffffa67224 */ /* 0x000fe400078e0065 */
[----:B------:R-:W-:-:S03]  /*f6a0*/  IMAD.MOV.U32 R164, RZ, RZ, R133 ;  /* 0x000000ffffa47224 */ /* 0x000fc600078e0085 */
[----:B---3--:R3:W-:Y:S02]  /*f6b0*/  STSM.16.M88.4 [R0], R156 ;  /* 0x0000009c00007844 */ /* 0x0087e40000000200 */
[----:B---3--:R-:W-:Y:S01]  /*f6c0*/  MOV R159, R167 ;  /* 0x000000a7009f7202 */ /* 0x008fe20000000f00 */
[----:B------:R-:W-:Y:S01]  /*f6d0*/  IMAD.MOV.U32 R167, RZ, RZ, R103 ;  /* 0x000000ffffa77224 */ /* 0x000fe200078e0067 */
[----:B------:R-:W-:Y:S01]  /*f6e0*/  BAR.SYNC.DEFER_BLOCKING 0x0 ;  /* 0x0000000000007b1d */ /* 0x000fe20000010000 */
[----:B------:R-:W-:Y:S02]  /*f6f0*/  IMAD.MOV.U32 R156, RZ, RZ, R197 ;  /* 0x000000ffff9c7224 */ /* 0x000fe400078e00c5 */
[----:B------:R-:W-:-:S03]  /*f700*/  IMAD.MOV.U32 R157, RZ, RZ, R199 ;  /* 0x000000ffff9d7224 */ /* 0x000fc600078e00c7 */
[----:B------:R-:W3:Y:S01]  /*f710*/  LDS.128 R100, [R252] ;  /* 0x00000000fc647984 */ /* 0x000ee20000000c00 */
[----:B------:R-:W-:Y:S01]  /*f720*/  IMAD.MOV.U32 R158, RZ, RZ, R165 ;  /* 0x000000ffff9e7224 */ /* 0x000fe200078e00a5 */
[----:B------:R-:W-:Y:S06]  /*f730*/  BAR.SYNC.DEFER_BLOCKING 0x0 ;  /* 0x0000000000007b1d */ /* 0x000fec0000010000 */
[----:B------:R-:W-:Y:S02]  /*f740*/  STSM.16.M88.4 [R0], R156 ;  /* 0x0000009c00007844 */ /* 0x000fe40000000200 */
[----:B------:R-:W-:Y:S01]  /*f750*/  BAR.SYNC.DEFER_BLOCKING 0x0 ;  /* 0x0000000000007b1d */ /* 0x000fe20000010000 */
[----:B------:R-:W-:-:S05]  /*f760*/  IMAD.MOV.U32 R165, RZ, RZ, R135 ;  /* 0x000000ffffa57224 */ /* 0x000fca00078e0087 */
[----:B------:R-:W3:Y:S02]  /*f770*/  LDS.128 R132, [R252] ;  /* 0x00000000fc847984 */ /* 0x000ee40000000c00 */
[----:B------:R-:W-:Y:S06]  /*f780*/  BAR.SYNC.DEFER_BLOCKING 0x0 ;  /* 0x0000000000007b1d */ /* 0x000fec0000010000 */
[----:B------:R-:W-:Y:S02]  /*f790*/  STSM.16.M88.4 [R0], R164 ;  /* 0x000000a400007844 */ /* 0x000fe40000000200 */
[----:B------:R-:W-:Y:S01]  /*f7a0*/  BAR.SYNC.DEFER_BLOCKING 0x0 ;  /* 0x0000000000007b1d */ /* 0x000fe20000010000 */
[----:B------:R-:W-:-:S02]  /*f7b0*/  IMAD.MOV.U32 R188, RZ, RZ, R69 ;  /* 0x000000ffffbc7224 */ /* 0x000fc400078e0045 */
[----:B------:R-:W-:-:S03]  /*f7c0*/  IMAD.MOV.U32 R189, RZ, RZ, R71 ;  /* 0x000000ffffbd7224 */ /* 0x000fc600078e0047 */
[----:B------:R-:W3:Y:S01]  /*f7d0*/  LDS.128 R184, [R252] ;  /* 0x00000000fcb87984 */ /* 0x000ee20000000c00 */
[----:B------:R-:W-:Y:S02]  /*f7e0*/  IMAD.MOV.U32 R190, RZ, RZ, R37 ;  /* 0x000000ffffbe7224 */ /* 0x000fe400078e0025 */
[----:B------:R-:W-:Y:S01]  /*f7f0*/  IMAD.MOV.U32 R191, RZ, RZ, R39 ;  /* 0x000000ffffbf7224 */ /* 0x000fe200078e0027 */
[----:B------:R-:W-:Y:S06]  /*f800*/  BAR.SYNC.DEFER_BLOCKING 0x0 ;  /* 0x0000000000007b1d */ /* 0x000fec0000010000 */
[----:B------:R2:W-:Y:S02]  /*f810*/  STSM.16.M88.4 [R0], R188 ;  /* 0x000000bc00007844 */ /* 0x0005e40000000200 */
[----:B------:R-:W-:Y:S06]  /*f820*/  BAR.SYNC.DEFER_BLOCKING 0x0 ;  /* 0x0000000000007b1d */ /* 0x000fec0000010000 */
[----:B--2---:R-:W2:Y:S04]  /*f830*/  LDL.LU R188, [R1+0x44] ;  /* 0x0000440001bc7983 */ /* 0x004ea80000300800 */
[----:B------:R-:W2:Y:S04]  /*f840*/  LDL.LU R189, [R1+0x4c] ;  /* 0x00004c0001bd7983 */ /* 0x000ea80000300800 */
[----:B------:R-:W3:Y:S01]  /*f850*/  LDS.128 R164, [R252] ;  /* 0x00000000fca47984 */ /* 0x000ee20000000c00 */
[----:B------:R-:W-:-:S02]  /*f860*/  IMAD.MOV.U32 R194, RZ, RZ, R232 ;  /* 0x000000ffffc27224 */ /* 0x000fc400078e00e8 */
[----:B------:R-:W-:Y:S01]  /*f870*/  IMAD.MOV.U32 R195, RZ, RZ, R234 ;  /* 0x000000ffffc37224 */ /* 0x000fe200078e00ea */
[----:B------:R-:W-:Y:S06]  /*f880*/  BAR.SYNC.DEFER_BLOCKING 0x0 ;  /* 0x0000000000007b1d */ /* 0x000fec0000010000 */
[----:B----4-:R-:W-:Y:S02]  /*f890*/  STSM.16.M88.4 [R0], R192 ;  /* 0x000000c000007844 */ /* 0x010fe40000000200 */
[----:B------:R-:W-:Y:S01]  /*f8a0*/  BAR.SYNC.DEFER_BLOCKING 0x0 ;  /* 0x0000000000007b1d */ /* 0x000fe20000010000 */
[----:B------:R-:W-:Y:S01]  /*f8b0*/  IMAD.MOV.U32 R68, RZ, RZ, R200 ;  /* 0x000000ffff447224 */ /* 0x000fe200078e00c8 */
[----:B------:R-:W-:Y:S01]  /*f8c0*/  MOV R71, R170 ;  /* 0x000000aa00477202 */ /* 0x000fe20000000f00 */
[----:B------:R-:W-:-:S02]  /*f8d0*/  IMAD.MOV.U32 R69, RZ, RZ, R202 ;  /* 0x000000ffff457224 */ /* 0x000fc400078e00ca */
[----:B------:R-:W-:Y:S02]  /*f8e0*/  IMAD.MOV.U32 R70, RZ, RZ, R168 ;  /* 0x000000ffff467224 */ /* 0x000fe400078e00a8 */
[----:B------:R-:W-:Y:S01]  /*f8f0*/  IMAD.MOV.U32 R36, RZ, RZ, R136 ;  /* 0x000000ffff247224 */ /* 0x000fe200078e0088 */
[----:B------:R-:W4:Y:S04]  /*f900*/  LDL.LU R200, [R1+0x50] ;  /* 0x0000500001c87983 */ /* 0x000f280000300800 */
[----:B------:R-:W3:Y:S01]  /*f910*/  LDS.128 R156, [R252] ;  /* 0x00000000fc9c7984 */ /* 0x000ee20000000c00 */
[----:B------:R-:W-:Y:S06]  /*f920*/  BAR.SYNC.DEFER_BLOCKING 0x0 ;  /* 0x0000000000007b1d */ /* 0x000fec0000010000 */
[----:B------:R-:W-:Y:S02]  /*f930*/  STSM.16.M88.4 [R0], R68 ;  /* 0x0000004400007844 */ /* 0x000fe40000000200 */
[----:B------:R-:W-:Y:S01]  /*f940*/  BAR.SYNC.DEFER_BLOCKING 0x0 ;  /* 0x0000000000007b1d */ /* 0x000fe20000010000 */
[----:B------:R-:W-:-:S02]  /*f950*/  IMAD.MOV.U32 R37, RZ, RZ, R138 ;  /* 0x000000ffff257224 */ /* 0x000fc400078e008a */
[----:B------:R-:W-:-:S03]  /*f960*/  IMAD.MOV.U32 R38, RZ, RZ, R104 ;  /* 0x000000ffff267224 */ /* 0x000fc600078e0068 */
[----:B------:R-:W3:Y:S01]  /*f970*/  LDS.128 R68, [R252] ;  /* 0x00000000fc447984 */ /* 0x000ee20000000c00 */
[----:B------:R-:W-:Y:S01]  /*f980*/  IMAD.MOV.U32 R39, RZ, RZ, R106 ;  /* 0x000000ffff277224 */ /* 0x000fe200078e006a */
[----:B------:R-:W-:Y:S06]  /*f990*/  BAR.SYNC.DEFER_BLOCKING 0x0 ;  /* 0x0000000000007b1d */ /* 0x000fec0000010000 */
[----:B------:R1:W-:Y:S02]  /*f9a0*/  STSM.16.M88.4 [R0], R36 ;  /* 0x0000002400007844 */ /* 0x0003e40000000200 */
[----:B------:R-:W-:Y:S06]  /*f9b0*/  BAR.SYNC.DEFER_BLOCKING 0x0 ;  /* 0x0000000000007b1d */ /* 0x000fec0000010000 */
[----:B------:R-:W3:Y:S01]  /*f9c0*/  LDS.128 R192, [R252] ;  /* 0x00000000fcc07984 */ /* 0x000ee20000000c00 */
        /* <DEDUP_REMOVED lines=10> */
[----:B------:R-:W-:Y:S06]  /*fa70*/  BAR.SYNC.DEFER_BLOCKING 0x0 ;  /* 0x0000000000007b1d */ /* 0x000fec0000010000 */
[----:B--2---:R2:W-:Y:S02]  /*fa80*/  STSM.16.M88.4 [R0], R188 ;  /* 0x000000bc00007844 */ /* 0x0045e40000000200 */
[----:B--2---:R-:W-:-:S02]  /*fa90*/  IMAD.MOV.U32 R188, RZ, RZ, R201 ;  /* 0x000000ffffbc7224 */ /* 0x004fc400078e00c9 */
[----:B------:R-:W4:Y:S01]  /*faa0*/  LDL.LU R201, [R1+0x58] ;  /* 0x0000580001c97983 */ /* 0x000f220000300800 */
[----:B------:R-:W-:Y:S01]  /*fab0*/  MOV R191, R171 ;  /* 0x000000ab00bf7202 */ /* 0x000fe20000000f00 */
[----:B------:R-:W-:Y:S02]  /*fac0*/  IMAD.MOV.U32 R170, RZ, RZ, R105 ;  /* 0x000000ffffaa7224 */ /* 0x000fe400078e0069 */
[----:B------:R-:W-:Y:S01]  /*fad0*/  IMAD.MOV.U32 R171, RZ, RZ, R107 ;  /* 0x000000ffffab7224 */ /* 0x000fe200078e006b */
[----:B------:R-:W-:Y:S01]  /*fae0*/  BAR.SYNC.DEFER_BLOCKING 0x0 ;  /* 0x0000000000007b1d */ /* 0x000fe20000010000 */
[----:B------:R-:W-:Y:S02]  /*faf0*/  IMAD.MOV.U32 R189, RZ, RZ, R203 ;  /* 0x000000ffffbd7224 */ /* 0x000fe400078e00cb */
[----:B------:R-:W-:-:S03]  /*fb00*/  IMAD.MOV.U32 R190, RZ, RZ, R169 ;  /* 0x000000ffffbe7224 */ /* 0x000fc600078e00a9 */
[----:B------:R-:W2:Y:S02]  /*fb10*/  LDS.128 R104, [R252] ;  /* 0x00000000fc687984 */ /* 0x000ea40000000c00 */
[----:B------:R-:W-:Y:S06]  /*fb20*/  BAR.SYNC.DEFER_BLOCKING 0x0 ;  /* 0x0000000000007b1d */ /* 0x000fec0000010000 */
[----:B------:R-:W-:Y:S02]  /*fb30*/  STSM.16.M88.4 [R0], R188 ;  /* 0x000000bc00007844 */ /* 0x000fe40000000200 */
[----:B------:R-:W-:Y:S01]  /*fb40*/  BAR.SYNC.DEFER_BLOCKING 0x0 ;  /* 0x0000000000007b1d */ /* 0x000fe20000010000 */
[----:B------:R-:W-:-:S02]  /*fb50*/  IMAD.MOV.U32 R168, RZ, RZ, R137 ;  /* 0x000000ffffa87224 */ /* 0x000fc400078e0089 */
[----:B------:R-:W-:-:S03]  /*fb60*/  IMAD.MOV.U32 R169, RZ, RZ, R139 ;  /* 0x000000ffffa97224 */ /* 0x000fc600078e008b */
        /* <DEDUP_REMOVED lines=13> */
[----:B------:R-:W-:Y:S02]  /*fc40*/  IMAD.MOV.U32 R203, RZ, RZ, R238 ;  /* 0x000000ffffcb7224 */ /* 0x000fe400078e00ee */
[----:B------:R-:W-:-:S03]  /*fc50*/  IMAD.MOV.U32 R40, RZ, RZ, R140 ;  /* 0x000000ffff287224 */ /* 0x000fc600078e008c */
[----:B------:R-:W3:Y:S01]  /*fc60*/  LDC R236, c[0x0][0x244] ;  /* 0x00009100ffec7b82 */ /* 0x000ee20000000800 */
[----:B------:R-:W2:Y:S07]  /*fc70*/  LDS.128 R196, [R252] ;  /* 0x00000000fcc47984 */ /* 0x000eae0000000c00 */
[----:B------:R-:W-:Y:S06]  /*fc80*/  BAR.SYNC.DEFER_BLOCKING 0x0 ;  /* 0x0000000000007b1d */ /* 0x000fec0000010000 */
[----:B----4-:R4:W-:Y:S02]  /*fc90*/  STSM.16.M88.4 [R0], R200 ;  /* 0x000000c800007844 */ /* 0x0109e40000000200 */
[----:B------:R-:W-:Y:S06]  /*fca0*/  BAR.SYNC.DEFER_BLOCKING 0x0 ;  /* 0x0000000000007b1d */ /* 0x000fec0000010000 */
[----:B----4-:R-:W4:Y:S04]  /*fcb0*/  LDL.LU R200, [R1+0x54] ;  /* 0x0000540001c87983 */ /* 0x010f280000300800 */
[----:B------:R-:W4:Y:S01]  /*fcc0*/  LDL.LU R201, [R1+0x5c] ;  /* 0x00005c0001c97983 */ /* 0x000f220000300800 */
[----:B------:R-:W-:Y:S01]  /*fcd0*/  IMAD.MOV.U32 R72, RZ, RZ, R204 ;  /* 0x000000ffff487224 */ /* 0x000fe200078e00cc */
[----:B------:R-:W-:Y:S01]  /*fce0*/  MOV R75, R174 ;  /* 0x000000ae004b7202 */ /* 0x000fe20000000f00 */
[----:B------:R-:W-:Y:S01]  /*fcf0*/  IMAD.MOV.U32 R73, RZ, RZ, R206 ;  /* 0x000000ffff497224 */ /* 0x000fe200078e00ce */
[----:B------:R-:W2:Y:S04]  /*fd00*/  LDL.LU R220, [R1+0x60] ;  /* 0x0000600001dc7983 */ /* 0x000ea80000300800 */
[----:B------:R-:W1:Y:S01]  /*fd10*/  LDS.128 R168, [R252] ;  /* 0x00000000fca87984 */ /* 0x000e620000000c00 */
[----:B------:R-:W-:Y:S01]  /*fd20*/  IMAD.MOV.U32 R74, RZ, RZ, R172 ;  /* 0x000000ffff4a7224 */ /* 0x000fe200078e00ac */
[----:B------:R-:W-:Y:S01]  /*fd30*/  BAR.SYNC.DEFER_BLOCKING 0x0 ;  /* 0x0000000000007b1d */ /* 0x000fe20000010000 */
[----:B------:R-:W-:-:S02]  /*fd40*/  IMAD.MOV.U32 R41, RZ, RZ, R142 ;  /* 0x000000ffff297224 */ /* 0x000fc400078e008e */
[----:B------:R-:W-:Y:S02]  /*fd50*/  IMAD.MOV.U32 R42, RZ, RZ, R108 ;  /* 0x000000ffff2a7224 */ /* 0x000fe400078e006c */
[----:B------:R-:W-:Y:S01]  /*fd60*/  IMAD.MOV.U32 R43, RZ, RZ, R110 ;  /* 0x000000ffff2b7224 */ /* 0x000fe200078e006e */
[----:B------:R-:W2:Y:S04]  /*fd70*/  LDL.LU R221, [R1+0x68] ;  /* 0x0000680001dd7983 */ /* 0x000ea80000300800 */
[----:B------:R-:W-:Y:S01]  /*fd80*/  STSM.16.M88.4 [R0], R72 ;  /* 0x0000004800007844 */ /* 0x000fe20000000200 */
[----:B------:R-:W-:Y:S06]  /*fd90*/  BAR.SYNC.DEFER_BLOCKING 0x0 ;  /* 0x0000000000007b1d */ /* 0x000fec0000010000 */
[----:B------:R-:W1:Y:S02]  /*fda0*/  LDS.128 R72, [R252] ;  /* 0x00000000fc487984 */ /* 0x000e640000000c00 */
[----:B------:R-:W-:Y:S06]  /*fdb0*/  BAR.SYNC.DEFER_BLOCKING 0x0 ;  /* 0x0000000000007b1d */ /* 0x000fec0000010000 */
[----:B------:R3:W-:Y:S02]  /*fdc0*/  STSM.16.M88.4 [R0], R40 ;  /* 0x0000002800007844 */ /* 0x0007e40000000200 */
[----:B------:R-:W-:Y:S06]  /*fdd0*/  BAR.SYNC.DEFER_BLOCKING 0x0 ;  /* 0x0000000000007b1d */ /* 0x000fec0000010000 */
[----:B------:R-:W1:Y:S01]  /*fde0*/  LDS.128 R216, [R252] ;  /* 0x00000000fcd87984 */ /* 0x000e620000000c00 */
[----:B---3--:R-:W-:-:S02]  /*fdf0*/  IMAD.MOV.U32 R40, RZ, RZ, R76 ;  /* 0x000000ffff287224 */ /* 0x008fc400078e004c */
        /* <DEDUP_REMOVED lines=8> */
[----:B------:R-:W3:Y:S02]  /*fe80*/  LDS.128 R40, [R252] ;  /* 0x00000000fc287984 */ /* 0x000ee40000000c00 */
[----:B------:R-:W-:Y:S01]  /*fe90*/  BAR.SYNC.DEFER_BLOCKING 0x0 ;  /* 0x0000000000007b1d */ /* 0x000fe20000010000 */
[----:B------:R-:W-:Y:S02]  /*fea0*/  IMAD.MOV.U32 R172, RZ, RZ, R141 ;  /* 0x000000ffffac7224 */ /* 0x000fe400078e008d */
[----:B------:R-:W-:-:S03]  /*feb0*/  IMAD.MOV.U32 R174, RZ, RZ, R109 ;  /* 0x000000ffffae7224 */ /* 0x000fc600078e006d */
[----:B----4-:R4:W-:Y:S02]  /*fec0*/  STSM.16.M88.4 [R0], R200 ;  /* 0x000000c800007844 */ /* 0x0109e40000000200 */
[----:B----4-:R-:W-:Y:S02]  /*fed0*/  IMAD.MOV.U32 R202, RZ, RZ, R173 ;  /* 0x000000ffffca7224 */ /* 0x010fe400078e00ad */
[----:B------:R-:W-:Y:S01]  /*fee0*/  IMAD.MOV.U32 R173, RZ, RZ, R143 ;  /* 0x000000ffffad7224 */ /* 0x000fe200078e008f */
[----:B------:R-:W-:Y:S01]  /*fef0*/  BAR.SYNC.DEFER_BLOCKING 0x0 ;  /* 0x0000000000007b1d */ /* 0x000fe20000010000 */
[----:B------:R-:W-:Y:S01]  /*ff00*/  IMAD.MOV.U32 R200, RZ, RZ, R205 ;  /* 0x000000ffffc87224 */ /* 0x000fe200078e00cd */
[----:B------:R-:W-:Y:S01]  /*ff10*/  MOV R203, R175 ;  /* 0x000000af00cb7202 */ /* 0x000fe20000000f00 */
[----:B------:R-:W-:-:S03]  /*ff20*/  IMAD.MOV.U32 R201, RZ, RZ, R207 ;  /* 0x000000ffffc97224 */ /* 0x000fc600078e00cf */
[----:B------:R-:W4:Y:S02]  /*ff30*/  LDS.128 R140, [R252] ;  /* 0x00000000fc8c7984 */ /* 0x000f240000000c00 */
[----:B------:R-:W-:Y:S06]  /*ff40*/  BAR.SYNC.DEFER_BLOCKING 0x0 ;  /* 0x0000000000007b1d */ /* 0x000fec0000010000 */
[----:B------:R-:W-:Y:S02]  /*ff50*/  STSM.16.M88.4 [R0], R200 ;  /* 0x000000c800007844 */ /* 0x000fe40000000200 */
[----:B------:R-:W-:Y:S01]  /*ff60*/  BAR.SYNC.DEFER_BLOCKING 0x0 ;  /* 0x0000000000007b1d */ /* 0x000fe20000010000 */
[----:B------:R-:W-:-:S05]  /*ff70*/  IMAD.MOV.U32 R175, RZ, RZ, R111 ;  /* 0x000000ffffaf7224 */ /* 0x000fca00078e006f */
[----:B------:R-:W4:Y:S02]  /*ff80*/  LDS.128 R108, [R252] ;  /* 0x00000000fc6c7984 */ /* 0x000f240000000c00 */
[----:B------:R-:W-:Y:S06]  /*ff90*/  BAR.SYNC.DEFER_BLOCKING 0x0 ;  /* 0x0000000000007b1d */ /* 0x000fec0000010000 */
[----:B------:R-:W-:Y:S02]  /*ffa0*/  STSM.16.M88.4 [R0], R172 ;  /* 0x000000ac00007844 */ /* 0x000fe40000000200 */
[----:B------:R-:W-:Y:S01]  /*ffb0*/  BAR.SYNC.DEFER_BLOCKING 0x0 ;  /* 0x0000000000007b1d */ /* 0x000fe20000010000 */
[----:B------:R-:W-:-:S02]  /*ffc0*/  IMAD.MOV.U32 R76, RZ, RZ, R77 ;  /* 0x000000ffff4c7224 */ /* 0x000fc400078e004d */
[----:B------:R-:W-:-:S03]  /*ffd0*/  IMAD.MOV.U32 R77, RZ, RZ, R79 ;  /* 0x000000ffff4d7224 */ /* 0x000fc600078e004f */
[----:B------:R-:W4:Y:S01]  /*ffe0*/  LDS.128 R200, [R252] ;  /* 0x00000000fcc87984 */ /* 0x000f220000000c00 */
        /* <DEDUP_REMOVED lines=8> */
[----:B------:R-:W-:Y:S06]  /*10070*/  BAR.SYNC.DEFER_BLOCKING 0x0 ;  /* 0x0000000000007b1d */ /* 0x000fec0000010000 */
[----:B--2---:R2:W-:Y:S02]  /*10080*/  STSM.16.M88.4 [R0], R220 ;  /* 0x000000dc00007844 */ /* 0x0045e40000000200 */
[----:B------:R-:W-:Y:S06]  /*10090*/  BAR.SYNC.DEFER_BLOCKING 0x0 ;  /* 0x0000000000007b1d */ /* 0x000fec0000010000 */
[----:B--2---:R-:W2:Y:S04]  /*100a0*/  LDL.LU R220, [R1+0x64] ;  /* 0x0000640001dc7983 */ /* 0x004ea80000300800 */
[----:B------:R-:W2:Y:S01]  /*100b0*/  LDL.LU R221, [R1+0x6c] ;  /* 0x00006c0001dd7983 */ /* 0x000ea20000300800 */
[----:B------:R-:W-:Y:S01]  /*100c0*/  IMAD.MOV.U32 R172, RZ, RZ, R208 ;  /* 0x000000ffffac7224 */ /* 0x000fe200078e00d0 */
[----:B------:R-:W-:Y:S01]  /*100d0*/  MOV R175, R178 ;  /* 0x000000b200af7202 */ /* 0x000fe20000000f00 */
[----:B------:R-:W-:Y:S01]  /*100e0*/  IMAD.MOV.U32 R173, RZ, RZ, R210 ;  /* 0x000000ffffad7224 */ /* 0x000fe200078e00d2 */
[----:B------:R-:W3:Y:S04]  /*100f0*/  LDL.LU R232, [R1+0x70] ;  /* 0x0000700001e87983 */ /* 0x000ee80000300800 */
[----:B------:R-:W4:Y:S01]  /*10100*/  LDS.128 R76, [R252] ;  /* 0x00000000fc4c7984 */ /* 0x000f220000000c00 */
        /* <DEDUP_REMOVED lines=9> */
[----:B------:R-:W4:Y:S02]  /*101a0*/  LDS.128 R172, [R252] ;  /* 0x00000000fcac7984 */ /* 0x000f240000000c00 */
[----:B------:R-:W-:Y:S06]  /*101b0*/  BAR.SYNC.DEFER_BLOCKING 0x0 ;  /* 0x0000000000007b1d */ /* 0x000fec0000010000 */
[----:B------:R1:W-:Y:S02]  /*101c0*/  STSM.16.M88.4 [R0], R44 ;  /* 0x0000002c00007844 */ /* 0x0003e40000000200 */
[----:B------:R-:W-:Y:S06]  /*101d0*/  BAR.SYNC.DEFER_BLOCKING 0x0 ;  /* 0x0000000000007b1d */ /* 0x000fec0000010000 */
[----:B------:R-:W4:Y:S01]  /*101e0*/  LDS.128 R224, [R252] ;  /* 0x00000000fce07984 */ /* 0x000f220000000c00 */
        /* <DEDUP_REMOVED lines=12> */
[----:B------:R-:W-:Y:S02]  /*102b0*/  IMAD.MOV.U32 R176, RZ, RZ, R145 ;  /* 0x000000ffffb07224 */ /* 0x000fe400078e0091 */
[----:B------:R-:W-:Y:S02]  /*102c0*/  IMAD.MOV.U32 R177, RZ, RZ, R147 ;  /* 0x000000ffffb17224 */ /* 0x000fe400078e0093 */
[----:B------:R-:W-:Y:S02]  /*102d0*/  IMAD.MOV.U32 R208, RZ, RZ, R209 ;  /* 0x000000ffffd07224 */ /* 0x000fe400078e00d1 */
[----:B------:R-:W-:Y:S01]  /*102e0*/  IMAD.MOV.U32 R209, RZ, RZ, R211 ;  /* 0x000000ffffd17224 */ /* 0x000fe200078e00d3 */
[----:B------:R-:W-:Y:S01]  /*102f0*/  MOV R211, R179 ;  /* 0x000000b300d37202 */ /* 0x000fe20000000f00 */
[----:B------:R-:W-:-:S02]  /*10300*/  IMAD.MOV.U32 R178, RZ, RZ, R113 ;  /* 0x000000ffffb27224 */ /* 0x000fc400078e0071 */
        /* <DEDUP_REMOVED lines=17> */
[----:B------:R4:W-:Y:S02]  /*10420*/  STSM.16.M88.4 [R0], R228 ;  /* 0x000000e400007844 */ /* 0x0009e40000000200 */
[----:B------:R-:W-:Y:S06]  /*10430*/  BAR.SYNC.DEFER_BLOCKING 0x0 ;  /* 0x0000000000007b1d */ /* 0x000fec0000010000 */
[----:B----4-:R-:W4:Y:S04]  /*10440*/  LDL.LU R228, [R1+0x74] ;  /* 0x0000740001e47983 */ /* 0x010f280000300800 */
[----:B------:R-:W4:Y:S04]  /*10450*/  LDL.LU R229, [R1+0x7c] ;  /* 0x00007c0001e57983 */ /* 0x000f280000300800 */
[----:B------:R-:W2:Y:S01]  /*10460*/  LDS.128 R208, [R252] ;  /* 0x00000000fcd07984 */ /* 0x000ea20000000c00 */
[----:B------:R-:W-:-:S02]  /*10470*/  IMAD.MOV.U32 R234, RZ, RZ, R244 ;  /* 0x000000ffffea7224 */ /* 0x000fc400078e00f4 */
[----:B------:R-:W-:Y:S01]  /*10480*/  IMAD.MOV.U32 R235, RZ, RZ, R246 ;  /* 0x000000ffffeb7224 */ /* 0x000fe200078e00f6 */
[----:B------:R-:W-:Y:S01]  /*10490*/  BAR.SYNC.DEFER_BLOCKING 0x0 ;  /* 0x0000000000007b1d */ /* 0x000fe20000010000 */
[----:B------:R-:W-:Y:S01]  /*104a0*/  IMAD.MOV.U32 R80, RZ, RZ, R212 ;  /* 0x000000ffff507224 */ /* 0x000fe200078e00d4 */
[----:B------:R-:W-:Y:S01]  /*104b0*/  MOV R83, R182 ;  /* 0x000000b600537202 */ /* 0x000fe20000000f00 */
[----:B------:R-:W-:Y:S02]  /*104c0*/  IMAD.MOV.U32 R81, RZ, RZ, R214 ;  /* 0x000000ffff517224 */ /* 0x000fe400078e00d6 */
[----:B------:R-:W-:Y:S01]  /*104d0*/  IMAD.MOV.U32 R82, RZ, RZ, R180 ;  /* 0x000000ffff527224 */ /* 0x000fe200078e00b4 */
[----:B------:R-:W2:Y:S04]  /*104e0*/  LDL.LU R244, [R1+0x100] ;  /* 0x0001000001f47983 */ /* 0x000ea80000300800 */
[----:B------:R-:W2:Y:S04]  /*104f0*/  LDL.LU R241, [R1+0xf0] ;  /* 0x0000f00001f17983 */ /* 0x000ea80000300800 */
[----:B---3--:R-:W-:Y:S01]  /*10500*/  STSM.16.M88.4 [R0], R232 ;  /* 0x000000e800007844 */ /* 0x008fe20000000200 */
[----:B------:R-:W-:Y:S01]  /*10510*/  BAR.SYNC.DEFER_BLOCKING 0x0 ;  /* 0x0000000000007b1d */ /* 0x000fe20000010000 */
[----:B------:R-:W-:-:S02]  /*10520*/  IMAD.MOV.U32 R48, RZ, RZ, R148 ;  /* 0x000000ffff307224 */ /* 0x000fc400078e0094 */
[----:B------:R-:W-:Y:S02]  /*10530*/  IMAD.MOV.U32 R49, RZ, RZ, R150 ;  /* 0x000000ffff317224 */ /* 0x000fe400078e0096 */
[----:B------:R-:W-:Y:S02]  /*10540*/  IMAD.MOV.U32 R50, RZ, RZ, R116 ;  /* 0x000000ffff327224 */ /* 0x000fe400078e0074 */
[----:B------:R-:W-:Y:S02]  /*10550*/  IMAD.MOV.U32 R51, RZ, RZ, R118 ;  /* 0x000000ffff337224 */ /* 0x000fe400078e0076 */
[----:B------:R-:W-:Y:S02]  /*10560*/  IMAD.MOV.U32 R230, RZ, RZ, R245 ;  /* 0x000000ffffe67224 */ /* 0x000fe400078e00f5 */
[----:B------:R-:W-:Y:S01]  /*10570*/  IMAD.MOV.U32 R231, RZ, RZ, R247 ;  /* 0x000000ffffe77224 */ /* 0x000fe200078e00f7 */
[----:B------:R-:W-:Y:S01]  /*10580*/  MOV R212, R213 ;  /* 0x000000d500d47202 */ /* 0x000fe20000000f00 */
[----:B------:R-:W-:Y:S01]  /*10590*/  IMAD.MOV.U32 R214, RZ, RZ, R181 ;  /* 0x000000ffffd67224 */ /* 0x000fe200078e00b5 */
[----:B------:R-:W3:Y:S04]  /*105a0*/  LDL.LU R243, [R1+0xe0] ;  /* 0x0000e00001f37983 */ /* 0x000ee80000300800 */
[----:B------:R-:W1:Y:S01]  /*105b0*/  LDS.128 R176, [R252] ;  /* 0x00000000fcb07984 */ /* 0x000e620000000c00 */
[----:B------:R-:W-:Y:S01]  /*105c0*/  BAR.SYNC.DEFER_BLOCKING 0x0 ;  /* 0x0000000000007b1d */ /* 0x000fe20000010000 */
[----:B------:R-:W-:-:S02]  /*105d0*/  IMAD.MOV.U32 R148, RZ, RZ, R149 ;  /* 0x000000ffff947224 */ /* 0x000fc400078e0095 */
[----:B------:R-:W-:Y:S02]  /*105e0*/  IMAD.MOV.U32 R150, RZ, RZ, R117 ;  /* 0x000000ffff967224 */ /* 0x000fe400078e0075 */
[----:B------:R-:W-:Y:S02]  /*105f0*/  IMAD.MOV.U32 R213, RZ, RZ, R215 ;  /* 0x000000ffffd57224 */ /* 0x000fe400078e00d7 */
[----:B------:R-:W-:Y:S01]  /*10600*/  IMAD.MOV.U32 R238, RZ, RZ, R3 ;  /* 0x000000ffffee7224 */ /* 0x000fe200078e0003 */
[----:B------:R-:W3:Y:S04]  /*10610*/  LDL.LU R237, [R1+0xd0] ;  /* 0x0000d00001ed7983 */ /* 0x000ee80000300800 */
[----:B------:R-:W-:Y:S01]  /*10620*/  STSM.16.M88.4 [R0], R80 ;  /* 0x0000005000007844 */ /* 0x000fe20000000200 */
[----:B------:R-:W-:Y:S01]  /*10630*/  BAR.SYNC.DEFER_BLOCKING 0x0 ;  /* 0x0000000000007b1d */ /* 0x000fe20000010000 */
[----:B------:R-:W-:-:S02]  /*10640*/  IMAD.MOV.U32 R149, RZ, RZ, R151 ;  /* 0x000000ffff957224 */ /* 0x000fc400078e0097 */
[----:B------:R-:W-:Y:S02]  /*10650*/  IMAD.MOV.U32 R215, RZ, RZ, R183 ;  /* 0x000000ffffd77224 */ /* 0x000fe400078e00b7 */
[----:B------:R-:W-:Y:S02]  /*10660*/  IMAD R3, R14, R236, RZ ;  /* 0x000000ec0e037224 */ /* 0x000fe400078e02ff */
[----:B------:R-:W-:Y:S01]  /*10670*/  IMAD.MOV.U32 R240, RZ, RZ, R12 ;  /* 0x000000fffff07224 */ /* 0x000fe200078e000c */
[----:B------:R-:W3:Y:S04]  /*10680*/  LDL.LU R239, [R1+0x108] ;  /* 0x0001080001ef7983 */ /* 0x000ee80000300800 */
[----:B------:R-:W1:Y:S01]  /*10690*/  LDS.128 R80, [R252] ;  /* 0x00000000fc507984 */ /* 0x000e620000000c00 */
        /* <DEDUP_REMOVED lines=10> */
[----:B------:R-:W-:Y:S06]  /*10740*/  BAR.SYNC.DEFER_BLOCKING 0x0 ;  /* 0x0000000000007b1d */ /* 0x000fec0000010000 */
[----:B------:R-:W1:Y:S02]  /*10750*/  LDS.128 R48, [R252] ;  /* 0x00000000fc307984 */ /* 0x000e640000000c00 */
[----:B------:R-:W-:Y:S01]  /*10760*/  BAR.SYNC.DEFER_BLOCKING 0x0 ;  /* 0x0000000000007b1d */ /* 0x000fe20000010000 */
[----:B------:R-:W-:-:S05]  /*10770*/  IMAD.MOV.U32 R151, RZ, RZ, R119 ;  /* 0x000000ffff977224 */ /* 0x000fca00078e0077 */
[----:B----4-:R-:W-:Y:S02]  /*10780*/  STSM.16.M88.4 [R0], R228 ;  /* 0x000000e400007844 */ /* 0x010fe40000000200 */
[----:B------:R-:W-:Y:S06]  /*10790*/  BAR.SYNC.DEFER_BLOCKING 0x0 ;  /* 0x0000000000007b1d */ /* 0x000fec0000010000 */
[----:B------:R-:W4:Y:S02]  /*107a0*/  LDS.128 R116, [R252] ;  /* 0x00000000fc747984 */ /* 0x000f240000000c00 */
[----:B------:R-:W-:Y:S06]  /*107b0*/  BAR.SYNC.DEFER_BLOCKING 0x0 ;  /* 0x0000000000007b1d */ /* 0x000fec0000010000 */
[----:B------:R1:W-:Y:S02]  /*107c0*/  STSM.16.M88.4 [R0], R212 ;  /* 0x000000d400007844 */ /* 0x0003e40000000200 */
[----:B------:R-:W-:Y:S06]  /*107d0*/  BAR.SYNC.DEFER_BLOCKING 0x0 ;  /* 0x0000000000007b1d */ /* 0x000fec0000010000 */
[----:B------:R-:W4:Y:S02]  /*107e0*/  LDS.128 R180, [R252] ;  /* 0x00000000fcb47984 */ /* 0x000f240000000c00 */
[----:B------:R-:W-:Y:S01]  /*107f0*/  BAR.SYNC.DEFER_BLOCKING 0x0 ;  /* 0x0000000000007b1d */ /* 0x000fe20000010000 */
[----:B------:R-:W-:-:S05]  /*10800*/  IMAD.MOV.U32 R84, RZ, RZ, R85 ;  /* 0x000000ffff547224 */ /* 0x000fca00078e0055 */
[----:B------:R2:W-:Y:S01]  /*10810*/  STSM.16.M88.4 [R0], R148 ;  /* 0x0000009400007844 */ /* 0x0005e20000000200 */
[----:B------:R-:W-:Y:S02]  /*10820*/  IMAD.MOV.U32 R85, RZ, RZ, R87 ;  /* 0x000000ffff557224 */ /* 0x000fe400078e0057 */
[----:B------:R-:W-:Y:S02]  /*10830*/  IMAD.MOV.U32 R86, RZ, RZ, R53 ;  /* 0x000000ffff567224 */ /* 0x000fe400078e0035 */
[----:B------:R-:W-:Y:S01]  /*10840*/  IMAD.MOV.U32 R87, RZ, RZ, R55 ;  /* 0x000000ffff577224 */ /* 0x000fe200078e0037 */
[----:B------:R-:W-:Y:S06]  /*10850*/  BAR.SYNC.DEFER_BLOCKING 0x0 ;  /* 0x0000000000007b1d */ /* 0x000fec0000010000 */
[----:B------:R-:W4:Y:S02]  /*10860*/  LDS.128 R52, [R252] ;  /* 0x00000000fc347984 */ /* 0x000f240000000c00 */
[----:B------:R-:W-:Y:S01]  /*10870*/  BAR.SYNC.DEFER_BLOCKING 0x0 ;  /* 0x0000000000007b1d */ /* 0x000fe20000010000 */
[----:B------:R-:W-:Y:S01]  /*10880*/  IMAD.MOV.U32 R242, RZ, RZ, R2 ;  /* 0x000000fffff27224 */ /* 0x000fe200078e0002 */
[----:B------:R-:W-:Y:S01]  /*10890*/  LEA R2, P3, R3, UR8, 0x2 ;  /* 0x0000000803027c11 */ /* 0x000fe2000f8610ff */
[----:B------:R-:W-:-:S03]  /*108a0*/  IMAD R12, R236, 0x80, R3 ;  /* 0x00000080ec0c7824 */ /* 0x000fc600078e0203 */
[----:B------:R-:W-:Y:S02]  /*108b0*/  LEA.HI.X.SX32 R3, R3, UR9, 0x2, P3 ;  /* 0x0000000903037c11 */ /* 0x000fe400098f16ff */
[C---:B------:R-:W-:Y:S02]  /*108c0*/  LEA R18, P6, R12.reuse, UR8, 0x2 ;  /* 0x000000080c127c11 */ /* 0x040fe4000f8c10ff */
[----:B------:R-:W-:Y:S01]  /*108d0*/  ISETP.LT.AND P3, PT, R17, UR6, !P0 ;  /* 0x0000000611007c0c */ /* 0x000fe2000c761270 */
[----:B-1----:R-:W-:Y:S01]  /*108e0*/  IMAD R214, R13, UR28, RZ ;  /* 0x0000001c0dd67c24 */ /* 0x002fe2000f8e02ff */
[----:B------:R-:W-:Y:S01]  /*108f0*/  STSM.16.M88.4 [R0], R84 ;  /* 0x0000005400007844 */ /* 0x000fe20000000200 */
[----:B------:R-:W-:Y:S02]  /*10900*/  LEA.HI.X.SX32 R19, R12, UR9, 0x2, P6 ;  /* 0x000000090c137c11 */ /* 0x000fe4000b0f16ff */
[C---:B------:R-:W-:Y:S01]  /*10910*/  IMAD.WIDE R212, R214.reuse, 0x4, R2 ;  /* 0x00000004d6d47825 */ /* 0x040fe200078e0202 */
[----:B------:R-:W-:Y:S01]  /*10920*/  ULDC UR6, c[0x0][0x228] ;  /* 0x00008a0000067ab9 */ /* 0x000fe20000000800 */
[----:B------:R-:W-:Y:S02]  /*10930*/  BAR.SYNC.DEFER_BLOCKING 0x0 ;  /* 0x0000000000007b1d */ /* 0x000fe40000010000 */
[----:B--2---:R-:W-:-:S04]  /*10940*/  IMAD.WIDE R150, R214, 0x4, R18 ;  /* 0x00000004d6967825 */ /* 0x004fc800078e0212 */
[----:B------:R-:W-:Y:S04]  /*10950*/  @P1 STG.E desc[UR16][R212.64], R244 ;  /* 0x000000f4d4001986 */ /* 0x000fe8000c101910 */
[----:B------:R1:W-:Y:S04]  /*10960*/  @P3 STG.E desc[UR16][R150.64], R241 ;  /* 0x000000f196003986 */ /* 0x0003e8000c101910 */
[----:B-1----:R-:W2:Y:S01]  /*10970*/  LDL.LU R241, [R1+0xc0] ;  /* 0x0000c00001f17983 */ /* 0x002ea20000300800 */
[----:B------:R-:W-:Y:S01]  /*10980*/  IMAD R0, R236, 0x80, R12 ;  /* 0x00000080ec007824 */ /* 0x000fe200078e020c */
[----:B------:R-:W-:-:S02]  /*10990*/  ISETP.LT.AND P6, PT, R16, UR4, !P0 ;  /* 0x0000000410007c0c */ /* 0x000fc4000c7c1270 */
[----:B------:R-:W-:Y:S01]  /*109a0*/  ISETP.LT.AND P3, PT, R15, UR14, !P0 ;  /* 0x0000000e0f007c0c */ /* 0x000fe2000c761270 */
[----:B------:R-:W4:Y:S01]  /*109b0*/  LDL.LU R246, [R1+0x104] ;  /* 0x0001040001f67983 */ /* 0x000f220000300800 */
[----:B------:R-:W-:Y:S01]  /*109c0*/  LEA R84, P5, R0, UR8, 0x2 ;  /* 0x0000000800547c11 */ /* 0x000fe2000f8a10ff */
[----:B------:R-:W-:Y:S01]  /*109d0*/  VIADD R12, R214, UR28 ;  /* 0x0000001cd60c7c36 */ /* 0x000fe20008000000 */
[----:B------:R-:W-:Y:S01]  /*109e0*/  ISETP.LT.AND P0, PT, R17, UR10, !P2 ;  /* 0x0000000a11007c0c */ /* 0x000fe2000d701270 */
[----:B------:R-:W4:Y:S01]  /*109f0*/  LDL.LU R244, [R1+0xf4] ;  /* 0x0000f40001f47983 */ /* 0x000f220000300800 */
[----:B------:R-:W-:Y:S01]  /*10a00*/  LEA.HI.X.SX32 R85, R0, UR9, 0x2, P5 ;  /* 0x0000000900557c11 */ /* 0x000fe2000a8f16ff */
[----:B------:R-:W-:Y:S01]  /*10a10*/  IMAD.WIDE R212, R12, 0x4, R2 ;  /* 0x000000040cd47825 */ /* 0x000fe200078e0202 */
[----:B------:R-:W-:Y:S01]  /*10a20*/  LEA R0, R236, R0, 0x7 ;  /* 0x00000000ec007211 */ /* 0x000fe200078e38ff */
[----:B------:R-:W-:Y:S01]  /*10a30*/  ULDC UR4, c[0x0][0x22c] ;  /* 0x00008b0000047ab9 */ /* 0x000fe20000000800 */
[----:B------:R-:W-:Y:S01]  /*10a40*/  ULDC UR10, c[0x0][0x228] ;  /* 0x00008a00000a7ab9 */ /* 0x000fe20000000800 */
[----:B------:R-:W-:Y:S01]  /*10a50*/  IMAD.WIDE R148, R214, 0x4, R84 ;  /* 0x00000004d6947825 */ /* 0x000fe200078e0254 */
[----:B------:R-:W-:-:S04]  /*10a60*/  LEA R86, P5, R0, UR8, 0x2 ;  /* 0x0000000800567c11 */ /* 0x000fc8000f8a10ff */
[----:B---3--:R1:W-:Y:S01]  /*10a70*/  @P6 STG.E desc[UR16][R148.64], R243 ;  /* 0x000000f394006986 */ /* 0x0083e2000c101910 */
[----:B------:R-:W-:Y:S01]  /*10a80*/  LEA.HI.X.SX32 R87, R0, UR9, 0x2, P5 ;  /* 0x0000000900577c11 */ /* 0x000fe2000a8f16ff */
[----:B------:R-:W-:Y:S01]  /*10a90*/  ULDC.64 UR8, c[0x0][0x228] ;  /* 0x00008a0000087ab9 */ /* 0x000fe20000000a00 */
[----:B------:R-:W-:Y:S01]  /*10aa0*/  ISETP.LT.AND P6, PT, R14, UR12, !P2 ;  /* 0x0000000c0e007c0c */ /* 0x000fe2000d7c1270 */
[----:B------:R-:W-:Y:S01]  /*10ab0*/  IMAD.WIDE R150, R12, 0x4, R18 ;  /* 0x000000040c967825 */ /* 0x000fe200078e0212 */
[----:B------:R-:W-:Y:S01]  /*10ac0*/  ISETP.LT.AND P5, PT, R16, UR8, !P2 ;  /* 0x0000000810007c0c */ /* 0x000fe2000d7a1270 */
[----:B------:R-:W-:Y:S02]  /*10ad0*/  ULDC UR8, c[0x0][0x228] ;  /* 0x00008a0000087ab9 */ /* 0x000fe40000000800 */
[----:B-1----:R-:W-:Y:S01]  /*10ae0*/  IMAD.WIDE R148, R214, 0x4, R86 ;  /* 0x00000004d6947825 */ /* 0x002fe200078e0256 */
[----:B------:R-:W3:Y:S01]  /*10af0*/  LDL.LU R243, [R1+0xe4] ;  /* 0x0000e40001f37983 */ /* 0x000ee20000300800 */
[----:B------:R-:W-:-:S03]  /*10b00*/  ULDC UR12, c[0x0][0x228] ;  /* 0x00008a00000c7ab9 */ /* 0x000fc60000000800 */
[----:B------:R1:W-:Y:S04]  /*10b10*/  @P3 STG.E desc[UR16][R148.64], R237 ;  /* 0x000000ed94003986 */ /* 0x0003e8000c101910 */
[----:B-1----:R-:W3:Y:S01]  /*10b20*/  LDL.LU R237, [R1+0xd4] ;  /* 0x0000d40001ed7983 */ /* 0x002ee20000300800 */
[----:B------:R-:W-:-:S03]  /*10b30*/  IMAD.WIDE R148, R12, 0x4, R84 ;  /* 0x000000040c947825 */ /* 0x000fc600078e0254 */
[----:B--2---:R-:W-:Y:S04]  /*10b40*/  @P6 STG.E desc[UR16][R212.64], R241 ;  /* 0x000000f1d4006986 */ /* 0x004fe8000c101910 */
[----:B------:R-:W-:Y:S04]  /*10b50*/  @P0 STG.E desc[UR16][R150.64], R242 ;  /* 0x000000f296000986 */ /* 0x000fe8000c101910 */
[----:B------:R1:W-:Y:S04]  /*10b60*/  @P5 STG.E desc[UR16][R148.64], R238 ;  /* 0x000000ee94005986 */ /* 0x0003e8000c101910 */
[----:B-1----:R-:W2:Y:S01]  /*10b70*/  LDL.LU R238, [R1+0xc4] ;  /* 0x0000c40001ee7983 */ /* 0x002ea20000300800 */
[----:B------:R-:W-:-:S02]  /*10b80*/  ISETP.LT.AND P2, PT, R15, UR26, !P2 ;  /* 0x0000001a0f007c0c */ /* 0x000fc4000d741270 */
[----:B------:R-:W-:Y:S01]  /*10b90*/  ISETP.LT.AND P0, PT, R14, UR22, !P4 ;  /* 0x000000160e007c0c */ /* 0x000fe2000e701270 */
[C---:B------:R-:W-:Y:S01]  /*10ba0*/  IMAD.WIDE R148, R12.reuse, 0x4, R86 ;  /* 0x000000040c947825 */ /* 0x040fe200078e0256 */
[----:B------:R-:W-:Y:S01]  /*10bb0*/  ISETP.LT.AND P6, PT, R17, UR20, !P4 ;  /* 0x0000001411007c0c */ /* 0x000fe2000e7c1270 */
[----:B------:R-:W2:Y:S02]  /*10bc0*/  LDL.LU R241, [R1+0xb4] ;  /* 0x0000b40001f17983 */ /* 0x000ea40000300800 */
[----:B------:R-:W-:Y:S02]  /*10bd0*/  VIADD R12, R12, UR28 ;  /* 0x0000001c0c0c7c36 */ /* 0x000fe40008000000 */
[----:B------:R-:W-:Y:S01]  /*10be0*/  VIADD R0, R13, 0x3 ;  /* 0x000000030d007836 */ /* 0x000fe20000000000 */
[----:B------:R-:W-:Y:S01]  /*10bf0*/  ISETP.LT.AND P5, PT, R16, UR18, !P4 ;  /* 0x0000001210007c0c */ /* 0x000fe2000e7a1270 */
[----:B------:R-:W2:Y:S01]  /*10c00*/  LDL.LU R242, [R1+0xa4] ;  /* 0x0000a40001f27983 */ /* 0x000ea20000300800 */
[----:B------:R-:W-:Y:S01]  /*10c10*/  ISETP.LT.AND P4, PT, R15, UR24, !P4 ;  /* 0x000000180f007c0c */ /* 0x000fe2000e781270 */
[----:B------:R-:W-:Y:S01]  /*10c20*/  IMAD.WIDE R214, R12, 0x4, R2 ;  /* 0x000000040cd67825 */ /* 0x000fe200078e0202 */
[----:B------:R-:W-:Y:S01]  /*10c30*/  ISETP.GE.AND P1, PT, R0, UR4, PT ;  /* 0x0000000400007c0c */ /* 0x000fe2000bf26270 */
[----:B------:R1:W-:Y:S01]  /*10c40*/  @P2 STG.E desc[UR16][R148.64], R240 ;  /* 0x000000f094002986 */ /* 0x0003e2000c101910 */
[----:B------:R-:W-:Y:S01]  /*10c50*/  ULDC UR4, c[0x0][0x22c] ;  /* 0x00008b0000047ab9 */ /* 0x000fe20000000800 */
[----:B------:R-:W-:-:S02]  /*10c60*/  IMAD.WIDE R212, R12, 0x4, R18 ;  /* 0x000000040cd47825 */ /* 0x000fc400078e0212 */
[----:B----4-:R-:W-:Y:S01]  /*10c70*/  @P0 STG.E desc[UR16][R214.64], R246 ;  /* 0x000000f6d6000986 */ /* 0x010fe2000c101910 */
[----:B------:R-:W-:Y:S01]  /*10c80*/  ISETP.LT.AND P0, PT, R14, UR30, !P1 ;  /* 0x0000001e0e007c0c */ /* 0x000fe2000cf01270 */
[C---:B------:R-:W-:Y:S02]  /*10c90*/  IMAD.WIDE R150, R12.reuse, 0x4, R84 ;  /* 0x000000040c967825 */ /* 0x040fe400078e0254 */
[----:B-1----:R-:W4:Y:S02]  /*10ca0*/  LDL.LU R240, [R1+0x94] ;  /* 0x0000940001f07983 */ /* 0x002f240000300800 */
[C---:B------:R-:W-:Y:S02]  /*10cb0*/  IMAD.WIDE R148, R12.reuse, 0x4, R86 ;  /* 0x000000040c947825 */ /* 0x040fe400078e0256 */
[----:B------:R-:W-:Y:S02]  /*10cc0*/  @P6 STG.E desc[UR16][R212.64], R244 ;  /* 0x000000f4d4006986 */ /* 0x000fe4000c101910 */
[----:B------:R-:W-:-:S02]  /*10cd0*/  VIADD R12, R12, UR28 ;  /* 0x0000001c0c0c7c36 */ /* 0x000fc40008000000 */
[----:B---3--:R-:W-:Y:S04]  /*10ce0*/  @P5 STG.E desc[UR16][R150.64], R243 ;  /* 0x000000f396005986 */ /* 0x008fe8000c101910 */
[----:B------:R1:W-:Y:S02]  /*10cf0*/  @P4 STG.E desc[UR16][R148.64], R237 ;  /* 0x000000ed94004986 */ /* 0x0003e4000c101910 */
[----:B-1----:R-:W-:Y:S02]  /*10d00*/  IMAD.WIDE R148, R12, 0x4, R2 ;  /* 0x000000040c947825 */ /* 0x002fe400078e0202 */
[----:B------:R-:W3:Y:S04]  /*10d10*/  LDL.LU R237, [R1+0xf8] ;  /* 0x0000f80001ed7983 */ /* 0x000ee80000300800 */
[----:B--2---:R1:W-:Y:S04]  /*10d20*/  @P0 STG.E desc[UR16][R148.64], R238 ;  /* 0x000000ee94000986 */ /* 0x0043e8000c101910 */
[----:B-1----:R-:W2:Y:S01]  /*10d30*/  LDL.LU R238, [R1+0xe8] ;  /* 0x0000e80001ee7983 */ /* 0x002ea20000300800 */
[C---:B------:R-:W-:Y:S01]  /*10d40*/  VIADD R0, R13.reuse, 0x4 ;  /* 0x000000040d007836 */ /* 0x040fe20000000000 */
[----:B------:R-:W-:Y:S01]  /*10d50*/  ISETP.LT.AND P5, PT, R16, UR6, !P1 ;  /* 0x0000000610007c0c */ /* 0x000fe2000cfa1270 */
[----:B------:R-:W-:Y:S01]  /*10d60*/  IMAD.WIDE R214, R12, 0x4, R18 ;  /* 0x000000040cd67825 */ /* 0x000fe200078e0212 */
[----:B------:R-:W2:Y:S01]  /*10d70*/  LDL.LU R243, [R1+0xd8] ;  /* 0x0000d80001f37983 */ /* 0x000ea20000300800 */
[----:B------:R-:W-:Y:S01]  /*10d80*/  ULDC UR6, c[0x0][0x228] ;  /* 0x00008a0000067ab9 */ /* 0x000fe20000000800 */
[----:B------:R-:W-:Y:S01]  /*10d90*/  ISETP.GE.AND P3, PT, R0, UR4, PT ;  /* 0x0000000400007c0c */ /* 0x000fe2000bf66270 */
[----:B------:R-:W-:Y:S01]  /*10da0*/  VIADD R0, R13, 0x5 ;  /* 0x000000050d007836 */ /* 0x000fe20000000000 */
[----:B------:R-:W-:-:S04]  /*10db0*/  ULDC UR4, c[0x0][0x22c] ;  /* 0x00008b0000047ab9 */ /* 0x000fc80000000800 */
[----:B------:R-:W-:Y:S01]  /*10dc0*/  ISETP.GE.AND P2, PT, R0, UR4, PT ;  /* 0x0000000400007c0c */ /* 0x000fe2000bf46270 */
[----:B------:R-:W-:Y:S02]  /*10dd0*/  ULDC UR4, c[0x0][0x228] ;  /* 0x00008a0000047ab9 */ /* 0x000fe40000000800 */
[----:B------:R-:W-:Y:S01]  /*10de0*/  ISETP.LT.AND P4, PT, R17, UR4, !P1 ;  /* 0x0000000411007c0c */ /* 0x000fe2000cf81270 */
[C---:B------:R-:W-:Y:S01]  /*10df0*/  IMAD.WIDE R212, R12.reuse, 0x4, R84 ;  /* 0x000000040cd47825 */ /* 0x040fe200078e0254 */
[----:B------:R-:W-:Y:S01]  /*10e00*/  ISETP.LT.AND P1, PT, R15, UR8, !P1 ;  /* 0x000000080f007c0c */ /* 0x000fe2000cf21270 */
[----:B------:R-:W-:Y:S02]  /*10e10*/  ULDC UR4, c[0x0][0x22c] ;  /* 0x00008b0000047ab9 */ /* 0x000fe40000000800 */
[----:B------:R-:W-:Y:S02]  /*10e20*/  VIADD R228, R13, 0x6 ;  /* 0x000000060de47836 */ /* 0x000fe40000000000 */
[----:B------:R-:W-:Y:S01]  /*10e30*/  IMAD.WIDE R150, R12, 0x4, R86 ;  /* 0x000000040c967825 */ /* 0x000fe200078e0256 */
[----:B------:R-:W-:Y:S01]  /*10e40*/  ISETP.LT.AND P6, PT, R14, UR10, !P3 ;  /* 0x0000000a0e007c0c */ /* 0x000fe2000dfc1270 */
[----:B------:R-:W-:Y:S01]  /*10e50*/  ULDC UR8, c[0x0][0x228] ;  /* 0x00008a0000087ab9 */ /* 0x000fe20000000800 */
[----:B------:R-:W-:Y:S01]  /*10e60*/  ISETP.GE.AND P0, PT, R228, UR4, PT ;  /* 0x00000004e4007c0c */ /* 0x000fe2000bf06270 */
[----:B------:R-:W-:Y:S01]  /*10e70*/  ULDC UR4, c[0x0][0x228] ;  /* 0x00008a0000047ab9 */ /* 0x000fe20000000800 */
[----:B------:R-:W-:Y:S01]  /*10e80*/  VIADD R0, R12, UR28 ;  /* 0x0000001c0c007c36 */ /* 0x000fe20008000000 */
[----:B------:R1:W-:Y:S01]  /*10e90*/  @P4 STG.E desc[UR16][R214.64], R241 ;  /* 0x000000f1d6004986 */ /* 0x0003e2000c101910 */
[----:B------:R-:W-:-:S03]  /*10ea0*/  ULDC UR10, c[0x0][0x228] ;  /* 0x00008a00000a7ab9 */ /* 0x000fc60000000800 */
[----:B------:R3:W-:Y:S04]  /*10eb0*/  @P5 STG.E desc[UR16][R212.64], R242 ;  /* 0x000000f2d4005986 */ /* 0x0007e8000c101910 */
[----:B----4-:R4:W-:Y:S04]  /*10ec0*/  @P1 STG.E desc[UR16][R150.64], R240 ;  /* 0x000000f096001986 */ /* 0x0109e8000c101910 */
[----:B-1----:R-:W2:Y:S01]  /*10ed0*/  LDL.LU R241, [R1+0xc8] ;  /* 0x0000c80001f17983 */ /* 0x002ea20000300800 */
[----:B------:R-:W-:Y:S01]  /*10ee0*/  ISETP.LT.AND P1, PT, R17, UR4, !P3 ;  /* 0x0000000411007c0c */ /* 0x000fe2000df21270 */
[----:B------:R-:W-:-:S02]  /*10ef0*/  ULDC UR4, c[0x0][0x228] ;  /* 0x00008a0000047ab9 */ /* 0x000fc40000000800 */
[----:B---3--:R-:W3:Y:S01]  /*10f00*/  LDL.LU R242, [R1+0xb8] ;  /* 0x0000b80001f27983 */ /* 0x008ee20000300800 */
[----:B------:R-:W-:Y:S01]  /*10f10*/  ISETP.LT.AND P4, PT, R16, UR4, !P3 ;  /* 0x0000000410007c0c */ /* 0x000fe2000df81270 */
[----:B------:R-:W-:Y:S01]  /*10f20*/  IMAD.WIDE R148, R0, 0x4, R2 ;  /* 0x0000000400947825 */ /* 0x000fe200078e0202 */
[----:B------:R-:W-:Y:S01]  /*10f30*/  ISETP.LT.AND P5, PT, R14, UR8, !P2 ;  /* 0x000000080e007c0c */ /* 0x000fe2000d7a1270 */
[----:B----4-:R-:W4:Y:S02]  /*10f40*/  LDL.LU R240, [R1+0xa8] ;  /* 0x0000a80001f07983 */ /* 0x010f240000300800 */
[C---:B------:R-:W-:Y:S01]  /*10f50*/  IMAD.WIDE R150, R0.reuse, 0x4, R84 ;  /* 0x0000000400967825 */ /* 0x040fe200078e0254 */
[----:B------:R-:W-:Y:S01]  /*10f60*/  ISETP.LT.AND P3, PT, R15, UR6, !P3 ;  /* 0x000000060f007c0c */ /* 0x000fe2000df61270 */
[----:B------:R1:W-:Y:S01]  /*10f70*/  @P6 STG.E desc[UR16][R148.64], R239 ;  /* 0x000000ef94006986 */ /* 0x0003e2000c101910 */
[----:B------:R-:W-:Y:S01]  /*10f80*/  ULDC UR4, c[0x0][0x22c] ;  /* 0x00008b0000047ab9 */ /* 0x000fe20000000800 */
[----:B------:R-:W-:Y:S01]  /*10f90*/  VIADD R212, R13, 0x7 ;  /* 0x000000070dd47836 */ /* 0x000fe20000000000 */
[----:B------:R-:W-:Y:S01]  /*10fa0*/  ULDC UR6, c[0x0][0x228] ;  /* 0x00008a0000067ab9 */ /* 0x000fe20000000800 */
[----:B------:R-:W4:Y:S01]  /*10fb0*/  LDL.LU R244, [R1+0x98] ;  /* 0x0000980001f47983 */ /* 0x000f220000300800 */
[C---:B------:R-:W-:Y:S01]  /*10fc0*/  VIADD R12, R0.reuse, UR28 ;  /* 0x0000001c000c7c36 */ /* 0x040fe20008000000 */
[----:B------:R-:W-:Y:S01]  /*10fd0*/  ULDC UR8, c[0x0][0x228] ;  /* 0x00008a0000087ab9 */ /* 0x000fe20000000800 */
[----:B-1----:R-:W-:Y:S01]  /*10fe0*/  IMAD.WIDE R148, R0, 0x4, R18 ;  /* 0x0000000400947825 */ /* 0x002fe200078e0212 */
[----:B------:R-:W4:Y:S04]  /*10ff0*/  LDL.LU R239, [R1+0x10c] ;  /* 0x00010c0001ef7983 */ /* 0x000f280000300800 */
[----:B------:R1:W-:Y:S04]  /*11000*/  @P1 STG.E desc[UR16][R148.64], R237 ;  /* 0x000000ed94001986 */ /* 0x0003e8000c101910 */
[----:B-1----:R-:W4:Y:S04]  /*11010*/  LDL.LU R237, [R1+0xfc] ;  /* 0x0000fc0001ed7983 */ /* 0x002f280000300800 */
[----:B--2---:R1:W-:Y:S04]  /*11020*/  @P4 STG.E desc[UR16][R150.64], R238 ;  /* 0x000000ee96004986 */ /* 0x0043e8000c101910 */
[----:B-1----:R-:W2:Y:S01]  /*11030*/  LDL.LU R238, [R1+0xec] ;  /* 0x0000ec0001ee7983 */ /* 0x002ea20000300800 */
[----:B------:R-:W-:-:S02]  /*11040*/  ISETP.LT.AND P6, PT, R17, UR10, !P2 ;  /* 0x0000000a11007c0c */ /* 0x000fc4000d7c1270 */
[----:B------:R-:W-:Y:S01]  /*11050*/  ISETP.GE.AND P1, PT, R212, UR4, PT ;  /* 0x00000004d4007c0c */ /* 0x000fe2000bf26270 */
[----:B------:R-:W-:Y:S01]  /*11060*/  ULDC UR4, c[0x0][0x228] ;  /* 0x00008a0000047ab9 */ /* 0x000fe20000000800 */
[----:B------:R-:W-:Y:S01]  /*11070*/  IMAD.WIDE R212, R0, 0x4, R86 ;  /* 0x0000000400d47825 */ /* 0x000fe200078e0256 */
[----:B------:R-:W-:Y:S01]  /*11080*/  ISETP.LT.AND P4, PT, R16, UR4, !P2 ;  /* 0x0000000410007c0c */ /* 0x000fe2000d781270 */
[----:B------:R-:W-:Y:S01]  /*11090*/  ULDC UR4, c[0x0][0x228] ;  /* 0x00008a0000047ab9 */ /* 0x000fe20000000800 */
[----:B------:R-:W-:Y:S01]  /*110a0*/  ULDC UR10, c[0x0][0x228] ;  /* 0x00008a00000a7ab9 */ /* 0x000fe20000000800 */
[C---:B------:R-:W-:Y:S01]  /*110b0*/  IMAD.WIDE R150, R12.reuse, 0x4, R2 ;  /* 0x000000040c967825 */ /* 0x040fe200078e0202 */
[----:B------:R1:W-:Y:S03]  /*110c0*/  @P3 STG.E desc[UR16][R212.64], R243 ;  /* 0x000000f3d4003986 */ /* 0x0003e6000c101910 */
[----:B------:R-:W-:Y:S01]  /*110d0*/  IMAD.WIDE R148, R12, 0x4, R18 ;  /* 0x000000040c947825 */ /* 0x000fe200078e0212 */
[----:B------:R-:W-:Y:S01]  /*110e0*/  ISETP.LT.AND P2, PT, R15, UR4, !P2 ;  /* 0x000000040f007c0c */ /* 0x000fe2000d741270 */
[----:B------:R-:W-:Y:S01]  /*110f0*/  ULDC UR4, c[0x0][0x22c] ;  /* 0x00008b0000047ab9 */ /* 0x000fe20000000800 */
[----:B------:R-:W-:Y:S01]  /*11100*/  ISETP.LT.AND P3, PT, R14, UR6, !P0 ;  /* 0x000000060e007c0c */ /* 0x000fe2000c761270 */
[C---:B------:R-:W-:Y:S01]  /*11110*/  VIADD R214, R12.reuse, UR28 ;  /* 0x0000001c0cd67c36 */ /* 0x040fe20008000000 */
[----:B------:R-:W-:Y:S01]  /*11120*/  ULDC UR6, c[0x0][0x228] ;  /* 0x00008a0000067ab9 */ /* 0x000fe20000000800 */
[----:B-1----:R-:W2:Y:S04]  /*11130*/  LDL.LU R243, [R1+0xdc] ;  /* 0x0000dc0001f37983 */ /* 0x002ea80000300800 */
[----:B------:R1:W-:Y:S04]  /*11140*/  @P5 STG.E desc[UR16][R150.64], R241 ;  /* 0x000000f196005986 */ /* 0x0003e8000c101910 */
[----:B---3--:R3:W-:Y:S01]  /*11150*/  @P6 STG.E desc[UR16][R148.64], R242 ;  /* 0x000000f294006986 */ /* 0x0087e2000c101910 */
[----:B------:R-:W-:Y:S01]  /*11160*/  ISETP.LT.AND P5, PT, R17, UR8, !P0 ;  /* 0x0000000811007c0c */ /* 0x000fe2000c7a1270 */
[----:B------:R-:W-:Y:S01]  /*11170*/  IMAD.WIDE R228, R12, 0x4, R86 ;  /* 0x000000040ce47825 */ /* 0x000fe200078e0256 */
[----:B------:R-:W-:Y:S01]  /*11180*/  ISETP.LT.AND P6, PT, R16, UR10, !P0 ;  /* 0x0000000a10007c0c */ /* 0x000fe2000c7c1270 */
[----:B------:R-:W-:Y:S01]  /*11190*/  ULDC UR8, c[0x0][0x228] ;  /* 0x00008a0000087ab9 */ /* 0x000fe20000000800 */
[----:B------:R-:W-:Y:S01]  /*111a0*/  ULDC UR10, c[0x0][0x228] ;  /* 0x00008a00000a7ab9 */ /* 0x000fe20000000800 */
[----:B-1----:R-:W2:Y:S01]  /*111b0*/  LDL.LU R241, [R1+0xcc] ;  /* 0x0000cc0001f17983 */ /* 0x002ea20000300800 */
[----:B---3--:R-:W-:-:S03]  /*111c0*/  IMAD.WIDE R148, R12, 0x4, R84 ;  /* 0x000000040c947825 */ /* 0x008fc600078e0254 */
[----:B------:R-:W3:Y:S04]  /*111d0*/  LDL.LU R242, [R1+0xbc] ;  /* 0x0000bc0001f27983 */ /* 0x000ee80000300800 */
[----:B----4-:R1:W-:Y:S01]  /*111e0*/  @P4 STG.E desc[UR16][R148.64], R240 ;  /* 0x000000f094004986 */ /* 0x0103e2000c101910 */
[----:B------:R-:W-:-:S04]  /*111f0*/  IMAD.WIDE R212, R214, 0x4, R2 ;  /* 0x00000004d6d47825 */ /* 0x000fc800078e0202 */
[C---:B------:R-:W-:Y:S01]  /*11200*/  IMAD.WIDE R150, R214.reuse, 0x4, R18 ;  /* 0x00000004d6967825 */ /* 0x040fe200078e0212 */
[----:B-1----:R-:W4:Y:S03]  /*11210*/  LDL.LU R240, [R1+0xac] ;  /* 0x0000ac0001f07983 */ /* 0x002f260000300800 */
[----:B------:R-:W-:Y:S01]  /*11220*/  IMAD.WIDE R148, R214, 0x4, R84 ;  /* 0x00000004d6947825 */ /* 0x000fe200078e0254 */
[----:B------:R-:W-:Y:S04]  /*11230*/  @P2 STG.E desc[UR16][R228.64], R244 ;  /* 0x000000f4e4002986 */ /* 0x000fe8000c101910 */
[----:B------:R1:W-:Y:S04]  /*11240*/  @P3 STG.E desc[UR16][R212.64], R239 ;  /* 0x000000efd4003986 */ /* 0x0003e8000c101910 */
[----:B------:R1:W-:Y:S04]  /*11250*/  @P5 STG.E desc[UR16][R150.64], R237 ;  /* 0x000000ed96005986 */ /* 0x0003e8000c101910 */
[----:B-1----:R-:W4:Y:S04]  /*11260*/  LDL.LU R239, [R1+0x9c] ;  /* 0x00009c0001ef7983 */ /* 0x002f280000300800 */
[----:B------:R-:W4:Y:S04]  /*11270*/  LDL.LU R237, [R1+0x80] ;  /* 0x0000800001ed7983 */ /* 0x000f280000300800 */
[----:B--2---:R1:W-:Y:S04]  /*11280*/  @P6 STG.E desc[UR16][R148.64], R238 ;  /* 0x000000ee94006986 */ /* 0x0043e8000c101910 */
[----:B-1----:R-:W2:Y:S01]  /*11290*/  LDL.LU R238, [R1] ;  /* 0x0000000001ee7983 */ /* 0x002ea20000300800 */
[----:B------:R-:W-:-:S05]  /*112a0*/  VIADD R0, R13, 0x8 ;  /* 0x000000080d007836 */ /* 0x000fca0000000000 */
[----:B------:R-:W-:Y:S01]  /*112b0*/  ISETP.GE.AND P4, PT, R0, UR4, PT ;  /* 0x0000000400007c0c */ /* 0x000fe2000bf86270 */
[----:B------:R-:W-:Y:S02]  /*112c0*/  ULDC UR4, c[0x0][0x228] ;  /* 0x00008a0000047ab9 */ /* 0x000fe40000000800 */
[----:B------:R-:W-:Y:S01]  /*112d0*/  ISETP.LT.AND P3, PT, R15, UR4, !P0 ;  /* 0x000000040f007c0c */ /* 0x000fe2000c761270 */
[----:B------:R-:W-:Y:S01]  /*112e0*/  VIADD R0, R13, 0x9 ;  /* 0x000000090d007836 */ /* 0x000fe20000000000 */
[----:B------:R-:W-:Y:S01]  /*112f0*/  ISETP.LT.AND P0, PT, R14, UR6, !P1 ;  /* 0x000000060e007c0c */ /* 0x000fe2000cf01270 */
[----:B------:R-:W-:Y:S01]  /*11300*/  ULDC UR4, c[0x0][0x22c] ;  /* 0x00008b0000047ab9 */ /* 0x000fe20000000800 */
[----:B------:R-:W-:Y:S01]  /*11310*/  ISETP.LT.AND P5, PT, R17, UR8, !P1 ;  /* 0x0000000811007c0c */ /* 0x000fe2000cfa1270 */
[----:B------:R-:W-:Y:S01]  /*11320*/  ULDC UR6, c[0x0][0x228] ;  /* 0x00008a0000067ab9 */ /* 0x000fe20000000800 */
[----:B------:R-:W-:Y:S01]  /*11330*/  ISETP.LT.AND P6, PT, R16, UR10, !P1 ;  /* 0x0000000a10007c0c */ /* 0x000fe2000cfc1270 */
[----:B------:R-:W-:Y:S01]  /*11340*/  ULDC UR8, c[0x0][0x228] ;  /* 0x00008a0000087ab9 */ /* 0x000fe20000000800 */
[C---:B------:R-:W-:Y:S01]  /*11350*/  IADD3 R229, R214.reuse, UR28, RZ ;  /* 0x0000001cd6e57c10 */ /* 0x040fe2000fffe0ff */
[----:B------:R-:W-:Y:S01]  /*11360*/  IMAD.WIDE R214, R214, 0x4, R86 ;  /* 0x00000004d6d67825 */ /* 0x000fe200078e0256 */
[----:B------:R-:W-:Y:S01]  /*11370*/  ISETP.GE.AND P2, PT, R0, UR4, PT ;  /* 0x0000000400007c0c */ /* 0x000fe2000bf46270 */
[----:B------:R-:W-:Y:S01]  /*11380*/  ULDC UR4, c[0x0][0x22c] ;  /* 0x00008b0000047ab9 */ /* 0x000fe20000000800 */
[----:B------:R-:W-:Y:S01]  /*11390*/  ULDC UR10, c[0x0][0x228] ;  /* 0x00008a00000a7ab9 */ /* 0x000fe20000000800 */
[----:B------:R-:W-:Y:S01]  /*113a0*/  VIADD R0, R13, 0xa ;  /* 0x0000000a0d007836 */ /* 0x000fe20000000000 */
[----:B------:R-:W-:Y:S01]  /*113b0*/  @P3 STG.E desc[UR16][R214.64], R243 ;  /* 0x000000f3d6003986 */ /* 0x000fe2000c101910 */
[----:B------:R-:W-:-:S03]  /*113c0*/  IMAD.WIDE R212, R229, 0x4, R2 ;  /* 0x00000004e5d47825 */ /* 0x000fc600078e0202 */
[----:B------:R-:W-:Y:S01]  /*113d0*/  ISETP.GE.AND P3, PT, R0, UR4, PT ;  /* 0x0000000400007c0c */ /* 0x000fe2000bf66270 */
[----:B------:R-:W-:Y:S01]  /*113e0*/  IMAD.WIDE R150, R229, 0x4, R18 ;  /* 0x00000004e5967825 */ /* 0x000fe200078e0212 */
[----:B------:R-:W-:-:S03]  /*113f0*/  ULDC UR4, c[0x0][0x228] ;  /* 0x00008a0000047ab9 */ /* 0x000fc60000000800 */
[----:B------:R-:W-:Y:S01]  /*11400*/  IMAD.WIDE R148, R229, 0x4, R84 ;  /* 0x00000004e5947825 */ /* 0x000fe200078e0254 */
[----:B------:R-:W-:Y:S01]  /*11410*/  ISETP.LT.AND P1, PT, R15, UR4, !P1 ;  /* 0x000000040f007c0c */ /* 0x000fe2000cf21270 */
[----:B------:R-:W-:Y:S01]  /*11420*/  @P0 STG.E desc[UR16][R212.64], R241 ;  /* 0x000000f1d4000986 */ /* 0x000fe2000c101910 */
[----:B------:R-:W-:Y:S02]  /*11430*/  ULDC UR4, c[0x0][0x228] ;  /* 0x00008a0000047ab9 */ /* 0x000fe40000000800 */
[----:B------:R-:W-:Y:S01]  /*11440*/  ISETP.LT.AND P0, PT, R14, UR4, !P4 ;  /* 0x000000040e007c0c */ /* 0x000fe2000e701270 */
[----:B---3--:R1:W-:Y:S01]  /*11450*/  @P5 STG.E desc[UR16][R150.64], R242 ;  /* 0x000000f296005986 */ /* 0x0083e2000c101910 */
[----:B------:R-:W-:Y:S01]  /*11460*/  VIADD R231, R229, UR28 ;  /* 0x0000001ce5e77c36 */ /* 0x000fe20008000000 */
[----:B------:R-:W-:Y:S02]  /*11470*/  ULDC UR4, c[0x0][0x228] ;  /* 0x00008a0000047ab9 */ /* 0x000fe40000000800 */
[----:B----4-:R3:W-:Y:S01]  /*11480*/  @P6 STG.E desc[UR16][R148.64], R240 ;  /* 0x000000f094006986 */ /* 0x0107e2000c101910 */
[----:B------:R-:W-:Y:S01]  /*11490*/  ISETP.LT.AND P6, PT, R17, UR6, !P4 ;  /* 0x0000000611007c0c */ /* 0x000fe2000e7c1270 */
[----:B-1----:R-:W-:-:S04]  /*114a0*/  IMAD.WIDE R150, R229, 0x4, R86 ;  /* 0x00000004e5967825 */ /* 0x002fc800078e0256 */
[C---:B------:R-:W-:Y:S01]  /*114b0*/  IMAD.WIDE R212, R231.reuse, 0x4, R18 ;  /* 0x00000004e7d47825 */ /* 0x040fe200078e0212 */
[----:B------:R-:W-:Y:S01]  /*114c0*/  ISETP.LT.AND P5, PT, R16, UR4, !P4 ;  /* 0x0000000410007c0c */ /* 0x000fe2000e7a1270 */
[----:B------:R-:W-:Y:S01]  /*114d0*/  ULDC UR4, c[0x0][0x22c] ;  /* 0x00008b0000047ab9 */ /* 0x000fe20000000800 */
[----:B------:R-:W-:Y:S01]  /*114e0*/  ULDC UR6, c[0x0][0x228] ;  /* 0x00008a0000067ab9 */ /* 0x000fe20000000800 */
[----:B---3--:R-:W-:Y:S01]  /*114f0*/  IMAD.WIDE R148, R231, 0x4, R2 ;  /* 0x00000004e7947825 */ /* 0x008fe200078e0202 */
[----:B------:R1:W-:Y:S04]  /*11500*/  @P1 STG.E desc[UR16][R150.64], R239 ;  /* 0x000000ef96001986 */ /* 0x0003e8000c101910 */
[----:B------:R-:W-:Y:S04]  /*11510*/  @P0 STG.E desc[UR16][R148.64], R237 ;  /* 0x000000ed94000986 */ /* 0x000fe8000c101910 */
[----:B-1----:R-:W3:Y:S04]  /*11520*/  LDL.LU R239, [R1+0x84] ;  /* 0x0000840001ef7983 */ /* 0x002ee80000300800 */
[----:B--2---:R1:W-:Y:S04]  /*11530*/  @P6 STG.E desc[UR16][R212.64], R238 ;  /* 0x000000eed4006986 */ /* 0x0043e8000c101910 */
[----:B-1----:R-:W2:Y:S01]  /*11540*/  LDL.LU R238, [R1+0x4] ;  /* 0x0000040001ee7983 */ /* 0x002ea20000300800 */
[----:B------:R-:W-:Y:S01]  /*11550*/  ISETP.LT.AND P4, PT, R15, UR8, !P4 ;  /* 0x000000080f007c0c */ /* 0x000fe2000e781270 */
[----:B------:R-:W-:Y:S01]  /*11560*/  VIADD R0, R13, 0xb ;  /* 0x0000000b0d007836 */ /* 0x000fe20000000000 */
[----:B------:R-:W-:Y:S01]  /*11570*/  ULDC UR8, c[0x0][0x228] ;  /* 0x00008a0000087ab9 */ /* 0x000fe20000000800 */
[----:B------:R-:W-:-:S03]  /*11580*/  IMAD.WIDE R214, R231, 0x4, R84 ;  /* 0x00000004e7d67825 */ /* 0x000fc600078e0254 */
[----:B------:R-:W-:Y:S01]  /*11590*/  ISETP.GE.AND P1, PT, R0, UR4, PT ;  /* 0x0000000400007c0c */ /* 0x000fe2000bf26270 */
[----:B------:R-:W-:Y:S01]  /*115a0*/  IMAD.WIDE R228, R231, 0x4, R86 ;  /* 0x00000004e7e47825 */ /* 0x000fe200078e0256 */
[----:B------:R-:W-:Y:S01]  /*115b0*/  ULDC UR4, c[0x0][0x228] ;  /* 0x00008a0000047ab9 */ /* 0x000fe20000000800 */
[----:B------:R-:W-:Y:S01]  /*115c0*/  @P5 STG.E desc[UR16][R214.64], R248 ;  /* 0x000000f8d6005986 */ /* 0x000fe2000c101910 */
[----:B------:R-:W-:Y:S01]  /*115d0*/  ISETP.LT.AND P0, PT, R14, UR4, !P2 ;  /* 0x000000040e007c0c */ /* 0x000fe2000d701270 */
[----:B------:R-:W-:Y:S02]  /*115e0*/  ULDC UR4, c[0x0][0x228] ;  /* 0x00008a0000047ab9 */ /* 0x000fe40000000800 */
[----:B------:R1:W-:Y:S01]  /*115f0*/  @P4 STG.E desc[UR16][R228.64], R8 ;  /* 0x00000008e4004986 */ /* 0x0003e2000c101910 */
[----:B------:R-:W-:Y:S01]  /*11600*/  ISETP.LT.AND P4, PT, R17, UR4, !P2 ;  /* 0x0000000411007c0c */ /* 0x000fe2000d781270 */
[----:B------:R-:W-:Y:S01]  /*11610*/  VIADD R237, R231, UR28 ;  /* 0x0000001ce7ed7c36 */ /* 0x000fe20008000000 */
[----:B------:R-:W-:Y:S01]  /*11620*/  ISETP.LT.AND P5, PT, R16, UR6, !P2 ;  /* 0x0000000610007c0c */ /* 0x000fe2000d7a1270 */
[----:B------:R-:W-:Y:S01]  /*11630*/  VIADD R0, R13, 0xc ;  /* 0x0000000c0d007836 */ /* 0x000fe20000000000 */
[----:B------:R-:W-:Y:S01]  /*11640*/  ISETP.LT.AND P2, PT, R15, UR8, !P2 ;  /* 0x000000080f007c0c */ /* 0x000fe2000d741270 */
[C---:B------:R-:W-:Y:S01]  /*11650*/  IMAD.WIDE R230, R237.reuse, 0x4, R2 ;  /* 0x00000004ede67825 */ /* 0x040fe200078e0202 */
[----:B------:R-:W-:Y:S01]  /*11660*/  ULDC UR4, c[0x0][0x22c] ;  /* 0x00008b0000047ab9 */ /* 0x000fe20000000800 */
[----:B------:R-:W-:Y:S01]  /*11670*/  ISETP.LT.AND P6, PT, R14, UR10, !P3 ;  /* 0x0000000a0e007c0c */ /* 0x000fe2000dfc1270 */
[----:B------:R-:W-:Y:S01]  /*11680*/  ULDC UR6, c[0x0][0x228] ;  /* 0x00008a0000067ab9 */ /* 0x000fe20000000800 */
[C---:B------:R-:W-:Y:S01]  /*11690*/  IMAD.WIDE R148, R237.reuse, 0x4, R18 ;  /* 0x00000004ed947825 */ /* 0x040fe200078e0212 */
[----:B------:R-:W-:Y:S03]  /*116a0*/  @P0 STG.E desc[UR16][R230.64], R4 ;  /* 0x00000004e6000986 */ /* 0x000fe6000c101910 */
[----:B------:R-:W-:Y:S01]  /*116b0*/  IMAD.WIDE R150, R237, 0x4, R84 ;  /* 0x00000004ed967825 */ /* 0x000fe200078e0254 */
[----:B------:R-:W-:-:S03]  /*116c0*/  ISETP.GE.AND P0, PT, R0, UR4, PT ;  /* 0x0000000400007c0c */ /* 0x000fc6000bf06270 */
[C---:B------:R-:W-:Y:S01]  /*116d0*/  IMAD.WIDE R212, R237.reuse, 0x4, R86 ;  /* 0x00000004edd47825 */ /* 0x040fe200078e0256 */
[----:B------:R4:W-:Y:S01]  /*116e0*/  @P4 STG.E desc[UR16][R148.64], R20 ;  /* 0x0000001494004986 */ /* 0x0009e2000c101910 */
[----:B------:R-:W-:Y:S01]  /*116f0*/  ULDC UR4, c[0x0][0x228] ;  /* 0x00008a0000047ab9 */ /* 0x000fe20000000800 */
[----:B------:R-:W-:Y:S01]  /*11700*/  ULDC UR8, c[0x0][0x228] ;  /* 0x00008a0000087ab9 */ /* 0x000fe20000000800 */
[----:B-1----:R-:W-:Y:S01]  /*11710*/  VIADD R229, R237, UR28 ;  /* 0x0000001cede57c36 */ /* 0x002fe20008000000 */
[----:B------:R-:W-:Y:S01]  /*11720*/  @P5 STG.E desc[UR16][R150.64], R60 ;  /* 0x0000003c96005986 */ /* 0x000fe2000c101910 */
[----:B------:R-:W-:-:S03]  /*11730*/  ULDC UR10, c[0x0][0x228] ;  /* 0x00008a00000a7ab9 */ /* 0x000fc60000000800 */
[----:B------:R-:W-:Y:S01]  /*11740*/  @P2 STG.E desc[UR16][R212.64], R88 ;  /* 0x00000058d4002986 */ /* 0x000fe2000c101910 */
[----:B------:R-:W-:Y:S01]  /*11750*/  ISETP.LT.AND P2, PT, R17, UR4, !P3 ;  /* 0x0000000411007c0c */ /* 0x000fe2000df41270 */
[----:B------:R-:W-:Y:S01]  /*11760*/  IMAD.WIDE R214, R229, 0x4, R2 ;  /* 0x00000004e5d67825 */ /* 0x000fe200078e0202 */
[----:B------:R-:W-:-:S03]  /*11770*/  ULDC UR4, c[0x0][0x228] ;  /* 0x00008a0000047ab9 */ /* 0x000fc60000000800 */
[----:B----4-:R-:W-:Y:S01]  /*11780*/  IMAD.WIDE R148, R229, 0x4, R18 ;  /* 0x00000004e5947825 */ /* 0x010fe200078e0212 */
[----:B---3--:R1:W-:Y:S04]  /*11790*/  @P6 STG.E desc[UR16][R214.64], R239 ;  /* 0x000000efd6006986 */ /* 0x0083e8000c101910 */
[----:B-1----:R-:W3:Y:S04]  /*117a0*/  LDL.LU R239, [R1+0x88] ;  /* 0x0000880001ef7983 */ /* 0x002ee80000300800 */
[----:B--2---:R1:W-:Y:S04]  /*117b0*/  @P2 STG.E desc[UR16][R148.64], R238 ;  /* 0x000000ee94002986 */ /* 0x0043e8000c101910 */
[----:B-1----:R-:W2:Y:S01]  /*117c0*/  LDL.LU R238, [R1+0x8] ;  /* 0x0000080001ee7983 */ /* 0x002ea20000300800 */
[----:B------:R-:W-:Y:S01]  /*117d0*/  ISETP.LT.AND P4, PT, R16, UR4, !P3 ;  /* 0x0000000410007c0c */ /* 0x000fe2000df81270 */
[----:B------:R-:W-:Y:S01]  /*117e0*/  VIADD R0, R13, 0xd ;  /* 0x0000000d0d007836 */ /* 0x000fe20000000000 */
[----:B------:R-:W-:Y:S01]  /*117f0*/  ISETP.LT.AND P3, PT, R15, UR6, !P3 ;  /* 0x000000060f007c0c */ /* 0x000fe2000df61270 */
[----:B------:R-:W-:Y:S01]  /*11800*/  IMAD.WIDE R150, R229, 0x4, R84 ;  /* 0x00000004e5967825 */ /* 0x000fe200078e0254 */
[----:B------:R-:W-:Y:S01]  /*11810*/  ISETP.LT.AND P5, PT, R14, UR8, !P1 ;  /* 0x000000080e007c0c */ /* 0x000fe2000cfa1270 */
[----:B------:R-:W-:-:S02]  /*11820*/  ULDC UR4, c[0x0][0x22c] ;  /* 0x00008b0000047ab9 */ /* 0x000fc40000000800 */
[C---:B------:R-:W-:Y:S01]  /*11830*/  VIADD R231, R229.reuse, UR28 ;  /* 0x0000001ce5e77c36 */ /* 0x040fe20008000000 */
[----:B------:R-:W-:Y:S01]  /*11840*/  ISETP.GE.AND P2, PT, R0, UR4, PT ;  /* 0x0000000400007c0c */ /* 0x000fe2000bf46270 */
[----:B------:R-:W-:Y:S01]  /*11850*/  IMAD.WIDE R212, R229, 0x4, R86 ;  /* 0x00000004e5d47825 */ /* 0x000fe200078e0256 */
[----:B------:R-:W-:Y:S01]  /*11860*/  ULDC UR4, c[0x0][0x228] ;  /* 0x00008a0000047ab9 */ /* 0x000fe20000000800 */
[----:B------:R-:W-:Y:S01]  /*11870*/  ISETP.LT.AND P6, PT, R17, UR10, !P1 ;  /* 0x0000000a11007c0c */ /* 0x000fe2000cfc1270 */
[----:B------:R-:W-:Y:S01]  /*11880*/  ULDC UR6, c[0x0][0x228] ;  /* 0x00008a0000067ab9 */ /* 0x000fe20000000800 */
[----:B------:R-:W-:Y:S01]  /*11890*/  @P4 STG.E desc[UR16][R150.64], R249 ;  /* 0x000000f996004986 */ /* 0x000fe2000c101910 */
[----:B------:R-:W-:Y:S01]  /*118a0*/  IMAD.WIDE R214, R231, 0x4, R2 ;  /* 0x00000004e7d67825 */ /* 0x000fe200078e0202 */
[----:B------:R-:W-:Y:S01]  /*118b0*/  ISETP.LT.AND P4, PT, R16, UR4, !P1 ;  /* 0x0000000410007c0c */ /* 0x000fe2000cf81270 */
[----:B------:R-:W-:Y:S01]  /*118c0*/  ULDC UR4, c[0x0][0x228] ;  /* 0x00008a0000047ab9 */ /* 0x000fe20000000800 */
[----:B------:R1:W-:Y:S01]  /*118d0*/  @P3 STG.E desc[UR16][R212.64], R9 ;  /* 0x00000009d4003986 */ /* 0x0003e2000c101910 */
[----:B------:R-:W-:Y:S01]  /*118e0*/  ULDC UR8, c[0x0][0x228] ;  /* 0x00008a0000087ab9 */ /* 0x000fe20000000800 */
[----:B------:R-:W-:Y:S01]  /*118f0*/  ISETP.LT.AND P1, PT, R15, UR4, !P1 ;  /* 0x000000040f007c0c */ /* 0x000fe2000cf21270 */
[----:B------:R-:W-:Y:S01]  /*11900*/  IMAD.WIDE R228, R231, 0x4, R18 ;  /* 0x00000004e7e47825 */ /* 0x000fe200078e0212 */
[----:B------:R4:W-:Y:S01]  /*11910*/  @P5 STG.E desc[UR16][R214.64], R5 ;  /* 0x00000005d6005986 */ /* 0x0009e2000c101910 */
[----:B------:R-:W-:Y:S01]  /*11920*/  ISETP.LT.AND P3, PT, R14, UR6, !P0 ;  /* 0x000000060e007c0c */ /* 0x000fe2000c761270 */
[----:B------:R-:W-:Y:S01]  /*11930*/  ULDC UR10, c[0x0][0x228] ;  /* 0x00008a00000a7ab9 */ /* 0x000fe20000000800 */
[----:B------:R-:W-:Y:S01]  /*11940*/  ISETP.LT.AND P5, PT, R17, UR8, !P0 ;  /* 0x0000000811007c0c */ /* 0x000fe2000c7a1270 */
[----:B------:R-:W-:-:S04]  /*11950*/  IMAD.WIDE R148, R231, 0x4, R84 ;  /* 0x00000004e7947825 */ /* 0x000fc800078e0254 */
[----:B-1----:R-:W-:Y:S01]  /*11960*/  VIADD R213, R231, UR28 ;  /* 0x0000001ce7d57c36 */ /* 0x002fe20008000000 */
[----:B------:R1:W-:Y:S01]  /*11970*/  @P6 STG.E desc[UR16][R228.64], R21 ;  /* 0x00000015e4006986 */ /* 0x0003e2000c101910 */
[----:B------:R-:W-:Y:S01]  /*11980*/  VIADD R0, R13, 0xe ;  /* 0x0000000e0d007836 */ /* 0x000fe20000000000 */
[----:B------:R-:W-:Y:S01]  /*11990*/  ULDC UR4, c[0x0][0x22c] ;  /* 0x00008b0000047ab9 */ /* 0x000fe20000000800 */
[----:B----4-:R-:W-:Y:S01]  /*119a0*/  IMAD.WIDE R4, R231, 0x4, R86 ;  /* 0x00000004e7047825 */ /* 0x010fe200078e0256 */
[----:B------:R-:W-:Y:S01]  /*119b0*/  @P4 STG.E desc[UR16][R148.64], R61 ;  /* 0x0000003d94004986 */ /* 0x000fe2000c101910 */
[----:B------:R-:W-:Y:S01]  /*119c0*/  ULDC UR6, c[0x0][0x228] ;  /* 0x00008a0000067ab9 */ /* 0x000fe20000000800 */
[----:B------:R-:W-:Y:S01]  /*119d0*/  ULDC UR8, c[0x0][0x228] ;  /* 0x00008a0000087ab9 */ /* 0x000fe20000000800 */
[C---:B------:R-:W-:Y:S01]  /*119e0*/  IMAD.WIDE R8, R213.reuse, 0x4, R2 ;  /* 0x00000004d5087825 */ /* 0x040fe200078e0202 */
[----:B------:R-:W-:Y:S03]  /*119f0*/  @P1 STG.E desc[UR16][R4.64], R89 ;  /* 0x0000005904001986 */ /* 0x000fe6000c101910 */
[C---:B-1----:R-:W-:Y:S01]  /*11a00*/  IMAD.WIDE R20, R213.reuse, 0x4, R18 ;  /* 0x00000004d5147825 */ /* 0x042fe200078e0212 */
[----:B---3--:R1:W-:Y:S04]  /*11a10*/  @P3 STG.E desc[UR16][R8.64], R239 ;  /* 0x000000ef08003986 */ /* 0x0083e8000c101910 */
[----:B-1----:R-:W3:Y:S04]  /*11a20*/  LDL.LU R239, [R1+0x8c] ;  /* 0x00008c0001ef7983 */ /* 0x002ee80000300800 */
[----:B--2---:R1:W-:Y:S04]  /*11a30*/  @P5 STG.E desc[UR16][R20.64], R238 ;  /* 0x000000ee14005986 */ /* 0x0043e8000c101910 */
[----:B-1----:R-:W2:Y:S01]  /*11a40*/  LDL.LU R238, [R1+0xc] ;  /* 0x00000c0001ee7983 */ /* 0x002ea20000300800 */
[----:B------:R-:W-:Y:S01]  /*11a50*/  ISETP.LT.AND P6, PT, R16, UR10, !P0 ;  /* 0x0000000a10007c0c */ /* 0x000fe2000c7c1270 */
[----:B------:R-:W-:Y:S01]  /*11a60*/  IMAD.WIDE R150, R213, 0x4, R84 ;  /* 0x00000004d5967825 */ /* 0x000fe200078e0254 */
[----:B------:R-:W-:Y:S01]  /*11a70*/  ISETP.GE.AND P4, PT, R0, UR4, PT ;  /* 0x0000000400007c0c */ /* 0x000fe2000bf86270 */
[----:B------:R-:W-:Y:S01]  /*11a80*/  ULDC UR4, c[0x0][0x228] ;  /* 0x00008a0000047ab9 */ /* 0x000fe20000000800 */
[----:B------:R-:W-:Y:S01]  /*11a90*/  ULDC UR10, c[0x0][0x228] ;  /* 0x00008a00000a7ab9 */ /* 0x000fe20000000800 */
[----:B------:R-:W-:Y:S01]  /*11aa0*/  ISETP.LT.AND P3, PT, R15, UR4, !P0 ;  /* 0x000000040f007c0c */ /* 0x000fe2000c761270 */
[----:B------:R-:W-:Y:S01]  /*11ab0*/  VIADD R0, R13, 0xf ;  /* 0x0000000f0d007836 */ /* 0x000fe20000000000 */
[----:B------:R-:W-:Y:S01]  /*11ac0*/  ULDC UR4, c[0x0][0x22c] ;  /* 0x00008b0000047ab9 */ /* 0x000fe20000000800 */
[----:B------:R-:W-:Y:S01]  /*11ad0*/  ISETP.LT.AND P0, PT, R14, UR6, !P2 ;  /* 0x000000060e007c0c */ /* 0x000fe2000d701270 */
[----:B------:R-:W-:Y:S01]  /*11ae0*/  IMAD.WIDE R4, R213, 0x4, R86 ;  /* 0x00000004d5047825 */ /* 0x000fe200078e0256 */
[----:B------:R-:W-:Y:S01]  /*11af0*/  ISETP.LT.AND P5, PT, R17, UR8, !P2 ;  /* 0x0000000811007c0c */ /* 0x000fe2000d7a1270 */
[----:B------:R-:W-:Y:S01]  /*11b00*/  ULDC UR6, c[0x0][0x228] ;  /* 0x00008a0000067ab9 */ /* 0x000fe20000000800 */
[----:B------:R-:W-:Y:S01]  /*11b10*/  ISETP.GE.AND P1, PT, R0, UR4, PT ;  /* 0x0000000400007c0c */ /* 0x000fe2000bf26270 */
[----:B------:R-:W-:Y:S01]  /*11b20*/  @P6 STG.E desc[UR16][R150.64], R250 ;  /* 0x000000fa96006986 */ /* 0x000fe2000c101910 */
[----:B------:R-:W-:Y:S01]  /*11b30*/  ISETP.LT.AND P6, PT, R16, UR10, !P2 ;  /* 0x0000000a10007c0c */ /* 0x000fe2000d7c1270 */
[----:B------:R-:W-:Y:S01]  /*11b40*/  VIADD R0, R13, 0x10 ;  /* 0x000000100d007836 */ /* 0x000fe20000000000 */
[----:B------:R-:W-:Y:S01]  /*11b50*/  ULDC UR4, c[0x0][0x22c] ;  /* 0x00008b0000047ab9 */ /* 0x000fe20000000800 */
[----:B------:R-:W-:Y:S01]  /*11b60*/  VIADD R89, R213, UR28 ;  /* 0x0000001cd5597c36 */ /* 0x000fe20008000000 */
[----:B------:R1:W-:Y:S01]  /*11b70*/  @P3 STG.E desc[UR16][R4.64], R10 ;  /* 0x0000000a04003986 */ /* 0x0003e2000c101910 */
[----:B------:R-:W-:Y:S01]  /*11b80*/  ULDC UR8, c[0x0][0x228] ;  /* 0x00008a0000087ab9 */ /* 0x000fe20000000800 */
[----:B------:R-:W-:Y:S01]  /*11b90*/  ISETP.GE.AND P3, PT, R0, UR4, PT ;  /* 0x0000000400007c0c */ /* 0x000fe2000bf66270 */
[----:B------:R-:W-:Y:S01]  /*11ba0*/  IMAD.WIDE R8, R89, 0x4, R2 ;  /* 0x0000000459087825 */ /* 0x000fe200078e0202 */
[----:B------:R-:W-:Y:S01]  /*11bb0*/  ULDC UR4, c[0x0][0x228] ;  /* 0x00008a0000047ab9 */ /* 0x000fe20000000800 */
[----:B------:R-:W-:-:S02]  /*11bc0*/  ULDC UR10, c[0x0][0x228] ;  /* 0x00008a00000a7ab9 */ /* 0x000fc40000000800 */
[----:B------:R-:W-:Y:S01]  /*11bd0*/  IMAD.WIDE R20, R89, 0x4, R18 ;  /* 0x0000000459147825 */ /* 0x000fe200078e0212 */
[----:B------:R-:W-:Y:S01]  /*11be0*/  ISETP.LT.AND P2, PT, R15, UR4, !P2 ;  /* 0x000000040f007c0c */ /* 0x000fe2000d741270 */
[----:B------:R-:W-:Y:S02]  /*11bf0*/  ULDC UR4, c[0x0][0x228] ;  /* 0x00008a0000047ab9 */ /* 0x000fe40000000800 */
[C---:B------:R-:W-:Y:S01]  /*11c00*/  IMAD.WIDE R60, R89.reuse, 0x4, R84 ;  /* 0x00000004593c7825 */ /* 0x040fe200078e0254 */
[----:B------:R4:W-:Y:S01]  /*11c10*/  @P0 STG.E desc[UR16][R8.64], R6 ;  /* 0x0000000608000986 */ /* 0x0009e2000c101910 */
[----:B------:R-:W-:Y:S01]  /*11c20*/  ISETP.LT.AND P0, PT, R14, UR4, !P4 ;  /* 0x000000040e007c0c */ /* 0x000fe2000e701270 */
[----:B------:R-:W-:Y:S02]  /*11c30*/  ULDC UR4, c[0x0][0x228] ;  /* 0x00008a0000047ab9 */ /* 0x000fe40000000800 */
[----:B------:R4:W-:Y:S01]  /*11c40*/  @P5 STG.E desc[UR16][R20.64], R22 ;  /* 0x0000001614005986 */ /* 0x0009e2000c101910 */
[----:B------:R-:W-:Y:S01]  /*11c50*/  ISETP.LT.AND P5, PT, R16, UR4, !P4 ;  /* 0x0000000410007c0c */ /* 0x000fe2000e7a1270 */
[----:B------:R-:W-:-:S02]  /*11c60*/  VIADD R149, R89, UR28 ;  /* 0x0000001c59957c36 */ /* 0x000fc40008000000 */
[----:B-1----:R-:W-:Y:S01]  /*11c70*/  IMAD.WIDE R4, R89, 0x4, R86 ;  /* 0x0000000459047825 */ /* 0x002fe200078e0256 */
[----:B------:R1:W-:Y:S01]  /*11c80*/  @P6 STG.E desc[UR16][R60.64], R62 ;  /* 0x0000003e3c006986 */ /* 0x0003e2000c101910 */
[----:B------:R-:W-:Y:S01]  /*11c90*/  ISETP.LT.AND P6, PT, R17, UR6, !P4 ;  /* 0x0000000611007c0c */ /* 0x000fe2000e7c1270 */
[----:B------:R-:W-:Y:S01]  /*11ca0*/  ULDC UR4, c[0x0][0x22c] ;  /* 0x00008b0000047ab9 */ /* 0x000fe20000000800 */
[----:B------:R-:W-:Y:S01]  /*11cb0*/  ISETP.LT.AND P4, PT, R15, UR8, !P4 ;  /* 0x000000080f007c0c */ /* 0x000fe2000e781270 */
[----:B----4-:R-:W-:Y:S01]  /*11cc0*/  IMAD.WIDE R8, R149, 0x4, R2 ;  /* 0x0000000495087825 */ /* 0x010fe200078e0202 */
[----:B------:R-:W-:Y:S01]  /*11cd0*/  IADD3 R0, R13, 0x11, RZ ;  /* 0x000000110d007810 */ /* 0x000fe20007ffe0ff */
[----:B------:R4:W-:Y:S01]  /*11ce0*/  @P2 STG.E desc[UR16][R4.64], R90 ;  /* 0x0000005a04002986 */ /* 0x0009e2000c101910 */
[----:B------:R-:W-:Y:S01]  /*11cf0*/  ULDC UR6, c[0x0][0x228] ;  /* 0x00008a0000067ab9 */ /* 0x000fe20000000800 */
[C---:B------:R-:W-:Y:S01]  /*11d00*/  IMAD.WIDE R20, R149.reuse, 0x4, R18 ;  /* 0x0000000495147825 */ /* 0x040fe200078e0212 */
[----:B------:R-:W-:Y:S01]  /*11d10*/  ISETP.GE.AND P2, PT, R0, UR4, PT ;  /* 0x0000000400007c0c */ /* 0x000fe2000bf46270 */
[----:B------:R-:W-:Y:S01]  /*11d20*/  ULDC UR4, c[0x0][0x228] ;  /* 0x00008a0000047ab9 */ /* 0x000fe20000000800 */
[----:B------:R-:W-:Y:S01]  /*11d30*/  ULDC UR8, c[0x0][0x228] ;  /* 0x00008a0000087ab9 */ /* 0x000fe20000000800 */
[----:B-1----:R-:W-:-:S04]  /*11d40*/  IMAD.WIDE R60, R149, 0x4, R84 ;  /* 0x00000004953c7825 */ /* 0x002fc800078e0254 */
[----:B------:R-:W-:-:S04]  /*11d50*/  IMAD.WIDE R88, R149, 0x4, R86 ;  /* 0x0000000495587825 */ /* 0x000fc800078e0256 */
[----:B------:R-:W-:Y:S01]  /*11d60*/  VIADD R149, R149, UR28 ;  /* 0x0000001c95957c36 */ /* 0x000fe20008000000 */
[----:B---3--:R1:W-:Y:S01]  /*11d70*/  @P0 STG.E desc[UR16][R8.64], R239 ;  /* 0x000000ef08000986 */ /* 0x0083e2000c101910 */
[----:B------:R-:W-:Y:S01]  /*11d80*/  ISETP.LT.AND P0, PT, R14, UR4, !P1 ;  /* 0x000000040e007c0c */ /* 0x000fe2000cf01270 */
[----:B------:R-:W-:Y:S01]  /*11d90*/  ULDC UR4, c[0x0][0x228] ;  /* 0x00008a0000047ab9 */ /* 0x000fe20000000800 */
[----:B----4-:R-:W-:-:S04]  /*11da0*/  IMAD.WIDE R4, R149, 0x4, R2 ;  /* 0x0000000495047825 */ /* 0x010fc800078e0202 */
[----:B------:R-:W-:Y:S02]  /*11db0*/  VIADD R0, R13, 0x12 ;  /* 0x000000120d007836 */ /* 0x000fe40000000000 */
[----:B-1----:R-:W-:Y:S01]  /*11dc0*/  IMAD.WIDE R8, R149, 0x4, R18 ;  /* 0x0000000495087825 */ /* 0x002fe200078e0212 */
[----:B--2---:R1:W-:Y:S04]  /*11dd0*/  @P6 STG.E desc[UR16][R20.64], R238 ;  /* 0x000000ee14006986 */ /* 0x0043e8000c101910 */
[----:B------:R-:W-:Y:S01]  /*11de0*/  @P5 STG.E desc[UR16][R60.64], R251 ;  /* 0x000000fb3c005986 */ /* 0x000fe2000c101910 */
[----:B------:R-:W-:Y:S01]  /*11df0*/  ISETP.LT.AND P5, PT, R16, UR6, !P1 ;  /* 0x0000000610007c0c */ /* 0x000fe2000cfa1270 */
[----:B------:R-:W-:Y:S02]  /*11e00*/  ULDC UR6, c[0x0][0x228] ;  /* 0x00008a0000067ab9 */ /* 0x000fe40000000800 */
[----:B------:R2:W-:Y:S01]  /*11e10*/  @P4 STG.E desc[UR16][R88.64], R11 ;  /* 0x0000000b58004986 */ /* 0x0005e2000c101910 */
[----:B------:R-:W-:Y:S01]  /*11e20*/  ISETP.LT.AND P4, PT, R17, UR4, !P1 ;  /* 0x0000000411007c0c */ /* 0x000fe2000cf81270 */
[----:B------:R-:W-:Y:S01]  /*11e30*/  ULDC UR4, c[0x0][0x22c] ;  /* 0x00008b0000047ab9 */ /* 0x000fe20000000800 */
[----:B------:R-:W-:Y:S01]  /*11e40*/  ISETP.LT.AND P1, PT, R15, UR8, !P1 ;  /* 0x000000080f007c0c */ /* 0x000fe2000cf21270 */
[C---:B-1----:R-:W-:Y:S01]  /*11e50*/  IMAD.WIDE R20, R149.reuse, 0x4, R86 ;  /* 0x0000000495147825 */ /* 0x042fe200078e0256 */
[----:B------:R1:W-:Y:S01]  /*11e60*/  @P0 STG.E desc[UR16][R4.64], R7 ;  /* 0x0000000704000986 */ /* 0x0003e2000c101910 */
[----:B------:R-:W-:Y:S01]  /*11e70*/  ISETP.GE.AND P0, PT, R0, UR4, PT ;  /* 0x0000000400007c0c */ /* 0x000fe2000bf06270 */
[----:B------:R-:W-:Y:S01]  /*11e80*/  ULDC UR4, c[0x0][0x228] ;  /* 0x00008a0000047ab9 */ /* 0x000fe20000000800 */
[----:B------:R-:W-:Y:S01]  /*11e90*/  ISETP.LT.AND P6, PT, R14, UR10, !P3 ;  /* 0x0000000a0e007c0c */ /* 0x000fe2000dfc1270 */
[----:B------:R-:W-:Y:S01]  /*11ea0*/  ULDC UR8, c[0x0][0x228] ;  /* 0x00008a0000087ab9 */ /* 0x000fe20000000800 */
[----:B--2---:R-:W-:Y:S01]  /*11eb0*/  IMAD.WIDE R10, R149, 0x4, R84 ;  /* 0x00000004950a7825 */ /* 0x004fe200078e0254 */
[----:B------:R-:W-:-:S03]  /*11ec0*/  ULDC UR10, c[0x0][0x228] ;  /* 0x00008a00000a7ab9 */ /* 0x000fc60000000800 */
[----:B------:R2:W-:Y:S04]  /*11ed0*/  @P4 STG.E desc[UR16][R8.64], R23 ;  /* 0x0000001708004986 */ /* 0x0005e8000c101910 */
[----:B------:R3:W-:Y:S04]  /*11ee0*/  @P5 STG.E desc[UR16][R10.64], R63 ;  /* 0x0000003f0a005986 */ /* 0x0007e8000c101910 */
[----:B------:R4:W-:Y:S01]  /*11ef0*/  @P1 STG.E desc[UR16][R20.64], R91 ;  /* 0x0000005b14001986 */ /* 0x0009e2000c101910 */
[----:B------:R-:W-:Y:S01]  /*11f00*/  ISETP.LT.AND P1, PT, R17, UR4, !P3 ;  /* 0x0000000411007c0c */ /* 0x000fe2000df21270 */
[----:B------:R-:W-:Y:S01]  /*11f10*/  ULDC UR4, c[0x0][0x228] ;  /* 0x00008a0000047ab9 */ /* 0x000fe20000000800 */
        /* <DEDUP_REMOVED lines=8> */
[C---:B-1----:R-:W-:Y:S01]  /*11fa0*/  IMAD.WIDE R4, R89.reuse, 0x4, R18 ;  /* 0x0000000459047825 */ /* 0x042fe200078e0212 */
[----:B------:R1:W-:Y:S03]  /*11fb0*/  @P6 STG.E desc[UR16][R60.64], R56 ;  /* 0x000000383c006986 */ /* 0x0003e6000c101910 */
[----:B------:R-:W-:Y:S01]  /*11fc0*/  IMAD.WIDE R6, R89, 0x4, R84 ;  /* 0x0000000459067825 */ /* 0x000fe200078e0254 */
[----:B------:R1:W-:Y:S01]  /*11fd0*/  @P1 STG.E desc[UR16][R4.64], R28 ;  /* 0x0000001c04001986 */ /* 0x0003e2000c101910 */
[----:B------:R-:W-:Y:S01]  /*11fe0*/  ISETP.GE.AND P1, PT, R0, UR4, PT ;  /* 0x0000000400007c0c */ /* 0x000fe2000bf26270 */
[----:B------:R-:W-:Y:S01]  /*11ff0*/  ULDC UR4, c[0x0][0x228] ;  /* 0x00008a0000047ab9 */ /* 0x000fe20000000800 */
[----:B------:R-:W-:Y:S01]  /*12000*/  ISETP.LT.AND P6, PT, R17, UR10, !P2 ;  /* 0x0000000a11007c0c */ /* 0x000fe2000d7c1270 */
[C---:B--2---:R-:W-:Y:S01]  /*12010*/  IMAD.WIDE R8, R89.reuse, 0x4, R86 ;  /* 0x0000000459087825 */ /* 0x044fe200078e0256 */
[----:B------:R2:W-:Y:S01]  /*12020*/  @P4 STG.E desc[UR16][R6.64], R120 ;  /* 0x0000007806004986 */ /* 0x0005e2000c101910 */
[----:B------:R-:W-:Y:S01]  /*12030*/  ISETP.LT.AND P4, PT, R16, UR4, !P2 ;  /* 0x0000000410007c0c */ /* 0x000fe2000d781270 */
[----:B------:R-:W-:Y:S01]  /*12040*/  ULDC UR4, c[0x0][0x228] ;  /* 0x00008a0000047ab9 */ /* 0x000fe20000000800 */
[----:B------:R-:W-:Y:S01]  /*12050*/  VIADD R23, R89, UR28 ;  /* 0x0000001c59177c36 */ /* 0x000fe20008000000 */
[----:B------:R2:W-:Y:S01]  /*12060*/  @P3 STG.E desc[UR16][R8.64], R24 ;  /* 0x0000001808003986 */ /* 0x0005e2000c101910 */
[----:B------:R-:W-:Y:S01]  /*12070*/  ISETP.LT.AND P2, PT, R15, UR4, !P2 ;  /* 0x000000040f007c0c */ /* 0x000fe2000d741270 */
[----:B------:R-:W-:Y:S01]  /*12080*/  ULDC UR8, c[0x0][0x228] ;  /* 0x00008a0000087ab9 */ /* 0x000fe20000000800 */
[----:B------:R-:W-:Y:S01]  /*12090*/  ISETP.LT.AND P3, PT, R14, UR6, !P0 ;  /* 0x000000060e007c0c */ /* 0x000fe2000c761270 */
[C---:B---3--:R-:W-:Y:S01]  /*120a0*/  IMAD.WIDE R10, R23.reuse, 0x4, R2 ;  /* 0x00000004170a7825 */ /* 0x048fe200078e0202 */
[----:B------:R-:W-:Y:S01]  /*120b0*/  ULDC UR10, c[0x0][0x228] ;  /* 0x00008a00000a7ab9 */ /* 0x000fe20000000800 */
[----:B------:R-:W-:Y:S01]  /*120c0*/  ULDC UR4, c[0x0][0x22c] ;  /* 0x00008b0000047ab9 */ /* 0x000fe20000000800 */
[----:B------:R-:W-:Y:S01]  /*120d0*/  ULDC UR6, c[0x0][0x228] ;  /* 0x00008a0000067ab9 */ /* 0x000fe20000000800 */
[C---:B----4-:R-:W-:Y:S01]  /*120e0*/  IMAD.WIDE R20, R23.reuse, 0x4, R18 ;  /* 0x0000000417147825 */ /* 0x050fe200078e0212 */
[----:B------:R3:W-:Y:S03]  /*120f0*/  @P5 STG.E desc[UR16][R10.64], R96 ;  /* 0x000000600a005986 */ /* 0x0007e6000c101910 */
[----:B-1----:R-:W-:-:S02]  /*12100*/  VIADD R61, R23, UR28 ;  /* 0x0000001c173d7c36 */ /* 0x002fc40008000000 */
[----:B------:R-:W-:Y:S01]  /*12110*/  IMAD.WIDE R4, R23, 0x4, R84 ;  /* 0x0000000417047825 */ /* 0x000fe200078e0254 */
[----:B------:R1:W-:Y:S01]  /*12120*/  @P6 STG.E desc[UR16][R20.64], R92 ;  /* 0x0000005c14006986 */ /* 0x0003e2000c101910 */
[----:B------:R-:W-:Y:S01]  /*12130*/  ISETP.LT.AND P5, PT, R17, UR8, !P0 ;  /* 0x0000000811007c0c */ /* 0x000fe2000c7a1270 */
[----:B------:R-:W-:Y:S01]  /*12140*/  ULDC UR8, c[0x0][0x228] ;  /* 0x00008a0000087ab9 */ /* 0x000fe20000000800 */
[----:B------:R-:W-:Y:S01]  /*12150*/  VIADD R0, R13, 0x14 ;  /* 0x000000140d007836 */ /* 0x000fe20000000000 */
[----:B------:R-:W-:Y:S01]  /*12160*/  ISETP.LT.AND P6, PT, R16, UR10, !P0 ;  /* 0x0000000a10007c0c */ /* 0x000fe2000c7c1270 */
[----:B--2---:R-:W-:Y:S01]  /*12170*/  IMAD.WIDE R6, R23, 0x4, R86 ;  /* 0x0000000417067825 */ /* 0x004fe200078e0256 */
[----:B------:R2:W-:Y:S01]  /*12180*/  @P4 STG.E desc[UR16][R4.64], R128 ;  /* 0x0000008004004986 */ /* 0x0005e2000c101910 */
[----:B------:R-:W-:Y:S02]  /*12190*/  ULDC UR10, c[0x0][0x228] ;  /* 0x00008a00000a7ab9 */ /* 0x000fe40000000800 */
[C---:B------:R-:W-:Y:S01]  /*121a0*/  IMAD.WIDE R8, R61.reuse, 0x4, R2 ;  /* 0x000000043d087825 */ /* 0x040fe200078e0202 */
[----:B------:R-:W-:Y:S01]  /*121b0*/  ISETP.GE.AND P4, PT, R0, UR4, PT ;  /* 0x0000000400007c0c */ /* 0x000fe2000bf86270 */
[----:B------:R-:W-:Y:S01]  /*121c0*/  @P2 STG.E desc[UR16][R6.64], R152 ;  /* 0x0000009806002986 */ /* 0x000fe2000c101910 */
[----:B------:R-:W-:Y:S01]  /*121d0*/  ULDC UR4, c[0x0][0x228] ;  /* 0x00008a0000047ab9 */ /* 0x000fe20000000800 */
[----:B---3--:R-:W-:-:S02]  /*121e0*/  IMAD.WIDE R10, R61, 0x4, R18 ;  /* 0x000000043d0a7825 */ /* 0x008fc400078e0212 */
[----:B------:R-:W-:Y:S01]  /*121f0*/  @P3 STG.E desc[UR16][R8.64], R57 ;  /* 0x0000003908003986 */ /* 0x000fe2000c101910 */
[----:B------:R-:W-:Y:S01]  /*12200*/  ISETP.LT.AND P3, PT, R15, UR4, !P0 ;  /* 0x000000040f007c0c */ /* 0x000fe2000c761270 */
[----:B-1----:R-:W-:Y:S01]  /*12210*/  IMAD.WIDE R20, R61, 0x4, R84 ;  /* 0x000000043d147825 */ /* 0x002fe200078e0254 */
[----:B------:R-:W-:-:S03]  /*12220*/  ULDC UR4, c[0x0][0x22c] ;  /* 0x00008b0000047ab9 */ /* 0x000fc60000000800 */
[----:B------:R-:W-:Y:S01]  /*12230*/  VIADD R0, R13, 0x15 ;  /* 0x000000150d007836 */ /* 0x000fe20000000000 */
[----:B------:R-:W-:Y:S01]  /*12240*/  @P5 STG.E desc[UR16][R10.64], R29 ;  /* 0x0000001d0a005986 */ /* 0x000fe2000c101910 */
[----:B------:R-:W-:Y:S01]  /*12250*/  ISETP.LT.AND P0, PT, R14, UR6, !P1 ;  /* 0x000000060e007c0c */ /* 0x000fe2000cf01270 */
[----:B--2---:R-:W-:Y:S01]  /*12260*/  IMAD.WIDE R4, R61, 0x4, R86 ;  /* 0x000000043d047825 */ /* 0x004fe200078e0256 */
[----:B------:R-:W-:Y:S01]  /*12270*/  ISETP.LT.AND P5, PT, R17, UR8, !P1 ;  /* 0x0000000811007c0c */ /* 0x000fe2000cfa1270 */
[----:B------:R1:W-:Y:S01]  /*12280*/  @P6 STG.E desc[UR16][R20.64], R121 ;  /* 0x0000007914006986 */ /* 0x0003e2000c101910 */
[----:B------:R-:W-:Y:S01]  /*12290*/  ISETP.LT.AND P6, PT, R16, UR10, !P1 ;  /* 0x0000000a10007c0c */ /* 0x000fe2000cfc1270 */
[----:B------:R-:W-:Y:S01]  /*122a0*/  ULDC UR6, c[0x0][0x228] ;  /* 0x00008a0000067ab9 */ /* 0x000fe20000000800 */
[----:B------:R-:W-:Y:S01]  /*122b0*/  ISETP.GE.AND P2, PT, R0, UR4, PT ;  /* 0x0000000400007c0c */ /* 0x000fe2000bf46270 */
[----:B------:R-:W-:Y:S01]  /*122c0*/  VIADD R0, R13, 0x16 ;  /* 0x000000160d007836 */ /* 0x000fe20000000000 */
[----:B------:R-:W-:Y:S01]  /*122d0*/  ULDC UR4, c[0x0][0x22c] ;  /* 0x00008b0000047ab9 */ /* 0x000fe20000000800 */
[----:B------:R2:W-:Y:S01]  /*122e0*/  @P3 STG.E desc[UR16][R4.64], R25 ;  /* 0x0000001904003986 */ /* 0x0005e2000c101910 */
[----:B------:R-:W-:Y:S01]  /*122f0*/  ULDC UR8, c[0x0][0x228] ;  /* 0x00008a0000087ab9 */ /* 0x000fe20000000800 */
[----:B------:R-:W-:Y:S01]  /*12300*/  ULDC UR10, c[0x0][0x228] ;  /* 0x00008a00000a7ab9 */ /* 0x000fe20000000800 */
[----:B-1----:R-:W-:Y:S01]  /*12310*/  VIADD R21, R61, UR28 ;  /* 0x0000001c3d157c36 */ /* 0x002fe20008000000 */
[----:B------:R-:W-:Y:S01]  /*12320*/  ISETP.GE.AND P3, PT, R0, UR4, PT ;  /* 0x0000000400007c0c */ /* 0x000fe2000bf66270 */
[----:B------:R-:W-:-:S02]  /*12330*/  ULDC UR4, c[0x0][0x228] ;  /* 0x00008a0000047ab9 */ /* 0x000fc40000000800 */
[----:B------:R-:W-:Y:S01]  /*12340*/  IMAD.WIDE R6, R21, 0x4, R2 ;  /* 0x0000000415067825 */ /* 0x000fe200078e0202 */
[----:B------:R-:W-:Y:S01]  /*12350*/  ISETP.LT.AND P1, PT, R15, UR4, !P1 ;  /* 0x000000040f007c0c */ /* 0x000fe2000cf21270 */
[----:B------:R-:W-:Y:S02]  /*12360*/  ULDC UR4, c[0x0][0x228] ;  /* 0x00008a0000047ab9 */ /* 0x000fe40000000800 */
[C---:B------:R-:W-:Y:S01]  /*12370*/  IMAD.WIDE R8, R21.reuse, 0x4, R18 ;  /* 0x0000000415087825 */ /* 0x040fe200078e0212 */
[----:B------:R1:W-:Y:S03]  /*12380*/  @P0 STG.E desc[UR16][R6.64], R97 ;  /* 0x0000006106000986 */ /* 0x0003e6000c101910 */
[----:B------:R-:W-:Y:S01]  /*12390*/  IMAD.WIDE R10, R21, 0x4, R84 ;  /* 0x00000004150a7825 */ /* 0x000fe200078e0254 */
[----:B------:R3:W-:Y:S01]  /*123a0*/  @P5 STG.E desc[UR16][R8.64], R93 ;  /* 0x0000005d08005986 */ /* 0x0007e2000c101910 */
[----:B------:R-:W-:Y:S01]  /*123b0*/  ISETP.LT.AND P0, PT, R14, UR4, !P4 ;  /* 0x000000040e007c0c */ /* 0x000fe2000e701270 */
[----:B------:R-:W-:-:S02]  /*123c0*/  ULDC UR4, c[0x0][0x228] ;  /* 0x00008a0000047ab9 */ /* 0x000fc40000000800 */
[----:B------:R4:W-:Y:S01]  /*123d0*/  @P6 STG.E desc[UR16][R10.64], R129 ;  /* 0x000000810a006986 */ /* 0x0009e2000c101910 */
[----:B------:R-:W-:Y:S01]  /*123e0*/  ISETP.LT.AND P6, PT, R17, UR6, !P4 ;  /* 0x0000000611007c0c */ /* 0x000fe2000e7c1270 */
[C---:B------:R-:W-:Y:S01]  /*123f0*/  VIADD R23, R21.reuse, UR28 ;  /* 0x0000001c15177c36 */ /* 0x040fe20008000000 */
[----:B------:R-:W-:Y:S01]  /*12400*/  ISETP.LT.AND P5, PT, R16, UR4, !P4 ;  /* 0x0000000410007c0c */ /* 0x000fe2000e7a1270 */
[----:B--2---:R-:W-:Y:S01]  /*12410*/  IMAD.WIDE R4, R21, 0x4, R86 ;  /* 0x0000000415047825 */ /* 0x004fe200078e0256 */
[----:B------:R-:W-:Y:S01]  /*12420*/  ISETP.LT.AND P4, PT, R15, UR8, !P4 ;  /* 0x000000080f007c0c */ /* 0x000fe2000e781270 */
[----:B------:R-:W-:Y:S01]  /*12430*/  ULDC UR4, c[0x0][0x22c] ;  /* 0x00008b0000047ab9 */ /* 0x000fe20000000800 */
[----:B------:R-:W-:Y:S01]  /*12440*/  ULDC UR6, c[0x0][0x228] ;  /* 0x00008a0000067ab9 */ /* 0x000fe20000000800 */
[----:B------:R-:W-:Y:S02]  /*12450*/  VIADD R0, R13, 0x17 ;  /* 0x000000170d007836 */ /* 0x000fe40000000000 */
[----:B-1----:R-:W-:Y:S01]  /*12460*/  IMAD.WIDE R6, R23, 0x4, R2 ;  /* 0x0000000417067825 */ /* 0x002fe200078e0202 */
[----:B------:R1:W-:Y:S01]  /*12470*/  @P1 STG.E desc[UR16][R4.64], R153 ;  /* 0x0000009904001986 */ /* 0x0003e2000c101910 */
[----:B------:R-:W-:-:S02]  /*12480*/  ULDC UR8, c[0x0][0x228] ;  /* 0x00008a0000087ab9 */ /* 0x000fc40000000800 */
[C---:B---3--:R-:W-:Y:S01]  /*12490*/  IMAD.WIDE R8, R23.reuse, 0x4, R18 ;  /* 0x0000000417087825 */ /* 0x048fe200078e0212 */
[----:B------:R-:W-:Y:S01]  /*124a0*/  ISETP.GE.AND P1, PT, R0, UR4, PT ;  /* 0x0000000400007c0c */ /* 0x000fe2000bf26270 */
[----:B------:R-:W-:Y:S02]  /*124b0*/  ULDC UR4, c[0x0][0x228] ;  /* 0x00008a0000047ab9 */ /* 0x000fe40000000800 */
[C---:B----4-:R-:W-:Y:S01]  /*124c0*/  IMAD.WIDE R10, R23.reuse, 0x4, R84 ;  /* 0x00000004170a7825 */ /* 0x050fe200078e0254 */
[----:B------:R2:W-:Y:S03]  /*124d0*/  @P0 STG.E desc[UR16][R6.64], R58 ;  /* 0x0000003a06000986 */ /* 0x0005e6000c101910 */
[----:B------:R-:W-:Y:S01]  /*124e0*/  IMAD.WIDE R20, R23, 0x4, R86 ;  /* 0x0000000417147825 */ /* 0x000fe200078e0256 */
[----:B------:R3:W-:Y:S01]  /*124f0*/  @P6 STG.E desc[UR16][R8.64], R30 ;  /* 0x0000001e08006986 */ /* 0x0007e2000c101910 */
[----:B------:R-:W-:Y:S01]  /*12500*/  ISETP.LT.AND P0, PT, R14, UR4, !P2 ;  /* 0x000000040e007c0c */ /* 0x000fe2000d701270 */
[----:B------:R-:W-:-:S02]  /*12510*/  ULDC UR4, c[0x0][0x228] ;  /* 0x00008a0000047ab9 */ /* 0x000fc40000000800 */
[----:B------:R4:W-:Y:S01]  /*12520*/  @P5 STG.E desc[UR16][R10.64], R122 ;  /* 0x0000007a0a005986 */ /* 0x0009e2000c101910 */
[----:B------:R-:W-:Y:S01]  /*12530*/  ISETP.LT.AND P5, PT, R16, UR6, !P2 ;  /* 0x0000000610007c0c */ /* 0x000fe2000d7a1270 */
[----:B------:R-:W-:Y:S01]  /*12540*/  VIADD R0, R13, 0x18 ;  /* 0x000000180d007836 */ /* 0x000fe20000000000 */
[----:B------:R-:W-:Y:S01]  /*12550*/  IADD3 R23, R23, UR28, RZ ;  /* 0x0000001c17177c10 */ /* 0x000fe2000fffe0ff */
[----:B------:R4:W-:Y:S01]  /*12560*/  @P4 STG.E desc[UR16][R20.64], R26 ;  /* 0x0000001a14004986 */ /* 0x0009e2000c101910 */
[----:B------:R-:W-:Y:S01]  /*12570*/  ISETP.LT.AND P4, PT, R17, UR4, !P2 ;  /* 0x0000000411007c0c */ /* 0x000fe2000d781270 */
[----:B------:R-:W-:Y:S01]  /*12580*/  ULDC UR4, c[0x0][0x22c] ;  /* 0x00008b0000047ab9 */ /* 0x000fe20000000800 */
[----:B------:R-:W-:Y:S01]  /*12590*/  ISETP.LT.AND P2, PT, R15, UR8, !P2 ;  /* 0x000000080f007c0c */ /* 0x000fe2000d741270 */
[C---:B-1----:R-:W-:Y:S01]  /*125a0*/  IMAD.WIDE R4, R23.reuse, 0x4, R2 ;  /* 0x0000000417047825 */ /* 0x042fe200078e0202 */
[----:B------:R-:W-:Y:S01]  /*125b0*/  ISETP.LT.AND P6, PT, R14, UR10, !P3 ;  /* 0x0000000a0e007c0c */ /* 0x000fe2000dfc1270 */
[----:B------:R-:W-:Y:S01]  /*125c0*/  ULDC UR6, c[0x0][0x228] ;  /* 0x00008a0000067ab9 */ /* 0x000fe20000000800 */
[----:B------:R-:W-:Y:S01]  /*125d0*/  ULDC UR8, c[0x0][0x228] ;  /* 0x00008a0000087ab9 */ /* 0x000fe20000000800 */
[C---:B--2---:R-:W-:Y:S01]  /*125e0*/  IMAD.WIDE R6, R23.reuse, 0x4, R18 ;  /* 0x0000000417067825 */ /* 0x044fe200078e0212 */
[----:B------:R1:W-:Y:S03]  /*125f0*/  @P0 STG.E desc[UR16][R4.64], R98 ;  /* 0x0000006204000986 */ /* 0x0003e6000c101910 */
[----:B---3--:R-:W-:Y:S01]  /*12600*/  IMAD.WIDE R8, R23, 0x4, R84 ;  /* 0x0000000417087825 */ /* 0x008fe200078e0254 */
[----:B------:R-:W-:-:S03]  /*12610*/  ISETP.GE.AND P0, PT, R0, UR4, PT ;  /* 0x0000000400007c0c */ /* 0x000fc6000bf06270 */
[----:B----4-:R-:W-:Y:S01]  /*12620*/  IMAD.WIDE R10, R23, 0x4, R86 ;  /* 0x00000004170a7825 */ /* 0x010fe200078e0256 */
[----:B------:R2:W-:Y:S01]  /*12630*/  @P4 STG.E desc[UR16][R6.64], R94 ;  /* 0x0000005e06004986 */ /* 0x0005e2000c101910 */
[----:B------:R-:W-:Y:S01]  /*12640*/  ULDC UR4, c[0x0][0x228] ;  /* 0x00008a0000047ab9 */ /* 0x000fe20000000800 */
[----:B------:R-:W-:Y:S02]  /*12650*/  ULDC UR10, c[0x0][0x228] ;  /* 0x00008a00000a7ab9 */ /* 0x000fe40000000800 */
        /* <DEDUP_REMOVED lines=14> */
[----:B--2---:R-:W-:Y:S01]  /*12740*/  IMAD.WIDE R6, R25, 0x4, R84 ;  /* 0x0000000419067825 */ /* 0x004fe200078e0254 */
[----:B------:R2:W-:Y:S01]  /*12750*/  @P2 STG.E desc[UR16][R4.64], R31 ;  /* 0x0000001f04002986 */ /* 0x0005e2000c101910 */
[----:B------:R-:W-:Y:S01]  /*12760*/  ISETP.GE.AND P2, PT, R0, UR4, PT ;  /* 0x0000000400007c0c */ /* 0x000fe2000bf46270 */
[----:B------:R-:W-:Y:S01]  /*12770*/  ULDC UR4, c[0x0][0x228] ;  /* 0x00008a0000047ab9 */ /* 0x000fe20000000800 */
[----:B------:R-:W-:Y:S01]  /*12780*/  ISETP.LT.AND P6, PT, R17, UR10, !P1 ;  /* 0x0000000a11007c0c */ /* 0x000fe2000cfc1270 */
[C---:B---3--:R-:W-:Y:S01]  /*12790*/  IMAD.WIDE R8, R25.reuse, 0x4, R86 ;  /* 0x0000000419087825 */ /* 0x048fe200078e0256 */
        /* <DEDUP_REMOVED lines=8> */
[C---:B----4-:R-:W-:Y:S01]  /*12820*/  IMAD.WIDE R10, R23.reuse, 0x4, R2 ;  /* 0x00000004170a7825 */ /* 0x050fe200078e0202 */
[----:B------:R-:W-:Y:S01]  /*12830*/  ULDC UR10, c[0x0][0x228] ;  /* 0x00008a00000a7ab9 */ /* 0x000fe20000000800 */
[----:B------:R-:W-:Y:S01]  /*12840*/  ULDC UR4, c[0x0][0x22c] ;  /* 0x00008b0000047ab9 */ /* 0x000fe20000000800 */
[----:B------:R-:W-:Y:S01]  /*12850*/  ULDC UR6, c[0x0][0x228] ;  /* 0x00008a0000067ab9 */ /* 0x000fe20000000800 */
[C---:B-1----:R-:W-:Y:S01]  /*12860*/  IMAD.WIDE R20, R23.reuse, 0x4, R18 ;  /* 0x0000000417147825 */ /* 0x042fe200078e0212 */
[----:B------:R1:W-:Y:S03]  /*12870*/  @P5 STG.E desc[UR16][R10.64], R99 ;  /* 0x000000630a005986 */ /* 0x0003e6000c101910 */
[----:B------:R-:W-:-:S02]  /*12880*/  VIADD R25, R23, UR28 ;  /* 0x0000001c17197c36 */ /* 0x000fc40008000000 */
[----:B--2---:R-:W-:Y:S01]  /*12890*/  IMAD.WIDE R4, R23, 0x4, R84 ;  /* 0x0000000417047825 */ /* 0x004fe200078e0254 */
[----:B------:R2:W-:Y:S01]  /*128a0*/  @P6 STG.E desc[UR16][R20.64], R95 ;  /* 0x0000005f14006986 */ /* 0x0005e2000c101910 */
[----:B------:R-:W-:Y:S01]  /*128b0*/  ISETP.LT.AND P5, PT, R17, UR8, !P0 ;  /* 0x0000000811007c0c */ /* 0x000fe2000c7a1270 */
[----:B------:R-:W-:Y:S01]  /*128c0*/  ULDC UR8, c[0x0][0x228] ;  /* 0x00008a0000087ab9 */ /* 0x000fe20000000800 */
[----:B------:R-:W-:Y:S01]  /*128d0*/  VIADD R0, R13, 0x1a ;  /* 0x0000001a0d007836 */ /* 0x000fe20000000000 */
[----:B------:R-:W-:Y:S01]  /*128e0*/  ISETP.LT.AND P6, PT, R16, UR10, !P0 ;  /* 0x0000000a10007c0c */ /* 0x000fe2000c7c1270 */
[----:B---3--:R-:W-:Y:S01]  /*128f0*/  IMAD.WIDE R6, R23, 0x4, R86 ;  /* 0x0000000417067825 */ /* 0x008fe200078e0256 */
[----:B------:R3:W-:Y:S01]  /*12900*/  @P4 STG.E desc[UR16][R4.64], R131 ;  /* 0x0000008304004986 */ /* 0x0007e2000c101910 */
[----:B------:R-:W-:Y:S02]  /*12910*/  ULDC UR10, c[0x0][0x228] ;  /* 0x00008a00000a7ab9 */ /* 0x000fe40000000800 */
[C---:B------:R-:W-:Y:S01]  /*12920*/  IMAD.WIDE R8, R25.reuse, 0x4, R2 ;  /* 0x0000000419087825 */ /* 0x040fe200078e0202 */
[----:B------:R-:W-:Y:S01]  /*12930*/  ISETP.GE.AND P4, PT, R0, UR4, PT ;  /* 0x0000000400007c0c */ /* 0x000fe2000bf86270 */
[----:B------:R-:W-:Y:S01]  /*12940*/  @P1 STG.E desc[UR16][R6.64], R155 ;  /* 0x0000009b06001986 */ /* 0x000fe2000c101910 */
[----:B------:R-:W-:Y:S01]  /*12950*/  ULDC UR4, c[0x0][0x228] ;  /* 0x00008a0000047ab9 */ /* 0x000fe20000000800 */
[----:B-1----:R-:W-:-:S02]  /*12960*/  IMAD.WIDE R10, R25, 0x4, R18 ;  /* 0x00000004190a7825 */ /* 0x002fc400078e0212 */
[----:B------:R-:W-:Y:S01]  /*12970*/  @P3 STG.E desc[UR16][R8.64], R124 ;  /* 0x0000007c08003986 */ /* 0x000fe2000c101910 */
[----:B------:R-:W-:Y:S01]  /*12980*/  ISETP.LT.AND P3, PT, R15, UR4, !P0 ;  /* 0x000000040f007c0c */ /* 0x000fe2000c761270 */
[----:B--2---:R-:W-:Y:S01]  /*12990*/  IMAD.WIDE R20, R25, 0x4, R84 ;  /* 0x0000000419147825 */ /* 0x004fe200078e0254 */
[----:B------:R-:W-:-:S03]  /*129a0*/  ULDC UR4, c[0x0][0x22c] ;  /* 0x00008b0000047ab9 */ /* 0x000fc60000000800 */
[----:B------:R-:W-:Y:S01]  /*129b0*/  VIADD R0, R13, 0x1b ;  /* 0x0000001b0d007836 */ /* 0x000fe20000000000 */
[----:B------:R-:W-:Y:S01]  /*129c0*/  @P5 STG.E desc[UR16][R10.64], R64 ;  /* 0x000000400a005986 */ /* 0x000fe2000c101910 */
[----:B------:R-:W-:Y:S01]  /*129d0*/  ISETP.LT.AND P1, PT, R14, UR6, !P2 ;  /* 0x000000060e007c0c */ /* 0x000fe2000d721270 */
[----:B---3--:R-:W-:Y:S01]  /*129e0*/  IMAD.WIDE R4, R25, 0x4, R86 ;  /* 0x0000000419047825 */ /* 0x008fe200078e0256 */
        /* <DEDUP_REMOVED lines=45> */
[----:B------:R-:W-:Y:S01]  /*12cc0*/  VIADD R23, R23, UR28 ;  /* 0x0000001c17177c36 */ /* 0x000fe20008000000 */
[----:B------:R-:W-:Y:S01]  /*12cd0*/  ISETP.LT.AND P6, PT, R14, UR10, !P3 ;  /* 0x0000000a0e007c0c */ /* 0x000fe2000dfc1270 */
[----:B------:R4:W-:Y:S01]  /*12ce0*/  @P4 STG.E desc[UR16][R20.64], R33 ;  /* 0x0000002114004986 */ /* 0x0009e2000c101910 */
[----:B------:R-:W-:Y:S01]  /*12cf0*/  ISETP.LT.AND P4, PT, R17, UR4, !P0 ;  /* 0x0000000411007c0c */ /* 0x000fe2000c781270 */
[----:B-1----:R-:W-:Y:S01]  /*12d00*/  IMAD.WIDE R4, R23, 0x4, R2 ;  /* 0x0000000417047825 */ /* 0x002fe200078e0202 */
[----:B------:R-:W-:Y:S01]  /*12d10*/  ISETP.LT.AND P0, PT, R15, UR8, !P0 ;  /* 0x000000080f007c0c */ /* 0x000fe2000c701270 */
[----:B------:R-:W-:Y:S01]  /*12d20*/  ULDC UR4, c[0x0][0x22c] ;  /* 0x00008b0000047ab9 */ /* 0x000fe20000000800 */
[----:B------:R-:W-:Y:S01]  /*12d30*/  IADD3 R25, R23, UR28, RZ ;  /* 0x0000001c17197c10 */ /* 0x000fe2000fffe0ff */
[----:B------:R-:W-:Y:S01]  /*12d40*/  VIADD R0, R13, 0x1e ;  /* 0x0000001e0d007836 */ /* 0x000fe20000000000 */
[----:B------:R-:W-:Y:S01]  /*12d50*/  ULDC UR6, c[0x0][0x228] ;  /* 0x00008a0000067ab9 */ /* 0x000fe20000000800 */
[----:B--2---:R-:W-:Y:S01]  /*12d60*/  IMAD.WIDE R6, R23, 0x4, R18 ;  /* 0x0000000417067825 */ /* 0x004fe200078e0212 */
[----:B------:R1:W-:Y:S01]  /*12d70*/  @P1 STG.E desc[UR16][R4.64], R101 ;  /* 0x0000006504001986 */ /* 0x0003e2000c101910 */
[----:B------:R-:W-:-:S02]  /*12d80*/  ULDC UR8, c[0x0][0x228] ;  /* 0x00008a0000087ab9 */ /* 0x000fc40000000800 */
[----:B---3--:R-:W-:Y:S01]  /*12d90*/  IMAD.WIDE R8, R23, 0x4, R84 ;  /* 0x0000000417087825 */ /* 0x008fe200078e0254 */
[----:B------:R-:W-:-:S03]  /*12da0*/  ISETP.GE.AND P1, PT, R0, UR4, PT ;  /* 0x0000000400007c0c */ /* 0x000fc6000bf26270 */
[----:B----4-:R-:W-:Y:S01]  /*12db0*/  IMAD.WIDE R10, R23, 0x4, R86 ;  /* 0x00000004170a7825 */ /* 0x010fe200078e0256 */
[----:B------:R2:W-:Y:S01]  /*12dc0*/  @P4 STG.E desc[UR16][R6.64], R133 ;  /* 0x0000008506004986 */ /* 0x0005e2000c101910 */
[----:B------:R-:W-:Y:S01]  /*12dd0*/  ULDC UR4, c[0x0][0x228] ;  /* 0x00008a0000047ab9 */ /* 0x000fe20000000800 */
[----:B------:R-:W-:Y:S01]  /*12de0*/  ULDC UR10, c[0x0][0x228] ;  /* 0x00008a00000a7ab9 */ /* 0x000fe20000000800 */
[----:B------:R-:W-:Y:S01]  /*12df0*/  IMAD.WIDE R20, R25, 0x4, R2 ;  /* 0x0000000419147825 */ /* 0x000fe200078e0202 */
[----:B------:R3:W-:Y:S04]  /*12e00*/  @P5 STG.E desc[UR16][R8.64], R185 ;  /* 0x000000b908005986 */ /* 0x0007e8000c101910 */
[----:B------:R4:W-:Y:S01]  /*12e10*/  @P0 STG.E desc[UR16][R10.64], R165 ;  /* 0x000000a50a000986 */ /* 0x0009e2000c101910 */
[----:B------:R-:W-:Y:S01]  /*12e20*/  ISETP.LT.AND P0, PT, R17, UR4, !P3 ;  /* 0x0000000411007c0c */ /* 0x000fe2000df01270 */
[----:B------:R-:W-:-:S02]  /*12e30*/  ULDC UR4, c[0x0][0x228] ;  /* 0x00008a0000047ab9 */ /* 0x000fc40000000800 */
[----:B------:R4:W-:Y:S01]  /*12e40*/  @P6 STG.E desc[UR16][R20.64], R126 ;  /* 0x0000007e14006986 */ /* 0x0009e2000c101910 */
[----:B------:R-:W-:Y:S01]  /*12e50*/  ISETP.LT.AND P6, PT, R16, UR4, !P3 ;  /* 0x0000000410007c0c */ /* 0x000fe2000dfc1270 */
[----:B-1----:R-:W-:Y:S01]  /*12e60*/  IMAD.WIDE R4, R25, 0x4, R18 ;  /* 0x0000000419047825 */ /* 0x002fe200078e0212 */
[----:B------:R-:W-:Y:S01]  /*12e70*/  ISETP.LT.AND P3, PT, R15, UR6, !P3 ;  /* 0x000000060f007c0c */ /* 0x000fe2000df61270 */
[----:B------:R-:W-:Y:S01]  /*12e80*/  ULDC UR4, c[0x0][0x22c] ;  /* 0x00008b0000047ab9 */ /* 0x000fe20000000800 */
[----:B------:R-:W-:Y:S01]  /*12e90*/  ISETP.LT.AND P4, PT, R14, UR8, !P2 ;  /* 0x000000080e007c0c */ /* 0x000fe2000d781270 */
[----:B------:R-:W-:Y:S01]  /*12ea0*/  VIADD R0, R13, 0x1f ;  /* 0x0000001f0d007836 */ /* 0x000fe20000000000 */
[----:B------:R-:W-:Y:S01]  /*12eb0*/  ISETP.LT.AND P5, PT, R17, UR10, !P2 ;  /* 0x0000000a11007c0c */ /* 0x000fe2000d7a1270 */
[C---:B--2---:R-:W-:Y:S01]  /*12ec0*/  IMAD.WIDE R6, R25.reuse, 0x4, R84 ;  /* 0x0000000419067825 */ /* 0x044fe200078e0254 */
[----:B------:R-:W-:Y:S01]  /*12ed0*/  ULDC UR6, c[0x0][0x228] ;  /* 0x00008a0000067ab9 */ /* 0x000fe20000000800 */
[----:B------:R1:W-:Y:S02]  /*12ee0*/  @P0 STG.E desc[UR16][R4.64], R66 ;  /* 0x0000004204000986 */ /* 0x0003e4000c101910 */
[C---:B---3--:R-:W-:Y:S01]  /*12ef0*/  IMAD.WIDE R8, R25.reuse, 0x4, R86 ;  /* 0x0000000419087825 */ /* 0x048fe200078e0256 */
[----:B------:R-:W-:Y:S01]  /*12f00*/  ISETP.GE.AND P0, PT, R0, UR4, PT ;  /* 0x0000000400007c0c */ /* 0x000fe2000bf06270 */
[----:B------:R2:W-:Y:S01]  /*12f10*/  @P6 STG.E desc[UR16][R6.64], R162 ;  /* 0x000000a206006986 */ /* 0x0005e2000c101910 */
[----:B------:R-:W-:Y:S01]  /*12f20*/  ULDC UR4, c[0x0][0x228] ;  /* 0x00008a0000047ab9 */ /* 0x000fe20000000800 */
[----:B------:R-:W-:Y:S01]  /*12f30*/  VIADD R23, R25, UR28 ;  /* 0x0000001c19177c36 */ /* 0x000fe20008000000 */
[----:B------:R-:W-:Y:S01]  /*12f40*/  ULDC UR8, c[0x0][0x228] ;  /* 0x00008a0000087ab9 */ /* 0x000fe20000000800 */
[----:B------:R3:W-:Y:S01]  /*12f50*/  @P3 STG.E desc[UR16][R8.64], R34 ;  /* 0x0000002208003986 */ /* 0x0007e2000c101910 */
[----:B------:R-:W-:Y:S01]  /*12f60*/  ISETP.LT.AND P3, PT, R16, UR4, !P2 ;  /* 0x0000000410007c0c */ /* 0x000fe2000d761270 */
[----:B----4-:R-:W-:Y:S01]  /*12f70*/  IMAD.WIDE R10, R23, 0x4, R2 ;  /* 0x00000004170a7825 */ /* 0x010fe200078e0202 */
[----:B------:R-:W-:Y:S01]  /*12f80*/  ULDC UR4, c[0x0][0x228] ;  /* 0x00008a0000047ab9 */ /* 0x000fe20000000800 */
[----:B------:R-:W-:-:S02]  /*12f90*/  ULDC UR10, c[0x0][0x228] ;  /* 0x00008a00000a7ab9 */ /* 0x000fc40000000800 */
[----:B------:R-:W-:Y:S01]  /*12fa0*/  IMAD.WIDE R20, R23, 0x4, R18 ;  /* 0x0000000417147825 */ /* 0x000fe200078e0212 */
[----:B------:R4:W-:Y:S01]  /*12fb0*/  @P4 STG.E desc[UR16][R10.64], R102 ;  /* 0x000000660a004986 */ /* 0x0009e2000c101910 */
[----:B------:R-:W-:Y:S01]  /*12fc0*/  ISETP.LT.AND P2, PT, R15, UR4, !P2 ;  /* 0x000000040f007c0c */ /* 0x000fe2000d741270 */
[----:B------:R-:W-:Y:S01]  /*12fd0*/  ULDC UR4, c[0x0][0x22c] ;  /* 0x00008b0000047ab9 */ /* 0x000fe20000000800 */
[----:B------:R-:W-:Y:S01]  /*12fe0*/  ISETP.LT.AND P6, PT, R14, UR6, !P1 ;  /* 0x000000060e007c0c */ /* 0x000fe2000cfc1270 */
[----:B------:R4:W-:Y:S01]  /*12ff0*/  @P5 STG.E desc[UR16][R20.64], R134 ;  /* 0x0000008614005986 */ /* 0x0009e2000c101910 */
[----:B-1----:R-:W-:Y:S01]  /*13000*/  IMAD.WIDE R4, R23, 0x4, R84 ;  /* 0x0000000417047825 */ /* 0x002fe200078e0254 */
[----:B------:R-:W-:Y:S01]  /*13010*/  ISETP.LT.AND P5, PT, R17, UR8, !P1 ;  /* 0x0000000811007c0c */ /* 0x000fe2000cfa1270 */
[----:B------:R-:W-:Y:S01]  /*13020*/  ULDC UR6, c[0x0][0x228] ;  /* 0x00008a0000067ab9 */ /* 0x000fe20000000800 */
[----:B------:R-:W-:Y:S01]  /*13030*/  ISETP.LT.AND P4, PT, R16, UR10, !P1 ;  /* 0x0000000a10007c0c */ /* 0x000fe2000cf81270 */
[----:B------:R-:W-:-:S02]  /*13040*/  VIADD R0, R13, 0x20 ;  /* 0x000000200d007836 */ /* 0x000fc40000000000 */
[C---:B------:R-:W-:Y:S01]  /*13050*/  VIADD R25, R23.reuse, UR28 ;  /* 0x0000001c17197c36 */ /* 0x040fe20008000000 */
[----:B------:R1:W-:Y:S01]  /*13060*/  @P3 STG.E desc[UR16][R4.64], R186 ;  /* 0x000000ba04003986 */ /* 0x0003e2000c101910 */
[----:B--2---:R-:W-:Y:S01]  /*13070*/  IMAD.WIDE R6, R23, 0x4, R86 ;  /* 0x0000000417067825 */ /* 0x004fe200078e0256 */
[----:B------:R-:W-:Y:S01]  /*13080*/  ISETP.GE.AND P3, PT, R0, UR4, PT ;  /* 0x0000000400007c0c */ /* 0x000fe2000bf66270 */
[----:B------:R-:W-:Y:S01]  /*13090*/  ULDC UR4, c[0x0][0x228] ;  /* 0x00008a0000047ab9 */ /* 0x000fe20000000800 */
[----:B------:R-:W-:Y:S01]  /*130a0*/  ULDC UR8, c[0x0][0x228] ;  /* 0x00008a0000087ab9 */ /* 0x000fe20000000800 */
[----:B---3--:R-:W-:Y:S01]  /*130b0*/  IMAD.WIDE R8, R25, 0x4, R2 ;  /* 0x0000000419087825 */ /* 0x008fe200078e0202 */
[----:B------:R-:W-:Y:S01]  /*130c0*/  ISETP.LT.AND P1, PT, R15, UR4, !P1 ;  /* 0x000000040f007c0c */ /* 0x000fe2000cf21270 */
[----:B------:R-:W-:Y:S02]  /*130d0*/  ULDC UR10, c[0x0][0x228] ;  /* 0x00008a00000a7ab9 */ /* 0x000fe40000000800 */
[----:B----4-:R-:W-:Y:S01]  /*130e0*/  IMAD.WIDE R10, R25, 0x4, R18 ;  /* 0x00000004190a7825 */ /* 0x010fe200078e0212 */
[----:B------:R-:W-:Y:S01]  /*130f0*/  @P2 STG.E desc[UR16][R6.64], R166 ;  /* 0x000000a606002986 */ /* 0x000fe2000c101910 */
[----:B------:R-:W-:-:S02]  /*13100*/  ULDC UR4, c[0x0][0x22c] ;  /* 0x00008b0000047ab9 */ /* 0x000fc40000000800 */
[----:B------:R-:W-:Y:S01]  /*13110*/  IMAD.WIDE R20, R25, 0x4, R84 ;  /* 0x0000000419147825 */ /* 0x000fe200078e0254 */
[----:B------:R-:W-:Y:S03]  /*13120*/  @P6 STG.E desc[UR16][R8.64], R127 ;  /* 0x0000007f08006986 */ /* 0x000fe6000c101910 */
[----:B------:R-:W-:Y:S01]  /*13130*/  VIADD R0, R13, 0x21 ;  /* 0x000000210d007836 */ /* 0x000fe20000000000 */
[----:B------:R-:W-:Y:S01]  /*13140*/  @P5 STG.E desc[UR16][R10.64], R67 ;  /* 0x000000430a005986 */ /* 0x000fe2000c101910 */
[----:B------:R-:W-:Y:S01]  /*13150*/  ISETP.LT.AND P5, PT, R17, UR8, !P0 ;  /* 0x0000000811007c0c */ /* 0x000fe2000c7a1270 */
[----:B-1----:R-:W-:Y:S01]  /*13160*/  IMAD.WIDE R4, R25, 0x4, R86 ;  /* 0x0000000419047825 */ /* 0x002fe200078e0256 */
        /* <DEDUP_REMOVED lines=44> */
[----:B------:R-:W-:-:S03]  /*13430*/  VIADD R23, R23, UR28 ;  /* 0x0000001c17177c36 */ /* 0x000fc60008000000 */
[----:B------:R4:W-:Y:S01]  /*13440*/  @P3 STG.E desc[UR16][R20.64], R36 ;  /* 0x0000002414003986 */ /* 0x0009e2000c101910 */
[----:B------:R-:W-:Y:S02]  /*13450*/  ISETP.LT.AND P3, PT, R17, UR4, !P2 ;  /* 0x0000000411007c0c */ /* 0x000fe4000d761270 */
[----:B------:R-:W-:Y:S01]  /*13460*/  ISETP.LT.AND P5, PT, R16, UR6, !P2 ;  /* 0x0000000610007c0c */ /* 0x000fe2000d7a1270 */
[----:B-1----:R-:W-:Y:S01]  /*13470*/  IMAD.WIDE R4, R23, 0x4, R2 ;  /* 0x0000000417047825 */ /* 0x002fe200078e0202 */
[----:B------:R-:W-:Y:S01]  /*13480*/  ISETP.LT.AND P2, PT, R15, UR8, !P2 ;  /* 0x000000080f007c0c */ /* 0x000fe2000d741270 */
[----:B------:R-:W-:Y:S02]  /*13490*/  ULDC UR4, c[0x0][0x22c] ;  /* 0x00008b0000047ab9 */ /* 0x000fe40000000800 */
[----:B------:R-:W-:Y:S02]  /*134a0*/  VIADD R0, R13, 0x24 ;  /* 0x000000240d007836 */ /* 0x000fe40000000000 */
[C---:B--2---:R-:W-:Y:S01]  /*134b0*/  IMAD.WIDE R6, R23.reuse, 0x4, R18 ;  /* 0x0000000417067825 */ /* 0x044fe200078e0212 */
[----:B------:R1:W-:Y:S01]  /*134c0*/  @P4 STG.E desc[UR16][R4.64], R104 ;  /* 0x0000006804004986 */ /* 0x0003e2000c101910 */
[----:B------:R-:W-:Y:S01]  /*134d0*/  ISETP.LT.AND P6, PT, R14, UR10, !P1 ;  /* 0x0000000a0e007c0c */ /* 0x000fe2000cfc1270 */
[----:B------:R-:W-:Y:S01]  /*134e0*/  ULDC UR6, c[0x0][0x228] ;  /* 0x00008a0000067ab9 */ /* 0x000fe20000000800 */
[----:B---3--:R-:W-:Y:S01]  /*134f0*/  IMAD.WIDE R8, R23, 0x4, R84 ;  /* 0x0000000417087825 */ /* 0x008fe200078e0254 */
[----:B------:R-:W-:Y:S01]  /*13500*/  ISETP.GE.AND P4, PT, R0, UR4, PT ;  /* 0x0000000400007c0c */ /* 0x000fe2000bf86270 */
[----:B------:R-:W-:-:S02]  /*13510*/  ULDC UR4, c[0x0][0x228] ;  /* 0x00008a0000047ab9 */ /* 0x000fc40000000800 */
[----:B----4-:R-:W-:Y:S01]  /*13520*/  IMAD.WIDE R10, R23, 0x4, R86 ;  /* 0x00000004170a7825 */ /* 0x010fe200078e0256 */
[----:B------:R2:W-:Y:S01]  /*13530*/  @P3 STG.E desc[UR16][R6.64], R136 ;  /* 0x0000008806003986 */ /* 0x0005e2000c101910 */
[----:B------:R-:W-:Y:S01]  /*13540*/  ISETP.LT.AND P3, PT, R17, UR4, !P1 ;  /* 0x0000000411007c0c */ /* 0x000fe2000cf61270 */
[----:B------:R-:W-:Y:S01]  /*13550*/  ULDC UR4, c[0x0][0x228] ;  /* 0x00008a0000047ab9 */ /* 0x000fe20000000800 */
[----:B------:R-:W-:Y:S01]  /*13560*/  VIADD R25, R23, UR28 ;  /* 0x0000001c17197c36 */ /* 0x000fe20008000000 */
[----:B------:R3:W-:Y:S01]  /*13570*/  @P5 STG.E desc[UR16][R8.64], R188 ;  /* 0x000000bc08005986 */ /* 0x0007e2000c101910 */
[----:B------:R-:W-:Y:S01]  /*13580*/  ULDC UR8, c[0x0][0x228] ;  /* 0x00008a0000087ab9 */ /* 0x000fe20000000800 */
[----:B------:R-:W-:Y:S02]  /*13590*/  ULDC UR10, c[0x0][0x228] ;  /* 0x00008a00000a7ab9 */ /* 0x000fe40000000800 */
[----:B------:R4:W-:Y:S01]  /*135a0*/  @P2 STG.E desc[UR16][R10.64], R196 ;  /* 0x000000c40a002986 */ /* 0x0009e2000c101910 */
[----:B------:R-:W-:Y:S01]  /*135b0*/  ISETP.LT.AND P2, PT, R16, UR4, !P1 ;  /* 0x0000000410007c0c */ /* 0x000fe2000cf41270 */
[----:B------:R-:W-:Y:S01]  /*135c0*/  IMAD.WIDE R20, R25, 0x4, R2 ;  /* 0x0000000419147825 */ /* 0x000fe200078e0202 */
[----:B------:R-:W-:Y:S01]  /*135d0*/  ISETP.LT.AND P1, PT, R15, UR6, !P1 ;  /* 0x000000060f007c0c */ /* 0x000fe2000cf21270 */
[----:B------:R-:W-:-:S02]  /*135e0*/  ULDC UR4, c[0x0][0x22c] ;  /* 0x00008b0000047ab9 */ /* 0x000fc40000000800 */
[----:B-1----:R-:W-:Y:S01]  /*135f0*/  IMAD.WIDE R4, R25, 0x4, R18 ;  /* 0x0000000419047825 */ /* 0x002fe200078e0212 */
[----:B------:R1:W-:Y:S01]  /*13600*/  @P6 STG.E desc[UR16][R20.64], R157 ;  /* 0x0000009d14006986 */ /* 0x0003e2000c101910 */
[----:B------:R-:W-:Y:S01]  /*13610*/  ISETP.LT.AND P5, PT, R14, UR8, !P0 ;  /* 0x000000080e007c0c */ /* 0x000fe2000c7a1270 */
[----:B------:R-:W-:Y:S01]  /*13620*/  ULDC UR6, c[0x0][0x228] ;  /* 0x00008a0000067ab9 */ /* 0x000fe20000000800 */
[----:B------:R-:W-:Y:S02]  /*13630*/  VIADD R0, R13, 0x25 ;  /* 0x000000250d007836 */ /* 0x000fe40000000000 */
[----:B--2---:R-:W-:Y:S01]  /*13640*/  IMAD.WIDE R6, R25, 0x4, R84 ;  /* 0x0000000419067825 */ /* 0x004fe200078e0254 */
[----:B------:R-:W-:Y:S01]  /*13650*/  ISETP.LT.AND P6, PT, R17, UR10, !P0 ;  /* 0x0000000a11007c0c */ /* 0x000fe2000c7c1270 */
[----:B------:R2:W-:Y:S02]  /*13660*/  @P3 STG.E desc[UR16][R4.64], R69 ;  /* 0x0000004504003986 */ /* 0x0005e4000c101910 */
[C---:B---3--:R-:W-:Y:S01]  /*13670*/  IMAD.WIDE R8, R25.reuse, 0x4, R86 ;  /* 0x0000000419087825 */ /* 0x048fe200078e0256 */
[----:B------:R-:W-:Y:S01]  /*13680*/  IADD3 R23, R25, UR28, RZ ;  /* 0x0000001c19177c10 */ /* 0x000fe2000fffe0ff */
[----:B------:R3:W-:Y:S01]  /*13690*/  @P2 STG.E desc[UR16][R6.64], R193 ;  /* 0x000000c106002986 */ /* 0x0007e2000c101910 */
[----:B------:R-:W-:Y:S01]  /*136a0*/  ISETP.GE.AND P3, PT, R0, UR4, PT ;  /* 0x0000000400007c0c */ /* 0x000fe2000bf66270 */
[----:B------:R-:W-:Y:S01]  /*136b0*/  ULDC UR4, c[0x0][0x228] ;  /* 0x00008a0000047ab9 */ /* 0x000fe20000000800 */
[----:B------:R-:W-:Y:S01]  /*136c0*/  ULDC UR8, c[0x0][0x228] ;  /* 0x00008a0000087ab9 */ /* 0x000fe20000000800 */
[----:B------:R3:W-:Y:S01]  /*136d0*/  @P1 STG.E desc[UR16][R8.64], R37 ;  /* 0x0000002508001986 */ /* 0x0007e2000c101910 */
[----:B------:R-:W-:Y:S01]  /*136e0*/  ISETP.LT.AND P1, PT, R16, UR4, !P0 ;  /* 0x0000000410007c0c */ /* 0x000fe2000c721270 */
[----:B------:R-:W-:Y:S01]  /*136f0*/  ULDC UR4, c[0x0][0x228] ;  /* 0x00008a0000047ab9 */ /* 0x000fe20000000800 */
[----:B----4-:R-:W-:Y:S01]  /*13700*/  IMAD.WIDE R10, R23, 0x4, R2 ;  /* 0x00000004170a7825 */ /* 0x010fe200078e0202 */
[----:B------:R-:W-:Y:S01]  /*13710*/  ISETP.LT.AND P0, PT, R15, UR4, !P0 ;  /* 0x000000040f007c0c */ /* 0x000fe2000c701270 */
[----:B------:R-:W-:Y:S01]  /*13720*/  ULDC UR10, c[0x0][0x228] ;  /* 0x00008a00000a7ab9 */ /* 0x000fe20000000800 */
[----:B------:R-:W-:Y:S01]  /*13730*/  ULDC UR4, c[0x0][0x22c] ;  /* 0x00008b0000047ab9 */ /* 0x000fe20000000800 */
[----:B-1----:R-:W-:Y:S01]  /*13740*/  IMAD.WIDE R20, R23, 0x4, R18 ;  /* 0x0000000417147825 */ /* 0x002fe200078e0212 */
[----:B------:R1:W-:Y:S01]  /*13750*/  @P5 STG.E desc[UR16][R10.64], R105 ;  /* 0x000000690a005986 */ /* 0x0003e2000c101910 */
[----:B------:R-:W-:Y:S01]  /*13760*/  ISETP.LT.AND P5, PT, R17, UR8, !P4 ;  /* 0x0000000811007c0c */ /* 0x000fe2000e7a1270 */
[----:B------:R-:W-:Y:S01]  /*13770*/  ULDC UR8, c[0x0][0x228] ;  /* 0x00008a0000087ab9 */ /* 0x000fe20000000800 */
[----:B--2---:R-:W-:Y:S01]  /*13780*/  IMAD.WIDE R4, R23, 0x4, R84 ;  /* 0x0000000417047825 */ /* 0x004fe200078e0254 */
[----:B------:R2:W-:Y:S01]  /*13790*/  @P6 STG.E desc[UR16][R20.64], R137 ;  /* 0x0000008914006986 */ /* 0x0005e2000c101910 */
[----:B------:R-:W-:Y:S01]  /*137a0*/  ISETP.LT.AND P6, PT, R14, UR6, !P4 ;  /* 0x000000060e007c0c */ /* 0x000fe2000e7c1270 */
[----:B------:R-:W-:Y:S01]  /*137b0*/  ULDC UR6, c[0x0][0x228] ;  /* 0x00008a0000067ab9 */ /* 0x000fe20000000800 */
[----:B------:R-:W-:Y:S01]  /*137c0*/  VIADD R0, R13, 0x26 ;  /* 0x000000260d007836 */ /* 0x000fe20000000000 */
[----:B------:R-:W-:Y:S01]  /*137d0*/  ISETP.LT.AND P2, PT, R16, UR10, !P4 ;  /* 0x0000000a10007c0c */ /* 0x000fe2000e741270 */
[C---:B---3--:R-:W-:Y:S01]  /*137e0*/  IMAD.WIDE R6, R23.reuse, 0x4, R86 ;  /* 0x0000000417067825 */ /* 0x048fe200078e0256 */
[----:B------:R3:W-:Y:S01]  /*137f0*/  @P1 STG.E desc[UR16][R4.64], R189 ;  /* 0x000000bd04001986 */ /* 0x0007e2000c101910 */
[----:B------:R-:W-:Y:S01]  /*13800*/  ULDC UR10, c[0x0][0x228] ;  /* 0x00008a00000a7ab9 */ /* 0x000fe20000000800 */
[----:B------:R-:W-:Y:S01]  /*13810*/  ISETP.GE.AND P1, PT, R0, UR4, PT ;  /* 0x0000000400007c0c */ /* 0x000fe2000bf26270 */
[----:B------:R-:W-:Y:S01]  /*13820*/  VIADD R25, R23, UR28 ;  /* 0x0000001c17197c36 */ /* 0x000fe20008000000 */
[----:B------:R-:W-:Y:S01]  /*13830*/  ULDC UR4, c[0x0][0x228] ;  /* 0x00008a0000047ab9 */ /* 0x000fe20000000800 */
[----:B------:R-:W-:Y:S01]  /*13840*/  @P0 STG.E desc[UR16][R6.64], R197 ;  /* 0x000000c506000986 */ /* 0x000fe2000c101910 */
[----:B------:R-:W-:Y:S01]  /*13850*/  ISETP.LT.AND P0, PT, R15, UR4, !P4 ;  /* 0x000000040f007c0c */ /* 0x000fe2000e701270 */
[----:B------:R-:W-:Y:S01]  /*13860*/  IMAD.WIDE R8, R25, 0x4, R2 ;  /* 0x0000000419087825 */ /* 0x000fe200078e0202 */
[----:B------:R-:W-:-:S03]  /*13870*/  ULDC UR4, c[0x0][0x22c] ;  /* 0x00008b0000047ab9 */ /* 0x000fc60000000800 */
[C---:B-1----:R-:W-:Y:S01]  /*13880*/  IMAD.WIDE R10, R25.reuse, 0x4, R18 ;  /* 0x00000004190a7825 */ /* 0x042fe200078e0212 */
[----:B------:R-:W-:Y:S03]  /*13890*/  @P6 STG.E desc[UR16][R8.64], R158 ;  /* 0x0000009e08006986 */ /* 0x000fe6000c101910 */
[----:B--2---:R-:W-:Y:S01]  /*138a0*/  IMAD.WIDE R20, R25, 0x4, R84 ;  /* 0x0000000419147825 */ /* 0x004fe200078e0254 */
[----:B------:R-:W-:Y:S03]  /*138b0*/  @P5 STG.E desc[UR16][R10.64], R70 ;  /* 0x000000460a005986 */ /* 0x000fe6000c101910 */
[----:B------:R-:W-:Y:S01]  /*138c0*/  VIADD R0, R13, 0x27 ;  /* 0x000000270d007836 */ /* 0x000fe20000000000 */
[----:B------:R-:W-:Y:S01]  /*138d0*/  ISETP.LT.AND P4, PT, R14, UR6, !P3 ;  /* 0x000000060e007c0c */ /* 0x000fe2000df81270 */
[----:B------:R1:W-:Y:S01]  /*138e0*/  @P2 STG.E desc[UR16][R20.64], R194 ;  /* 0x000000c214002986 */ /* 0x0003e2000c101910 */
[----:B------:R-:W-:Y:S01]  /*138f0*/  ISETP.LT.AND P5, PT, R17, UR8, !P3 ;  /* 0x0000000811007c0c */ /* 0x000fe2000dfa1270 */
[----:B---3--:R-:W-:Y:S01]  /*13900*/  IMAD.WIDE R4, R25, 0x4, R86 ;  /* 0x0000000419047825 */ /* 0x008fe200078e0256 */
        /* <DEDUP_REMOVED lines=43> */
[----:B------:R-:W-:Y:S02]  /*13bc0*/  VIADD R23, R23, UR28 ;  /* 0x0000001c17177c36 */ /* 0x000fe40008000000 */
[----:B------:R-:W-:Y:S01]  /*13bd0*/  VIADD R0, R13, 0x2a ;  /* 0x0000002a0d007836 */ /* 0x000fe20000000000 */
[----:B------:R4:W-:Y:S01]  /*13be0*/  @P1 STG.E desc[UR16][R20.64], R39 ;  /* 0x0000002714001986 */ /* 0x0009e2000c101910 */
[----:B------:R-:W-:Y:S01]  /*13bf0*/  ISETP.LT.AND P1, PT, R17, UR4, !P2 ;  /* 0x0000000411007c0c */ /* 0x000fe2000d721270 */
[----:B-1----:R-:W-:Y:S01]  /*13c00*/  IMAD.WIDE R4, R23, 0x4, R2 ;  /* 0x0000000417047825 */ /* 0x002fe200078e0202 */
[----:B------:R-:W-:Y:S01]  /*13c10*/  ISETP.LT.AND P2, PT, R15, UR8, !P2 ;  /* 0x000000080f007c0c */ /* 0x000fe2000d741270 */
[----:B------:R-:W-:Y:S01]  /*13c20*/  ULDC UR4, c[0x0][0x22c] ;  /* 0x00008b0000047ab9 */ /* 0x000fe20000000800 */
[----:B------:R-:W-:Y:S01]  /*13c30*/  ISETP.LT.AND P6, PT, R14, UR10, !P0 ;  /* 0x0000000a0e007c0c */ /* 0x000fe2000c7c1270 */
[----:B--2---:R-:W-:Y:S01]  /*13c40*/  IMAD.WIDE R6, R23, 0x4, R18 ;  /* 0x0000000417067825 */ /* 0x004fe200078e0212 */
[----:B------:R1:W-:Y:S01]  /*13c50*/  @P4 STG.E desc[UR16][R4.64], R107 ;  /* 0x0000006b04004986 */ /* 0x0003e2000c101910 */
[----:B------:R-:W-:-:S02]  /*13c60*/  ULDC UR6, c[0x0][0x228] ;  /* 0x00008a0000067ab9 */ /* 0x000fc40000000800 */
[C---:B---3--:R-:W-:Y:S01]  /*13c70*/  IMAD.WIDE R8, R23.reuse, 0x4, R84 ;  /* 0x0000000417087825 */ /* 0x048fe200078e0254 */
[----:B------:R-:W-:Y:S01]  /*13c80*/  ISETP.GE.AND P4, PT, R0, UR4, PT ;  /* 0x0000000400007c0c */ /* 0x000fe2000bf86270 */
[----:B------:R-:W-:Y:S01]  /*13c90*/  ULDC UR4, c[0x0][0x228] ;  /* 0x00008a0000047ab9 */ /* 0x000fe20000000800 */
[----:B------:R-:W-:Y:S01]  /*13ca0*/  ULDC UR8, c[0x0][0x228] ;  /* 0x00008a0000087ab9 */ /* 0x000fe20000000800 */
[----:B----4-:R-:W-:Y:S01]  /*13cb0*/  IMAD.WIDE R10, R23, 0x4, R86 ;  /* 0x00000004170a7825 */ /* 0x010fe200078e0256 */
[----:B------:R2:W-:Y:S01]  /*13cc0*/  @P1 STG.E desc[UR16][R6.64], R139 ;  /* 0x0000008b06001986 */ /* 0x0005e2000c101910 */
[----:B------:R-:W-:-:S03]  /*13cd0*/  ULDC UR10, c[0x0][0x228] ;  /* 0x00008a00000a7ab9 */ /* 0x000fc60000000800 */
[----:B------:R3:W-:Y:S01]  /*13ce0*/  @P5 STG.E desc[UR16][R8.64], R191 ;  /* 0x000000bf08005986 */ /* 0x0007e2000c101910 */
[----:B------:R-:W-:-:S03]  /*13cf0*/  VIADD R25, R23, UR28 ;  /* 0x0000001c17197c36 */ /* 0x000fc60008000000 */
[----:B------:R4:W-:Y:S01]  /*13d00*/  @P2 STG.E desc[UR16][R10.64], R199 ;  /* 0x000000c70a002986 */ /* 0x0009e2000c101910 */
[----:B------:R-:W-:Y:S01]  /*13d10*/  ISETP.LT.AND P2, PT, R17, UR4, !P0 ;  /* 0x0000000411007c0c */ /* 0x000fe2000c741270 */
[----:B------:R-:W-:Y:S02]  /*13d20*/  ULDC UR4, c[0x0][0x228] ;  /* 0x00008a0000047ab9 */ /* 0x000fe40000000800 */
[----:B------:R-:W-:Y:S01]  /*13d30*/  ISETP.LT.AND P1, PT, R16, UR4, !P0 ;  /* 0x0000000410007c0c */ /* 0x000fe2000c721270 */
[----:B------:R-:W-:Y:S01]  /*13d40*/  IMAD.WIDE R20, R25, 0x4, R2 ;  /* 0x0000000419147825 */ /* 0x000fe200078e0202 */
[----:B------:R-:W-:Y:S01]  /*13d50*/  ISETP.LT.AND P0, PT, R15, UR6, !P0 ;  /* 0x000000060f007c0c */ /* 0x000fe2000c701270 */
[----:B------:R-:W-:Y:S01]  /*13d60*/  ULDC UR4, c[0x0][0x22c] ;  /* 0x00008b0000047ab9 */ /* 0x000fe20000000800 */
[----:B------:R-:W-:Y:S01]  /*13d70*/  ISETP.LT.AND P5, PT, R14, UR8, !P3 ;  /* 0x000000080e007c0c */ /* 0x000fe2000dfa1270 */
[----:B-1----:R-:W-:Y:S01]  /*13d80*/  IMAD.WIDE R4, R25, 0x4, R18 ;  /* 0x0000000419047825 */ /* 0x002fe200078e0212 */
[----:B------:R1:W-:Y:S01]  /*13d90*/  @P6 STG.E desc[UR16][R20.64], R168 ;  /* 0x000000a814006986 */ /* 0x0003e2000c101910 */
[----:B------:R-:W-:Y:S01]  /*13da0*/  ISETP.LT.AND P6, PT, R17, UR10, !P3 ;  /* 0x0000000a11007c0c */ /* 0x000fe2000dfc1270 */
[----:B------:R-:W-:Y:S01]  /*13db0*/  ULDC UR6, c[0x0][0x228] ;  /* 0x00008a0000067ab9 */ /* 0x000fe20000000800 */
[----:B------:R-:W-:-:S02]  /*13dc0*/  VIADD R0, R13, 0x2b ;  /* 0x0000002b0d007836 */ /* 0x000fc40000000000 */
[C---:B--2---:R-:W-:Y:S01]  /*13dd0*/  IMAD.WIDE R6, R25.reuse, 0x4, R84 ;  /* 0x0000000419067825 */ /* 0x044fe200078e0254 */
[----:B------:R2:W-:Y:S01]  /*13de0*/  @P2 STG.E desc[UR16][R4.64], R72 ;  /* 0x0000004804002986 */ /* 0x0005e2000c101910 */
[----:B------:R-:W-:Y:S02]  /*13df0*/  ULDC UR8, c[0x0][0x228] ;  /* 0x00008a0000087ab9 */ /* 0x000fe40000000800 */
        /* <DEDUP_REMOVED lines=9> */
[----:B------:R-:W-:-:S02]  /*13e90*/  ULDC UR4, c[0x0][0x228] ;  /* 0x00008a0000047ab9 */ /* 0x000fc40000000800 */
[----:B------:R-:W-:Y:S01]  /*13ea0*/  ISETP.LT.AND P3, PT, R15, UR4, !P3 ;  /* 0x000000040f007c0c */ /* 0x000fe2000df61270 */
        /* <DEDUP_REMOVED lines=8> */
[----:B------:R-:W-:Y:S01]  /*13f30*/  IADD3 R0, R13, 0x2c, RZ ;  /* 0x0000002c0d007810 */ /* 0x000fe20007ffe0ff */
[C---:B---3--:R-:W-:Y:S01]  /*13f40*/  IMAD.WIDE R6, R23.reuse, 0x4, R86 ;  /* 0x0000000417067825 */ /* 0x048fe200078e0256 */
[----:B------:R-:W-:Y:S01]  /*13f50*/  ISETP.LT.AND P1, PT, R16, UR10, !P4 ;  /* 0x0000000a10007c0c */ /* 0x000fe2000e721270 */
[----:B------:R3:W-:Y:S02]  /*13f60*/  @P0 STG.E desc[UR16][R4.64], R200 ;  /* 0x000000c804000986 */ /* 0x0007e4000c101910 */
[----:B------:R-:W-:Y:S01]  /*13f70*/  VIADD R25, R23, UR28 ;  /* 0x0000001c17197c36 */ /* 0x000fe20008000000 */
[----:B------:R-:W-:Y:S01]  /*13f80*/  ISETP.GE.AND P0, PT, R0, UR4, PT ;  /* 0x0000000400007c0c */ /* 0x000fe2000bf06270 */
[----:B------:R-:W-:Y:S01]  /*13f90*/  ULDC UR4, c[0x0][0x228] ;  /* 0x00008a0000047ab9 */ /* 0x000fe20000000800 */
[----:B------:R4:W-:Y:S01]  /*13fa0*/  @P3 STG.E desc[UR16][R6.64], R204 ;  /* 0x000000cc06003986 */ /* 0x0009e2000c101910 */
[----:B------:R-:W-:Y:S01]  /*13fb0*/  IMAD.WIDE R8, R25, 0x4, R2 ;  /* 0x0000000419087825 */ /* 0x000fe200078e0202 */
[----:B------:R-:W-:Y:S01]  /*13fc0*/  ISETP.LT.AND P3, PT, R15, UR4, !P4 ;  /* 0x000000040f007c0c */ /* 0x000fe2000e761270 */
[----:B------:R-:W-:Y:S01]  /*13fd0*/  ULDC UR8, c[0x0][0x228] ;  /* 0x00008a0000087ab9 */ /* 0x000fe20000000800 */
[----:B------:R-:W-:Y:S01]  /*13fe0*/  ULDC UR10, c[0x0][0x228] ;  /* 0x00008a00000a7ab9 */ /* 0x000fe20000000800 */
[C---:B-1----:R-:W-:Y:S01]  /*13ff0*/  IMAD.WIDE R10, R25.reuse, 0x4, R18 ;  /* 0x00000004190a7825 */ /* 0x042fe200078e0212 */
[----:B------:R1:W-:Y:S03]  /*14000*/  @P6 STG.E desc[UR16][R8.64], R169 ;  /* 0x000000a908006986 */ /* 0x0003e6000c101910 */
[----:B--2---:R-:W-:Y:S01]  /*14010*/  IMAD.WIDE R20, R25, 0x4, R84 ;  /* 0x0000000419147825 */ /* 0x004fe200078e0254 */
[----:B------:R-:W-:-:S03]  /*14020*/  ISETP.LT.AND P6, PT, R14, UR6, !P2 ;  /* 0x000000060e007c0c */ /* 0x000fc6000d7c1270 */
[----:B------:R-:W-:Y:S01]  /*14030*/  VIADD R0, R13, 0x2d ;  /* 0x0000002d0d007836 */ /* 0x000fe20000000000 */
[----:B------:R2:W-:Y:S01]  /*14040*/  @P5 STG.E desc[UR16][R10.64], R73 ;  /* 0x000000490a005986 */ /* 0x0005e2000c101910 */
[----:B------:R-:W-:Y:S01]  /*14050*/  ULDC UR4, c[0x0][0x22c] ;  /* 0x00008b0000047ab9 */ /* 0x000fe20000000800 */
[----:B------:R-:W-:Y:S01]  /*14060*/  ISETP.LT.AND P4, PT, R17, UR8, !P2 ;  /* 0x0000000811007c0c */ /* 0x000fe2000d781270 */
[C---:B---3--:R-:W-:Y:S01]  /*14070*/  IMAD.WIDE R4, R25.reuse, 0x4, R86 ;  /* 0x0000000419047825 */ /* 0x048fe200078e0256 */
[----:B------:R-:W-:Y:S01]  /*14080*/  @P1 STG.E desc[UR16][R20.64], R217 ;  /* 0x000000d914001986 */ /* 0x000fe2000c101910 */
[----:B------:R-:W-:Y:S01]  /*14090*/  ISETP.LT.AND P5, PT, R16, UR10, !P2 ;  /* 0x0000000a10007c0c */ /* 0x000fe2000d7a1270 */
[----:B------:R-:W-:Y:S01]  /*140a0*/  ULDC UR6, c[0x0][0x228] ;  /* 0x00008a0000067ab9 */ /* 0x000fe20000000800 */
[----:B------:R-:W-:Y:S01]  /*140b0*/  ISETP.GE.AND P1, PT, R0, UR4, PT ;  /* 0x0000000400007c0c */ /* 0x000fe2000bf26270 */
[----:B------:R-:W-:Y:S01]  /*140c0*/  VIADD R25, R25, UR28 ;  /* 0x0000001c19197c36 */ /* 0x000fe20008000000 */
[----:B------:R-:W-:Y:S01]  /*140d0*/  ULDC UR4, c[0x0][0x22c] ;  /* 0x00008b0000047ab9 */ /* 0x000fe20000000800 */
[----:B------:R-:W-:Y:S01]  /*140e0*/  VIADD R0, R13, 0x2e ;  /* 0x0000002e0d007836 */ /* 0x000fe20000000000 */
[----:B------:R3:W-:Y:S01]  /*140f0*/  @P3 STG.E desc[UR16][R4.64], R41 ;  /* 0x0000002904003986 */ /* 0x0007e2000c101910 */
[C---:B----4-:R-:W-:Y:S01]  /*14100*/  IMAD.WIDE R6, R25.reuse, 0x4, R2 ;  /* 0x0000000419067825 */ /* 0x050fe200078e0202 */
[----:B------:R-:W-:Y:S01]  /*14110*/  ULDC UR8, c[0x0][0x228] ;  /* 0x00008a0000087ab9 */ /* 0x000fe20000000800 */
[----:B------:R-:W-:Y:S01]  /*14120*/  ULDC UR10, c[0x0][0x228] ;  /* 0x00008a00000a7ab9 */ /* 0x000fe20000000800 */
[----:B------:R-:W-:Y:S01]  /*14130*/  ISETP.GE.AND P3, PT, R0, UR4, PT ;  /* 0x0000000400007c0c */ /* 0x000fe2000bf66270 */
[----:B-1----:R-:W-:Y:S01]  /*14140*/  IMAD.WIDE R8, R25, 0x4, R18 ;  /* 0x0000000419087825 */ /* 0x002fe200078e0212 */
[----:B------:R-:W-:Y:S01]  /*14150*/  ULDC UR4, c[0x0][0x228] ;  /* 0x00008a0000047ab9 */ /* 0x000fe20000000800 */
[----:B------:R1:W-:Y:S01]  /*14160*/  @P6 STG.E desc[UR16][R6.64], R141 ;  /* 0x0000008d06006986 */ /* 0x0003e2000c101910 */
[----:B------:R-:W-:Y:S01]  /*14170*/  ISETP.LT.AND P2, PT, R15, UR4, !P2 ;  /* 0x000000040f007c0c */ /* 0x000fe2000d741270 */
[C---:B--2---:R-:W-:Y:S01]  /*14180*/  IMAD.WIDE R10, R25.reuse, 0x4, R84 ;  /* 0x00000004190a7825 */ /* 0x044fe200078e0254 */
[----:B------:R-:W-:Y:S01]  /*14190*/  ULDC UR4, c[0x0][0x228] ;  /* 0x00008a0000047ab9 */ /* 0x000fe20000000800 */
[----:B------:R2:W-:Y:S01]  /*141a0*/  @P4 STG.E desc[UR16][R8.64], R109 ;  /* 0x0000006d08004986 */ /* 0x0005e2000c101910 */
[----:B------:R-:W-:Y:S01]  /*141b0*/  ISETP.LT.AND P4, PT, R14, UR4, !P0 ;  /* 0x000000040e007c0c */ /* 0x000fe2000c781270 */
[----:B---3--:R-:W-:Y:S01]  /*141c0*/  IMAD.WIDE R4, R25, 0x4, R86 ;  /* 0x0000000419047825 */ /* 0x008fe200078e0256 */
[----:B------:R-:W-:Y:S01]  /*141d0*/  ISETP.LT.AND P6, PT, R17, UR6, !P0 ;  /* 0x0000000611007c0c */ /* 0x000fe2000c7c1270 */
[----:B------:R3:W-:Y:S01]  /*141e0*/  @P5 STG.E desc[UR16][R10.64], R201 ;  /* 0x000000c90a005986 */ /* 0x0007e2000c101910 */
[----:B------:R-:W-:Y:S01]  /*141f0*/  ISETP.LT.AND P5, PT, R16, UR8, !P0 ;  /* 0x0000000810007c0c */ /* 0x000fe2000c7a1270 */
[----:B------:R-:W-:Y:S01]  /*14200*/  VIADD R25, R25, UR28 ;  /* 0x0000001c19197c36 */ /* 0x000fe20008000000 */
[----:B------:R-:W-:Y:S01]  /*14210*/  ISETP.LT.AND P0, PT, R15, UR10, !P0 ;  /* 0x0000000a0f007c0c */ /* 0x000fe2000c701270 */
[----:B------:R-:W-:Y:S01]  /*14220*/  VIADD R0, R13, 0x2f ;  /* 0x0000002f0d007836 */ /* 0x000fe20000000000 */
[----:B------:R-:W-:Y:S01]  /*14230*/  ULDC UR4, c[0x0][0x22c] ;  /* 0x00008b0000047ab9 */ /* 0x000fe20000000800 */
[C---:B-1----:R-:W-:Y:S01]  /*14240*/  IMAD.WIDE R6, R25.reuse, 0x4, R2 ;  /* 0x0000000419067825 */ /* 0x042fe200078e0202 */
[----:B------:R1:W-:Y:S01]  /*14250*/  @P2 STG.E desc[UR16][R4.64], R205 ;  /* 0x000000cd04002986 */ /* 0x0003e2000c101910 */
[----:B------:R-:W-:Y:S01]  /*14260*/  ULDC UR6, c[0x0][0x228] ;  /* 0x00008a0000067ab9 */ /* 0x000fe20000000800 */
[----:B------:R-:W-:Y:S01]  /*14270*/  ULDC UR8, c[0x0][0x228] ;  /* 0x00008a0000087ab9 */ /* 0x000fe20000000800 */
[----:B--2---:R-:W-:Y:S01]  /*14280*/  IMAD.WIDE R8, R25, 0x4, R18 ;  /* 0x0000000419087825 */ /* 0x004fe200078e0212 */
[----:B------:R-:W-:-:S03]  /*14290*/  ISETP.GE.AND P2, PT, R0, UR4, PT ;  /* 0x0000000400007c0c */ /* 0x000fc6000bf46270 */
[C---:B---3--:R-:W-:Y:S01]  /*142a0*/  IMAD.WIDE R10, R25.reuse, 0x4, R84 ;  /* 0x00000004190a7825 */ /* 0x048fe200078e0254 */
        /* <DEDUP_REMOVED lines=10> */
[----:B------:R-:W-:Y:S01]  /*14350*/  VIADD R25, R25, UR28 ;  /* 0x0000001c19197c36 */ /* 0x000fe20008000000 */
[----:B------:R-:W-:Y:S01]  /*14360*/  ISETP.LT.AND P4, PT, R16, UR6, !P1 ;  /* 0x0000000610007c0c */ /* 0x000fe2000cf81270 */
[----:B------:R-:W-:Y:S01]  /*14370*/  VIADD R0, R13, 0x30 ;  /* 0x000000300d007836 */ /* 0x000fe20000000000 */
[----:B------:R-:W-:Y:S01]  /*14380*/  ISETP.LT.AND P1, PT, R15, UR8, !P1 ;  /* 0x000000080f007c0c */ /* 0x000fe2000cf21270 */
[C---:B-1----:R-:W-:Y:S01]  /*14390*/  IMAD.WIDE R4, R25.reuse, 0x4, R2 ;  /* 0x0000000419047825 */ /* 0x042fe200078e0202 */
[----:B------:R-:W-:Y:S01]  /*143a0*/  ISETP.LT.AND P6, PT, R14, UR10, !P3 ;  /* 0x0000000a0e007c0c */ /* 0x000fe2000dfc1270 */
[----:B------:R-:W-:Y:S01]  /*143b0*/  ULDC UR4, c[0x0][0x22c] ;  /* 0x00008b0000047ab9 */ /* 0x000fe20000000800 */
[----:B------:R-:W-:Y:S01]  /*143c0*/  ULDC UR6, c[0x0][0x228] ;  /* 0x00008a0000067ab9 */ /* 0x000fe20000000800 */
[C---:B--2---:R-:W-:Y:S01]  /*143d0*/  IMAD.WIDE R6, R25.reuse, 0x4, R18 ;  /* 0x0000000419067825 */ /* 0x044fe200078e0212 */
[----:B------:R1:W-:Y:S01]  /*143e0*/  @P5 STG.E desc[UR16][R4.64], R142 ;  /* 0x0000008e04005986 */ /* 0x0003e2000c101910 */
[----:B------:R-:W-:Y:S01]  /*143f0*/  ISETP.GE.AND P5, PT, R0, UR4, PT ;  /* 0x0000000400007c0c */ /* 0x000fe2000bfa6270 */
[----:B------:R-:W-:Y:S01]  /*14400*/  ULDC UR4, c[0x0][0x228] ;  /* 0x00008a0000047ab9 */ /* 0x000fe20000000800 */
[----:B------:R-:W-:-:S02]  /*14410*/  VIADD R23, R25, UR28 ;  /* 0x0000001c19177c36 */ /* 0x000fc40008000000 */
[C---:B---3--:R-:W-:Y:S01]  /*14420*/  IMAD.WIDE R8, R25.reuse, 0x4, R84 ;  /* 0x0000000419087825 */ /* 0x048fe200078e0254 */
[----:B------:R2:W-:Y:S03]  /*14430*/  @P0 STG.E desc[UR16][R6.64], R110 ;  /* 0x0000006e06000986 */ /* 0x0005e6000c101910 */
[----:B----4-:R-:W-:Y:S01]  /*14440*/  IMAD.WIDE R10, R25, 0x4, R86 ;  /* 0x00000004190a7825 */ /* 0x010fe200078e0256 */
[----:B------:R-:W-:Y:S01]  /*14450*/  ISETP.LT.AND P0, PT, R17, UR4, !P3 ;  /* 0x0000000411007c0c */ /* 0x000fe2000df01270 */
[----:B------:R3:W-:Y:S01]  /*14460*/  @P4 STG.E desc[UR16][R8.64], R202 ;  /* 0x000000ca08004986 */ /* 0x0007e2000c101910 */
[----:B------:R-:W-:Y:S01]  /*14470*/  ULDC UR4, c[0x0][0x228] ;  /* 0x00008a0000047ab9 */ /* 0x000fe20000000800 */
[----:B------:R-:W-:Y:S01]  /*14480*/  IMAD.WIDE R20, R23, 0x4, R2 ;  /* 0x0000000417147825 */ /* 0x000fe200078e0202 */
[----:B------:R-:W-:Y:S01]  /*14490*/  ULDC UR8, c[0x0][0x228] ;  /* 0x00008a0000087ab9 */ /* 0x000fe20000000800 */
[----:B------:R4:W-:Y:S01]  /*144a0*/  @P1 STG.E desc[UR16][R10.64], R206 ;  /* 0x000000ce0a001986 */ /* 0x0009e2000c101910 */
[----:B------:R-:W-:Y:S01]  /*144b0*/  ISETP.LT.AND P1, PT, R16, UR4, !P3 ;  /* 0x0000000410007c0c */ /* 0x000fe2000df21270 */
[----:B------:R-:W-:Y:S01]  /*144c0*/  ULDC UR10, c[0x0][0x228] ;  /* 0x00008a00000a7ab9 */ /* 0x000fe20000000800 */
[----:B------:R-:W-:Y:S01]  /*144d0*/  ISETP.LT.AND P3, PT, R15, UR6, !P3 ;  /* 0x000000060f007c0c */ /* 0x000fe2000df61270 */
[----:B------:R4:W-:Y:S01]  /*144e0*/  @P6 STG.E desc[UR16][R20.64], R171 ;  /* 0x000000ab14006986 */ /* 0x0009e2000c101910 */
[----:B------:R-:W-:Y:S01]  /*144f0*/  ISETP.LT.AND P6, PT, R14, UR8, !P2 ;  /* 0x000000080e007c0c */ /* 0x000fe2000d7c1270 */
[----:B-1----:R-:W-:Y:S01]  /*14500*/  IMAD.WIDE R4, R23, 0x4, R18 ;  /* 0x0000000417047825 */ /* 0x002fe200078e0212 */
[----:B------:R-:W-:Y:S01]  /*14510*/  ISETP.LT.AND P4, PT, R17, UR10, !P2 ;  /* 0x0000000a11007c0c */ /* 0x000fe2000d781270 */
[----:B------:R-:W-:Y:S01]  /*14520*/  ULDC UR4, c[0x0][0x22c] ;  /* 0x00008b0000047ab9 */ /* 0x000fe20000000800 */
[----:B------:R-:W-:Y:S01]  /*14530*/  ULDC UR6, c[0x0][0x228] ;  /* 0x00008a0000067ab9 */ /* 0x000fe20000000800 */
[----:B------:R-:W-:-:S02]  /*14540*/  VIADD R0, R13, 0x31 ;  /* 0x000000310d007836 */ /* 0x000fc40000000000 */
[C---:B------:R-:W-:Y:S02]  /*14550*/  VIADD R25, R23.reuse, UR28 ;  /* 0x0000001c17197c36 */ /* 0x040fe40008000000 */
[C---:B--2---:R-:W-:Y:S01]  /*14560*/  IMAD.WIDE R6, R23.reuse, 0x4, R84 ;  /* 0x0000000417067825 */ /* 0x044fe200078e0254 */
[----:B------:R1:W-:Y:S01]  /*14570*/  @P0 STG.E desc[UR16][R4.64], R75 ;  /* 0x0000004b04000986 */ /* 0x0003e2000c101910 */
[----:B------:R-:W-:Y:S01]  /*14580*/  ISETP.GE.AND P0, PT, R0, UR4, PT ;  /* 0x0000000400007c0c */ /* 0x000fe2000bf06270 */
[----:B------:R-:W-:Y:S01]  /*14590*/  ULDC UR4, c[0x0][0x228] ;  /* 0x00008a0000047ab9 */ /* 0x000fe20000000800 */
[----:B---3--:R-:W-:Y:S01]  /*145a0*/  IMAD.WIDE R8, R23, 0x4, R86 ;  /* 0x0000000417087825 */ /* 0x008fe200078e0256 */
[----:B------:R2:W-:Y:S01]  /*145b0*/  @P1 STG.E desc[UR16][R6.64], R219 ;  /* 0x000000db06001986 */ /* 0x0005e2000c101910 */
[----:B------:R-:W-:Y:S01]  /*145c0*/  ULDC UR8, c[0x0][0x228] ;  /* 0x00008a0000087ab9 */ /* 0x000fe20000000800 */
[----:B------:R-:W-:Y:S01]  /*145d0*/  ULDC UR10, c[0x0][0x228] ;  /* 0x00008a00000a7ab9 */ /* 0x000fe20000000800 */
[----:B----4-:R-:W-:Y:S01]  /*145e0*/  IMAD.WIDE R10, R25, 0x4, R2 ;  /* 0x00000004190a7825 */ /* 0x010fe200078e0202 */
[----:B------:R-:W-:-:S03]  /*145f0*/  ISETP.LT.AND P1, PT, R16, UR4, !P2 ;  /* 0x0000000410007c0c */ /* 0x000fc6000d721270 */
[----:B------:R-:W-:Y:S01]  /*14600*/  IMAD.WIDE R20, R25, 0x4, R18 ;  /* 0x0000000419147825 */ /* 0x000fe200078e0212 */
[----:B------:R3:W-:Y:S01]  /*14610*/  @P3 STG.E desc[UR16][R8.64], R43 ;  /* 0x0000002b08003986 */ /* 0x0007e2000c101910 */
[----:B------:R-:W-:Y:S01]  /*14620*/  ULDC UR4, c[0x0][0x228] ;  /* 0x00008a0000047ab9 */ /* 0x000fe20000000800 */
[----:B------:R-:W-:Y:S01]  /*14630*/  ISETP.LT.AND P2, PT, R15, UR6, !P2 ;  /* 0x000000060f007c0c */ /* 0x000fe2000d741270 */
[C---:B------:R-:W-:Y:S01]  /*14640*/  VIADD R27, R25.reuse, UR28 ;  /* 0x0000001c191b7c36 */ /* 0x040fe20008000000 */
[----:B------:R4:W-:Y:S01]  /*14650*/  @P6 STG.E desc[UR16][R10.64], R143 ;  /* 0x0000008f0a006986 */ /* 0x0009e2000c101910 */
[----:B------:R-:W-:Y:S01]  /*14660*/  ISETP.LT.AND P6, PT, R14, UR4, !P5 ;  /* 0x000000040e007c0c */ /* 0x000fe2000efc1270 */
[----:B-1----:R-:W-:Y:S01]  /*14670*/  IMAD.WIDE R4, R25, 0x4, R84 ;  /* 0x0000000419047825 */ /* 0x002fe200078e0254 */
[----:B------:R-:W-:Y:S01]  /*14680*/  ISETP.LT.AND P3, PT, R16, UR10, !P5 ;  /* 0x0000000a10007c0c */ /* 0x000fe2000ef61270 */
[----:B------:R1:W-:Y:S01]  /*14690*/  @P4 STG.E desc[UR16][R20.64], R111 ;  /* 0x0000006f14004986 */ /* 0x0003e2000c101910 */
[----:B------:R-:W-:Y:S01]  /*146a0*/  ISETP.LT.AND P4, PT, R17, UR8, !P5 ;  /* 0x0000000811007c0c */ /* 0x000fe2000ef81270 */
[----:B--2---:R-:W-:Y:S01]  /*146b0*/  IMAD.WIDE R6, R25, 0x4, R86 ;  /* 0x0000000419067825 */ /* 0x004fe200078e0256 */
[----:B------:R-:W-:Y:S01]  /*146c0*/  ISETP.LT.AND P5, PT, R15, UR12, !P5 ;  /* 0x0000000c0f007c0c */ /* 0x000fe2000efa1270 */
[----:B------:R-:W-:Y:S01]  /*146d0*/  ULDC UR4, c[0x0][0x22c] ;  /* 0x00008b0000047ab9 */ /* 0x000fe20000000800 */
[----:B------:R-:W-:Y:S01]  /*146e0*/  ULDC UR6, c[0x0][0x228] ;  /* 0x00008a0000067ab9 */ /* 0x000fe20000000800 */
[----:B------:R-:W-:-:S02]  /*146f0*/  VIADD R0, R13, 0x32 ;  /* 0x000000320d007836 */ /* 0x000fc40000000000 */
[C---:B---3--:R-:W-:Y:S01]  /*14700*/  IMAD.WIDE R8, R27.reuse, 0x4, R2 ;  /* 0x000000041b087825 */ /* 0x048fe200078e0202 */
[----:B------:R-:W-:Y:S01]  /*14710*/  @P1 STG.E desc[UR16][R4.64], R203 ;  /* 0x000000cb04001986 */ /* 0x000fe2000c101910 */
[----:B------:R-:W-:Y:S01]  /*14720*/  ULDC UR8, c[0x0][0x228] ;  /* 0x00008a0000087ab9 */ /* 0x000fe20000000800 */
[----:B------:R-:W-:Y:S01]  /*14730*/  ULDC UR10, c[0x0][0x228] ;  /* 0x00008a00000a7ab9 */ /* 0x000fe20000000800 */
[C---:B----4-:R-:W-:Y:S01]  /*14740*/  IMAD.WIDE R10, R27.reuse, 0x4, R18 ;  /* 0x000000041b0a7825 */ /* 0x050fe200078e0212 */
[----:B------:R-:W-:Y:S03]  /*14750*/  @P2 STG.E desc[UR16][R6.64], R207 ;  /* 0x000000cf06002986 */ /* 0x000fe6000c101910 */
[C---:B-1----:R-:W-:Y:S01]  /*14760*/  IMAD.WIDE R20, R27.reuse, 0x4, R84 ;  /* 0x000000041b147825 */ /* 0x042fe200078e0254 */
[----:B------:R-:W-:Y:S01]  /*14770*/  ISETP.GE.AND P1, PT, R0, UR4, PT ;  /* 0x0000000400007c0c */ /* 0x000fe2000bf26270 */
[----:B------:R-:W-:Y:S01]  /*14780*/  @P6 STG.E desc[UR16][R8.64], R76 ;  /* 0x0000004c08006986 */ /* 0x000fe2000c101910 */
[----:B------:R-:W-:Y:S01]  /*14790*/  ULDC UR4, c[0x0][0x228] ;  /* 0x00008a0000047ab9 */ /* 0x000fe20000000800 */
[----:B------:R-:W-:Y:S01]  /*147a0*/  IMAD.WIDE R22, R27, 0x4, R86 ;  /* 0x000000041b167825 */ /* 0x000fe200078e0256 */
[----:B------:R-:W-:Y:S01]  /*147b0*/  ULDC UR12, c[0x0][0x228] ;  /* 0x00008a00000c7ab9 */ /* 0x000fe20000000800 */
[----:B------:R1:W-:Y:S01]  /*147c0*/  @P4 STG.E desc[UR16][R10.64], R172 ;  /* 0x000000ac0a004986 */ /* 0x0003e2000c101910 */
[----:B------:R-:W-:Y:S01]  /*147d0*/  ISETP.LT.AND P4, PT, R16, UR8, !P0 ;  /* 0x0000000810007c0c */ /* 0x000fe2000c781270 */
[----:B------:R-:W-:Y:S01]  /*147e0*/  VIADD R0, R13, 0x33 ;  /* 0x000000330d007836 */ /* 0x000fe20000000000 */
[C---:B------:R-:W-:Y:S01]  /*147f0*/  ISETP.LT.AND P6, PT, R14.reuse, UR12, !P1 ;  /* 0x0000000c0e007c0c */ /* 0x040fe2000cfc1270 */
[----:B------:R-:W-:Y:S01]  /*14800*/  @P3 STG.E desc[UR16][R20.64], R224 ;  /* 0x000000e014003986 */ /* 0x000fe2000c101910 */
[----:B------:R-:W-:Y:S01]  /*14810*/  ISETP.LT.AND P3, PT, R14, UR4, !P0 ;  /* 0x000000040e007c0c */ /* 0x000fe2000c761270 */
[----:B------:R-:W-:Y:S01]  /*14820*/  ULDC UR4, c[0x0][0x22c] ;  /* 0x00008b0000047ab9 */ /* 0x000fe20000000800 */
[----:B------:R-:W-:Y:S01]  /*14830*/  ULDC UR8, c[0x0][0x228] ;  /* 0x00008a0000087ab9 */ /* 0x000fe20000000800 */
[----:B------:R2:W-:Y:S01]  /*14840*/  @P5 STG.E desc[UR16][R22.64], R44 ;  /* 0x0000002c16005986 */ /* 0x0005e2000c101910 */
[----:B------:R-:W-:Y:S01]  /*14850*/  ISETP.LT.AND P5, PT, R17, UR6, !P0 ;  /* 0x0000000611007c0c */ /* 0x000fe2000c7a1270 */
[----:B------:R-:W-:Y:S01]  /*14860*/  ULDC UR6, c[0x0][0x228] ;  /* 0x00008a0000067ab9 */ /* 0x000fe20000000800 */
[----:B------:R-:W-:Y:S01]  /*14870*/  ISETP.LT.AND P0, PT, R15, UR10, !P0 ;  /* 0x0000000a0f007c0c */ /* 0x000fe2000c701270 */
[----:B------:R-:W-:Y:S01]  /*14880*/  ULDC UR10, c[0x0][0x228] ;  /* 0x00008a00000a7ab9 */ /* 0x000fe20000000800 */
[----:B-1----:R-:W-:-:S05]  /*14890*/  IADD3 R11, R27, UR28, RZ ;  /* 0x0000001c1b0b7c10 */ /* 0x002fca000fffe0ff */
[----:B------:R-:W-:-:S04]  /*148a0*/  IMAD.WIDE R4, R11, 0x4, R2 ;  /* 0x000000040b047825 */ /* 0x000fc800078e0202 */
[----:B------:R-:W-:Y:S01]  /*148b0*/  IMAD.WIDE R6, R11, 0x4, R18 ;  /* 0x000000040b067825 */ /* 0x000fe200078e0212 */
[----:B------:R-:W-:-:S03]  /*148c0*/  ISETP.GE.AND P2, PT, R0, UR4, PT ;  /* 0x0000000400007c0c */ /* 0x000fc6000bf46270 */
[C---:B------:R-:W-:Y:S01]  /*148d0*/  IMAD.WIDE R8, R11.reuse, 0x4, R84 ;  /* 0x000000040b087825 */ /* 0x040fe200078e0254 */
[----:B------:R1:W-:Y:S01]  /*148e0*/  @P3 STG.E desc[UR16][R4.64], R144 ;  /* 0x0000009004003986 */ /* 0x0003e2000c101910 */
[----:B------:R-:W-:Y:S02]  /*148f0*/  ULDC UR4, c[0x0][0x228] ;  /* 0x00008a0000047ab9 */ /* 0x000fe40000000800 */
[C---:B--2---:R-:W-:Y:S02]  /*14900*/  VIADD R23, R11.reuse, UR28 ;  /* 0x0000001c0b177c36 */ /* 0x044fe40008000000 */
[----:B------:R-:W-:Y:S01]  /*14910*/  IMAD.WIDE R10, R11, 0x4, R86 ;  /* 0x000000040b0a7825 */ /* 0x000fe200078e0256 */
[----:B------:R2:W-:Y:S01]  /*14920*/  @P5 STG.E desc[UR16][R6.64], R112 ;  /* 0x0000007006005986 */ /* 0x0005e2000c101910 */
[----:B------:R-:W-:Y:S01]  /*14930*/  ISETP.LT.AND P3, PT, R16, UR6, !P1 ;  /* 0x0000000610007c0c */ /* 0x000fe2000cf61270 */
[----:B------:R-:W-:Y:S01]  /*14940*/  ULDC UR6, c[0x0][0x228] ;  /* 0x00008a0000067ab9 */ /* 0x000fe20000000800 */
[----:B------:R-:W-:Y:S01]  /*14950*/  IMAD.WIDE R20, R23, 0x4, R2 ;  /* 0x0000000417147825 */ /* 0x000fe200078e0202 */
[----:B------:R3:W-:Y:S01]  /*14960*/  @P4 STG.E desc[UR16][R8.64], R220 ;  /* 0x000000dc08004986 */ /* 0x0007e2000c101910 */
[----:B------:R-:W-:Y:S01]  /*14970*/  ISETP.LT.AND P4, PT, R17, UR4, !P1 ;  /* 0x0000000411007c0c */ /* 0x000fe2000cf81270 */
[----:B------:R-:W-:-:S02]  /*14980*/  ULDC UR4, c[0x0][0x22c] ;  /* 0x00008b0000047ab9 */ /* 0x000fc40000000800 */
[----:B------:R4:W-:Y:S01]  /*14990*/  @P0 STG.E desc[UR16][R10.64], R208 ;  /* 0x000000d00a000986 */ /* 0x0009e2000c101910 */
[----:B------:R-:W-:Y:S01]  /*149a0*/  ISETP.LT.AND P0, PT, R15, UR8, !P1 ;  /* 0x000000080f007c0c */ /* 0x000fe2000cf01270 */
[----:B------:R-:W-:Y:S01]  /*149b0*/  VIADD R0, R13, 0x34 ;  /* 0x000000340d007836 */ /* 0x000fe20000000000 */
[----:B------:R-:W-:Y:S01]  /*149c0*/  ISETP.LT.AND P5, PT, R17, UR6, !P2 ;  /* 0x0000000611007c0c */ /* 0x000fe2000d7a1270 */
[----:B------:R4:W-:Y:S01]  /*149d0*/  @P6 STG.E desc[UR16][R20.64], R77 ;  /* 0x0000004d14006986 */ /* 0x0009e2000c101910 */
[----:B------:R-:W-:Y:S01]  /*149e0*/  ISETP.LT.AND P6, PT, R14, UR10, !P2 ;  /* 0x0000000a0e007c0c */ /* 0x000fe2000d7c1270 */
[----:B-1----:R-:W-:-:S04]  /*149f0*/  IMAD.WIDE R4, R23, 0x4, R18 ;  /* 0x0000000417047825 */ /* 0x002fc800078e0212 */
[----:B--2---:R-:W-:Y:S01]  /*14a00*/  IMAD.WIDE R6, R23, 0x4, R84 ;  /* 0x0000000417067825 */ /* 0x004fe200078e0254 */
[----:B------:R-:W-:-:S03]  /*14a10*/  ISETP.GE.AND P1, PT, R0, UR4, PT ;  /* 0x0000000400007c0c */ /* 0x000fc6000bf26270 */
[C---:B------:R-:W-:Y:S02]  /*14a20*/  VIADD R25, R23.reuse, UR28 ;  /* 0x0000001c17197c36 */ /* 0x040fe40008000000 */
[----:B---3--:R-:W-:Y:S01]  /*14a30*/  IMAD.WIDE R8, R23, 0x4, R86 ;  /* 0x0000000417087825 */ /* 0x008fe200078e0256 */
[----:B------:R1:W-:Y:S01]  /*14a40*/  @P4 STG.E desc[UR16][R4.64], R173 ;  /* 0x000000ad04004986 */ /* 0x0003e2000c101910 */
[----:B------:R-:W-:Y:S01]  /*14a50*/  ULDC UR4, c[0x0][0x228] ;  /* 0x00008a0000047ab9 */ /* 0x000fe20000000800 */
[----:B------:R-:W-:Y:S01]  /*14a60*/  ULDC UR6, c[0x0][0x228] ;  /* 0x00008a0000067ab9 */ /* 0x000fe20000000800 */
[C---:B----4-:R-:W-:Y:S01]  /*14a70*/  IMAD.WIDE R10, R25.reuse, 0x4, R2 ;  /* 0x00000004190a7825 */ /* 0x050fe200078e0202 */
[----:B------:R2:W-:Y:S01]  /*14a80*/  @P3 STG.E desc[UR16][R6.64], R225 ;  /* 0x000000e106003986 */ /* 0x0005e2000c101910 */
[----:B------:R-:W-:Y:S01]  /*14a90*/  ULDC UR8, c[0x0][0x228] ;  /* 0x00008a0000087ab9 */ /* 0x000fe20000000800 */
[----:B------:R-:W-:Y:S01]  /*14aa0*/  ULDC UR10, c[0x0][0x228] ;  /* 0x00008a00000a7ab9 */ /* 0x000fe20000000800 */
[----:B------:R-:W-:Y:S01]  /*14ab0*/  IMAD.WIDE R20, R25, 0x4, R18 ;  /* 0x0000000419147825 */ /* 0x000fe200078e0212 */
[----:B------:R3:W-:Y:S01]  /*14ac0*/  @P0 STG.E desc[UR16][R8.64], R45 ;  /* 0x0000002d08000986 */ /* 0x0007e2000c101910 */
[----:B------:R-:W-:Y:S01]  /*14ad0*/  ISETP.LT.AND P0, PT, R16, UR4, !P2 ;  /* 0x0000000410007c0c */ /* 0x000fe2000d701270 */
[----:B------:R-:W-:Y:S01]  /*14ae0*/  ULDC UR4, c[0x0][0x228] ;  /* 0x00008a0000047ab9 */ /* 0x000fe20000000800 */
[----:B------:R-:W-:Y:S01]  /*14af0*/  VIADD R0, R13, 0x35 ;  /* 0x000000350d007836 */ /* 0x000fe20000000000 */
        /* <DEDUP_REMOVED lines=9> */
[----:B------:R-:W-:Y:S01]  /*14b90*/  ISETP.GE.AND P3, PT, R0, UR7, PT ;  /* 0x0000000700007c0c */ /* 0x000fe2000bf66270 */
[----:B------:R-:W-:-:S02]  /*14ba0*/  VIADD R0, R13, 0x36 ;  /* 0x000000360d007836 */ /* 0x000fc40000000000 */
[----:B--2---:R-:W-:Y:S01]  /*14bb0*/  IMAD.WIDE R6, R25, 0x4, R86 ;  /* 0x0000000419067825 */ /* 0x004fe200078e0256 */
[----:B------:R1:W-:Y:S01]  /*14bc0*/  @P0 STG.E desc[UR16][R4.64], R221 ;  /* 0x000000dd04000986 */ /* 0x0003e2000c101910 */
[----:B------:R-:W-:Y:S01]  /*14bd0*/  ISETP.LT.AND P1, PT, R15, UR4, !P1 ;  /* 0x000000040f007c0c */ /* 0x000fe2000cf21270 */
[----:B------:R-:W-:Y:S01]  /*14be0*/  ULDC UR4, c[0x0][0x228] ;  /* 0x00008a0000047ab9 */ /* 0x000fe20000000800 */
[----:B---3--:R-:W-:Y:S01]  /*14bf0*/  IMAD.WIDE R8, R23, 0x4, R2 ;  /* 0x0000000417087825 */ /* 0x008fe200078e0202 */
[----:B------:R-:W-:-:S03]  /*14c00*/  ISETP.GE.AND P0, PT, R0, UR5, PT ;  /* 0x0000000500007c0c */ /* 0x000fc6000bf06270 */
[C---:B----4-:R-:W-:Y:S01]  /*14c10*/  IMAD.WIDE R10, R23.reuse, 0x4, R18 ;  /* 0x00000004170a7825 */ /* 0x050fe200078e0212 */
[----:B------:R-:W-:Y:S01]  /*14c20*/  @P2 STG.E desc[UR16][R6.64], R209 ;  /* 0x000000d106002986 */ /* 0x000fe2000c101910 */
[----:B------:R-:W-:Y:S01]  /*14c30*/  ULDC UR5, c[0x0][0x228] ;  /* 0x00008a0000057ab9 */ /* 0x000fe20000000800 */
[----:B------:R-:W-:Y:S01]  /*14c40*/  ULDC UR6, c[0x0][0x228] ;  /* 0x00008a0000067ab9 */ /* 0x000fe20000000800 */
[----:B------:R-:W-:Y:S01]  /*14c50*/  IMAD.WIDE R20, R23, 0x4, R84 ;  /* 0x0000000417147825 */ /* 0x000fe200078e0254 */
[----:B------:R-:W-:Y:S01]  /*14c60*/  @P4 STG.E desc[UR16][R8.64], R78 ;  /* 0x0000004e08004986 */ /* 0x000fe2000c101910 */
[----:B------:R-:W-:Y:S01]  /*14c70*/  ISETP.LT.AND P2, PT, R14, UR4, !P3 ;  /* 0x000000040e007c0c */ /* 0x000fe2000df41270 */
[----:B------:R-:W-:Y:S01]  /*14c80*/  ULDC UR7, c[0x0][0x228] ;  /* 0x00008a0000077ab9 */ /* 0x000fe20000000800 */
[----:B------:R-:W-:Y:S01]  /*14c90*/  ISETP.LT.AND P4, PT, R17, UR5, !P3 ;  /* 0x0000000511007c0c */ /* 0x000fe2000df81270 */
[----:B------:R-:W-:Y:S01]  /*14ca0*/  @P5 STG.E desc[UR16][R10.64], R174 ;  /* 0x000000ae0a005986 */ /* 0x000fe2000c101910 */
[----:B------:R-:W-:Y:S01]  /*14cb0*/  ISETP.LT.AND P5, PT, R16, UR6, !P3 ;  /* 0x0000000610007c0c */ /* 0x000fe2000dfa1270 */
[----:B-1----:R-:W-:Y:S01]  /*14cc0*/  IMAD.WIDE R4, R23, 0x4, R86 ;  /* 0x0000000417047825 */ /* 0x002fe200078e0256 */
[----:B------:R-:W-:Y:S01]  /*14cd0*/  ISETP.LT.AND P3, PT, R15, UR7, !P3 ;  /* 0x000000070f007c0c */ /* 0x000fe2000df61270 */
[----:B------:R1:W-:Y:S01]  /*14ce0*/  @P6 STG.E desc[UR16][R20.64], R226 ;  /* 0x000000e214006986 */ /* 0x0003e2000c101910 */
[----:B------:R-:W-:Y:S01]  /*14cf0*/  ULDC UR8, c[0x0][0x228] ;  /* 0x00008a0000087ab9 */ /* 0x000fe20000000800 */
[----:B------:R-:W-:Y:S01]  /*14d00*/  ULDC UR4, c[0x0][0x228] ;  /* 0x00008a0000047ab9 */ /* 0x000fe20000000800 */
[----:B------:R-:W-:Y:S01]  /*14d10*/  ULDC UR5, c[0x0][0x228] ;  /* 0x00008a0000057ab9 */ /* 0x000fe20000000800 */
[----:B------:R2:W-:Y:S01]  /*14d20*/  @P1 STG.E desc[UR16][R4.64], R46 ;  /* 0x0000002e04001986 */ /* 0x0005e2000c101910 */
[----:B------:R-:W-:Y:S01]  /*14d30*/  VIADD R0, R13, 0x37 ;  /* 0x000000370d007836 */ /* 0x000fe20000000000 */
[----:B------:R-:W-:Y:S01]  /*14d40*/  ULDC UR6, c[0x0][0x228] ;  /* 0x00008a0000067ab9 */ /* 0x000fe20000000800 */
[----:B------:R-:W-:Y:S01]  /*14d50*/  ULDC UR7, c[0x0][0x228] ;  /* 0x00008a0000077ab9 */ /* 0x000fe20000000800 */
[----:B-1----:R-:W-:-:S04]  /*14d60*/  VIADD R21, R23, UR28 ;  /* 0x0000001c17157c36 */ /* 0x002fc80008000000 */
[----:B------:R-:W-:-:S04]  /*14d70*/  IMAD.WIDE R6, R21, 0x4, R2 ;  /* 0x0000000415067825 */ /* 0x000fc800078e0202 */
[C---:B------:R-:W-:Y:S01]  /*14d80*/  IMAD.WIDE R8, R21.reuse, 0x4, R18 ;  /* 0x0000000415087825 */ /* 0x040fe200078e0212 */
[----:B------:R1:W-:Y:S03]  /*14d90*/  @P2 STG.E desc[UR16][R6.64], R146 ;  /* 0x0000009206002986 */ /* 0x0003e6000c101910 */
[C---:B------:R-:W-:Y:S02]  /*14da0*/  VIADD R25, R21.reuse, UR28 ;  /* 0x0000001c15197c36 */ /* 0x040fe40008000000 */
[C---:B------:R-:W-:Y:S01]  /*14db0*/  IMAD.WIDE R10, R21.reuse, 0x4, R84 ;  /* 0x00000004150a7825 */ /* 0x040fe200078e0254 */
[----:B------:R3:W-:Y:S03]  /*14dc0*/  @P4 STG.E desc[UR16][R8.64], R114 ;  /* 0x0000007208004986 */ /* 0x0007e6000c101910 */
[----:B------:R-:W-:Y:S01]  /*14dd0*/  IMAD.WIDE R20, R21, 0x4, R86 ;  /* 0x0000000415147825 */ /* 0x000fe200078e0256 */
[----:B------:R-:W-:Y:S01]  /*14de0*/  @P5 STG.E desc[UR16][R10.64], R222 ;  /* 0x000000de0a005986 */ /* 0x000fe2000c101910 */
[----:B------:R-:W-:Y:S01]  /*14df0*/  ISETP.LT.AND P6, PT, R14, UR8, !P0 ;  /* 0x000000080e007c0c */ /* 0x000fe2000c7c1270 */
[----:B------:R-:W-:-:S02]  /*14e00*/  ULDC UR8, c[0x0][0x228] ;  /* 0x00008a0000087ab9 */ /* 0x000fc40000000800 */
[----:B------:R-:W-:Y:S01]  /*14e10*/  @P3 STG.E desc[UR16][R20.64], R210 ;  /* 0x000000d214003986 */ /* 0x000fe2000c101910 */
[----:B------:R-:W-:Y:S01]  /*14e20*/  ISETP.LT.AND P3, PT, R17, UR4, !P0 ;  /* 0x0000000411007c0c */ /* 0x000fe2000c761270 */
[C---:B------:R-:W-:Y:S01]  /*14e30*/  IMAD.WIDE R22, R25.reuse, 0x4, R2 ;  /* 0x0000000419167825 */ /* 0x040fe200078e0202 */
[----:B------:R-:W-:Y:S01]  /*14e40*/  ISETP.LT.AND P4, PT, R16, UR5, !P0 ;  /* 0x0000000510007c0c */ /* 0x000fe2000c781270 */
[----:B------:R-:W-:Y:S01]  /*14e50*/  ULDC UR4, c[0x0][0x228] ;  /* 0x00008a0000047ab9 */ /* 0x000fe20000000800 */
[----:B------:R-:W-:Y:S01]  /*14e60*/  ISETP.GE.AND P1, PT, R0, UR15, PT ;  /* 0x0000000f00007c0c */ /* 0x000fe2000bf26270 */
[----:B--2---:R-:W-:Y:S01]  /*14e70*/  IMAD.WIDE R4, R25, 0x4, R18 ;  /* 0x0000000419047825 */ /* 0x004fe200078e0212 */
[----:B------:R-:W-:Y:S01]  /*14e80*/  ISETP.LT.AND P0, PT, R15, UR6, !P0 ;  /* 0x000000060f007c0c */ /* 0x000fe2000c701270 */
[----:B------:R-:W-:Y:S02]  /*14e90*/  ULDC UR5, c[0x0][0x228] ;  /* 0x00008a0000057ab9 */ /* 0x000fe40000000800 */
[----:B-1----:R-:W-:Y:S01]  /*14ea0*/  IMAD.WIDE R6, R25, 0x4, R84 ;  /* 0x0000000419067825 */ /* 0x002fe200078e0254 */
[----:B------:R1:W-:Y:S01]  /*14eb0*/  @P6 STG.E desc[UR16][R22.64], R79 ;  /* 0x0000004f16006986 */ /* 0x0003e2000c101910 */
[----:B------:R-:W-:Y:S01]  /*14ec0*/  ISETP.LT.AND P5, PT, R14, UR7, !P1 ;  /* 0x000000070e007c0c */ /* 0x000fe2000cfa1270 */
[----:B------:R-:W-:Y:S01]  /*14ed0*/  ULDC UR6, c[0x0][0x228] ;  /* 0x00008a0000067ab9 */ /* 0x000fe20000000800 */
[----:B------:R-:W-:Y:S01]  /*14ee0*/  VIADD R0, R13, 0x38 ;  /* 0x000000380d007836 */ /* 0x000fe20000000000 */
[----:B------:R-:W-:Y:S01]  /*14ef0*/  @P3 STG.E desc[UR16][R4.64], R175 ;  /* 0x000000af04003986 */ /* 0x000fe2000c101910 */
[----:B---3--:R-:W-:Y:S01]  /*14f00*/  IMAD.WIDE R8, R25, 0x4, R86 ;  /* 0x0000000419087825 */ /* 0x008fe200078e0256 */
[----:B------:R-:W-:Y:S01]  /*14f10*/  ISETP.LT.AND P6, PT, R17, UR4, !P1 ;  /* 0x0000000411007c0c */ /* 0x000fe2000cfc1270 */
[----:B------:R-:W-:Y:S01]  /*14f20*/  ULDC UR4, c[0x0][0x228] ;  /* 0x00008a0000047ab9 */ /* 0x000fe20000000800 */
[----:B------:R-:W-:Y:S01]  /*14f30*/  @P4 STG.E desc[UR16][R6.64], R227 ;  /* 0x000000e306004986 */ /* 0x000fe2000c101910 */
[----:B------:R-:W-:Y:S01]  /*14f40*/  VIADD R12, R13, 0x39 ;  /* 0x000000390d0c7836 */ /* 0x000fe20000000000 */
[----:B------:R-:W-:-:S02]  /*14f50*/  ULDC UR7, c[0x0][0x228] ;  /* 0x00008a0000077ab9 */ /* 0x000fc40000000800 */
[----:B------:R-:W2:Y:S01]  /*14f60*/  LDS.128 R4, [R252] ;  /* 0x00000000fc047984 */ /* 0x000ea20000000c00 */
[----:B-1----:R-:W-:Y:S01]  /*14f70*/  VIADD R23, R25, UR28 ;  /* 0x0000001c19177c36 */ /* 0x002fe20008000000 */
[----:B------:R-:W-:-:S03]  /*14f80*/  ISETP.GE.AND P2, PT, R0, UR13, PT ;  /* 0x0000000d00007c0c */ /* 0x000fc6000bf46270 */
[----:B------:R-:W-:Y:S01]  /*14f90*/  IMAD.WIDE R10, R23, 0x4, R2 ;  /* 0x00000004170a7825 */ /* 0x000fe200078e0202 */
[----:B------:R1:W-:Y:S01]  /*14fa0*/  @P0 STG.E desc[UR16][R8.64], R47 ;  /* 0x0000002f08000986 */ /* 0x0003e2000c101910 */
[----:B------:R-:W-:Y:S01]  /*14fb0*/  ISETP.LT.AND P3, PT, R16, UR4, !P1 ;  /* 0x0000000410007c0c */ /* 0x000fe2000cf61270 */
[----:B------:R-:W-:Y:S01]  /*14fc0*/  ULDC UR4, c[0x0][0x228] ;  /* 0x00008a0000047ab9 */ /* 0x000fe20000000800 */
[----:B------:R-:W-:Y:S01]  /*14fd0*/  ISETP.LT.AND P0, PT, R15, UR5, !P1 ;  /* 0x000000050f007c0c */ /* 0x000fe2000cf01270 */
[----:B------:R3:W-:Y:S01]  /*14fe0*/  @P5 STG.E desc[UR16][R10.64], R147 ;  /* 0x000000930a005986 */ /* 0x0007e2000c101910 */
[----:B------:R-:W-:Y:S01]  /*14ff0*/  ISETP.LT.AND P4, PT, R14, UR6, !P2 ;  /* 0x000000060e007c0c */ /* 0x000fe2000d781270 */
[----:B------:R-:W-:Y:S01]  /*15000*/  IMAD.WIDE R20, R23, 0x4, R18 ;  /* 0x0000000417147825 */ /* 0x000fe200078e0212 */
[----:B------:R-:W-:Y:S01]  /*15010*/  ISETP.LT.AND P5, PT, R17, UR4, !P2 ;  /* 0x0000000411007c0c */ /* 0x000fe2000d7a1270 */
[----:B------:R-:W-:Y:S01]  /*15020*/  ULDC UR4, c[0x0][0x228] ;  /* 0x00008a0000047ab9 */ /* 0x000fe20000000800 */
[C---:B------:R-:W-:Y:S01]  /*15030*/  IADD3 R29, R23.reuse, UR28, RZ ;  /* 0x0000001c171d7c10 */ /* 0x040fe2000fffe0ff */
[----:B------:R-:W-:Y:S01]  /*15040*/  ULDC UR5, c[0x0][0x228] ;  /* 0x00008a0000057ab9 */ /* 0x000fe20000000800 */
[----:B------:R4:W-:Y:S01]  /*15050*/  @P6 STG.E desc[UR16][R20.64], R115 ;  /* 0x0000007314006986 */ /* 0x0009e2000c101910 */
[----:B-1----:R-:W-:Y:S01]  /*15060*/  IMAD.WIDE R8, R23, 0x4, R84 ;  /* 0x0000000417087825 */ /* 0x002fe200078e0254 */
[----:B------:R-:W-:Y:S01]  /*15070*/  ISETP.LT.AND P6, PT, R16, UR7, !P2 ;  /* 0x0000000710007c0c */ /* 0x000fe2000d7c1270 */
[----:B------:R-:W-:Y:S01]  /*15080*/  ULDC UR6, c[0x0][0x228] ;  /* 0x00008a0000067ab9 */ /* 0x000fe20000000800 */
[----:B------:R-:W-:Y:S01]  /*15090*/  ISETP.LT.AND P1, PT, R15, UR8, !P2 ;  /* 0x000000080f007c0c */ /* 0x000fe2000d721270 */
[----:B---3--:R-:W-:Y:S01]  /*150a0*/  IMAD.WIDE R10, R23, 0x4, R86 ;  /* 0x00000004170a7825 */ /* 0x008fe200078e0256 */
[----:B------:R-:W-:Y:S01]  /*150b0*/  ISETP.GE.AND P2, PT, R12, UR11, PT ;  /* 0x0000000b0c007c0c */ /* 0x000fe2000bf46270 */
[----:B------:R1:W-:Y:S01]  /*150c0*/  @P3 STG.E desc[UR16][R8.64], R223 ;  /* 0x000000df08003986 */ /* 0x0003e2000c101910 */
[----:B------:R-:W-:Y:S01]  /*150d0*/  ULDC UR7, c[0x0][0x228] ;  /* 0x00008a0000077ab9 */ /* 0x000fe20000000800 */
[----:B------:R-:W-:-:S04]  /*150e0*/  IMAD.WIDE R22, R29, 0x4, R18 ;  /* 0x000000041d167825 */ /* 0x000fc800078e0212 */
[----:B----4-:R-:W-:Y:S01]  /*150f0*/  IMAD.WIDE R20, R29, 0x4, R2 ;  /* 0x000000041d147825 */ /* 0x010fe200078e0202 */
[----:B------:R3:W-:Y:S01]  /*15100*/  @P0 STG.E desc[UR16][R10.64], R211 ;  /* 0x000000d30a000986 */ /* 0x0007e2000c101910 */
[----:B------:R-:W-:Y:S01]  /*15110*/  ISETP.LT.AND P0, PT, R14, UR4, !P2 ;  /* 0x000000040e007c0c */ /* 0x000fe2000d701270 */
[----:B------:R-:W-:Y:S02]  /*15120*/  ULDC UR4, c[0x0][0x228] ;  /* 0x00008a0000047ab9 */ /* 0x000fe40000000800 */
[----:B------:R4:W-:Y:S01]  /*15130*/  @P4 STG.E desc[UR16][R20.64], R176 ;  /* 0x000000b014004986 */ /* 0x0009e2000c101910 */
[----:B------:R-:W-:Y:S01]  /*15140*/  ISETP.LT.AND P4, PT, R17, UR5, !P2 ;  /* 0x0000000511007c0c */ /* 0x000fe2000d781270 */
[C---:B------:R-:W-:Y:S01]  /*15150*/  IMAD.WIDE R24, R29.reuse, 0x4, R84 ;  /* 0x000000041d187825 */ /* 0x040fe200078e0254 */
[----:B------:R-:W-:Y:S01]  /*15160*/  ULDC UR5, c[0x0][0x228] ;  /* 0x00008a0000057ab9 */ /* 0x000fe20000000800 */
[----:B------:R2:W-:Y:S01]  /*15170*/  @P5 STG.E desc[UR16][R22.64], R80 ;  /* 0x0000005016005986 */ /* 0x0005e2000c101910 */
[----:B------:R-:W-:Y:S01]  /*15180*/  ISETP.LT.AND P5, PT, R16, UR6, !P2 ;  /* 0x0000000610007c0c */ /* 0x000fe2000d7a1270 */
[----:B------:R-:W-:Y:S01]  /*15190*/  IMAD.WIDE R26, R29, 0x4, R86 ;  /* 0x000000041d1a7825 */ /* 0x000fe200078e0256 */
[----:B------:R-:W-:-:S03]  /*151a0*/  ISETP.LT.AND P2, PT, R15, UR4, !P2 ;  /* 0x000000040f007c0c */ /* 0x000fc6000d741270 */
[----:B------:R-:W-:Y:S01]  /*151b0*/  VIADD R0, R13, 0x3a ;  /* 0x0000003a0d007836 */ /* 0x000fe20000000000 */
[----:B------:R-:W-:Y:S01]  /*151c0*/  @P6 STG.E desc[UR16][R24.64], R232 ;  /* 0x000000e818006986 */ /* 0x000fe2000c101910 */
[----:B------:R-:W-:Y:S01]  /*151d0*/  VIADD R29, R29, UR28 ;  /* 0x0000001c1d1d7c36 */ /* 0x000fe20008000000 */
[----:B------:R-:W-:Y:S01]  /*151e0*/  ULDC UR4, c[0x0][0x228] ;  /* 0x00008a0000047ab9 */ /* 0x000fe20000000800 */
[----:B------:R-:W-:Y:S02]  /*151f0*/  ULDC UR6, c[0x0][0x228] ;  /* 0x00008a0000067ab9 */ /* 0x000fe40000000800 */
[C---:B-1----:R-:W-:Y:S01]  /*15200*/  IMAD.WIDE R8, R29.reuse, 0x4, R2 ;  /* 0x000000041d087825 */ /* 0x042fe200078e0202 */
[----:B------:R1:W-:Y:S03]  /*15210*/  @P1 STG.E desc[UR16][R26.64], R48 ;  /* 0x000000301a001986 */ /* 0x0003e6000c101910 */
[----:B---3--:R-:W-:Y:S01]  /*15220*/  IMAD.WIDE R10, R29, 0x4, R18 ;  /* 0x000000041d0a7825 */ /* 0x008fe200078e0212 */
[----:B------:R-:W-:-:S03]  /*15230*/  ISETP.GE.AND P3, PT, R0, UR9, PT ;  /* 0x0000000900007c0c */ /* 0x000fc6000bf66270 */
[C---:B----4-:R-:W-:Y:S01]  /*15240*/  IMAD.WIDE R20, R29.reuse, 0x4, R84 ;  /* 0x000000041d147825 */ /* 0x050fe200078e0254 */
[----:B------:R3:W-:Y:S03]  /*15250*/  @P0 STG.E desc[UR16][R8.64], R116 ;  /* 0x0000007408000986 */ /* 0x0007e6000c101910 */
[----:B--2---:R-:W-:Y:S01]  /*15260*/  IMAD.WIDE R22, R29, 0x4, R86 ;  /* 0x000000041d167825 */ /* 0x004fe200078e0256 */
[----:B------:R2:W-:Y:S01]  /*15270*/  @P4 STG.E desc[UR16][R10.64], R180 ;  /* 0x000000b40a004986 */ /* 0x0005e2000c101910 */
[----:B------:R-:W-:Y:S01]  /*15280*/  ISETP.LT.AND P6, PT, R14, UR5, !P3 ;  /* 0x000000050e007c0c */ /* 0x000fe2000dfc1270 */
[----:B------:R-:W-:Y:S02]  /*15290*/  ULDC UR5, c[0x0][0x228] ;  /* 0x00008a0000057ab9 */ /* 0x000fe40000000800 */
[----:B------:R4:W-:Y:S04]  /*152a0*/  @P5 STG.E desc[UR16][R20.64], R52 ;  /* 0x0000003414005986 */ /* 0x0009e8000c101910 */
[----:B------:R4:W-:Y:S01]  /*152b0*/  @P2 STG.E desc[UR16][R22.64], R4 ;  /* 0x0000000416002986 */ /* 0x0009e2000c101910 */
[----:B------:R-:W-:Y:S01]  /*152c0*/  ISETP.LT.AND P2, PT, R17, UR4, !P3 ;  /* 0x0000000411007c0c */ /* 0x000fe2000df41270 */
[----:B------:R-:W-:Y:S01]  /*152d0*/  ULDC UR4, c[0x0][0x228] ;  /* 0x00008a0000047ab9 */ /* 0x000fe20000000800 */
[----:B------:R-:W-:Y:S01]  /*152e0*/  VIADD R0, R13, 0x3b ;  /* 0x0000003b0d007836 */ /* 0x000fe20000000000 */
[----:B------:R-:W-:Y:S01]  /*152f0*/  ISETP.LT.AND P4, PT, R16, UR4, !P3 ;  /* 0x0000000410007c0c */ /* 0x000fe2000df81270 */
[----:B-1----:R-:W-:Y:S01]  /*15300*/  VIADD R27, R29, UR28 ;  /* 0x0000001c1d1b7c36 */ /* 0x002fe20008000000 */
[----:B------:R-:W-:Y:S01]  /*15310*/  ISETP.LT.AND P3, PT, R15, UR5, !P3 ;  /* 0x000000050f007c0c */ /* 0x000fe2000df61270 */
[----:B------:R-:W-:Y:S01]  /*15320*/  ULDC UR4, c[0x0][0x228] ;  /* 0x00008a0000047ab9 */ /* 0x000fe20000000800 */
[----:B------:R-:W-:Y:S01]  /*15330*/  ISETP.GE.AND P1, PT, R0, UR27, PT ;  /* 0x0000001b00007c0c */ /* 0x000fe2000bf26270 */
[----:B------:R-:W-:Y:S01]  /*15340*/  IMAD.WIDE R24, R27, 0x4, R2 ;  /* 0x000000041b187825 */ /* 0x000fe200078e0202 */
[----:B------:R-:W-:-:S03]  /*15350*/  ULDC UR5, c[0x0][0x228] ;  /* 0x00008a0000057ab9 */ /* 0x000fc60000000800 */
[----:B---3--:R-:W-:Y:S01]  /*15360*/  IMAD.WIDE R8, R27, 0x4, R18 ;  /* 0x000000041b087825 */ /* 0x008fe200078e0212 */
[----:B------:R-:W-:-:S03]  /*15370*/  ISETP.LT.AND P5, PT, R14, UR6, !P1 ;  /* 0x000000060e007c0c */ /* 0x000fc6000cfa1270 */
[----:B------:R-:W-:Y:S02]  /*15380*/  VIADD R0, R13, 0x3f ;  /* 0x0000003f0d007836 */ /* 0x000fe40000000000 */
[C---:B--2---:R-:W-:Y:S01]  /*15390*/  IMAD.WIDE R10, R27.reuse, 0x4, R84 ;  /* 0x000000041b0a7825 */ /* 0x044fe200078e0254 */
[----:B------:R1:W-:Y:S03]  /*153a0*/  @P6 STG.E desc[UR16][R24.64], R177 ;  /* 0x000000b118006986 */ /* 0x0003e6000c101910 */
[----:B----4-:R-:W-:Y:S01]  /*153b0*/  IMAD.WIDE R20, R27, 0x4, R86 ;  /* 0x000000041b147825 */ /* 0x010fe200078e0256 */
[----:B------:R2:W-:Y:S01]  /*153c0*/  @P2 STG.E desc[UR16][R8.64], R81 ;  /* 0x0000005108002986 */ /* 0x0005e2000c101910 */
[----:B------:R-:W-:Y:S01]  /*153d0*/  ISETP.LT.AND P6, PT, R17, UR7, !P1 ;  /* 0x0000000711007c0c */ /* 0x000fe2000cfc1270 */
[----:B------:R-:W-:Y:S01]  /*153e0*/  ULDC UR6, c[0x0][0x228] ;  /* 0x00008a0000067ab9 */ /* 0x000fe20000000800 */
[----:B------:R-:W-:Y:S01]  /*153f0*/  ISETP.GE.AND P0, PT, R0, UR25, PT ;  /* 0x0000001900007c0c */ /* 0x000fe2000bf06270 */
[----:B------:R3:W-:Y:S01]  /*15400*/  @P4 STG.E desc[UR16][R10.64], R233 ;  /* 0x000000e90a004986 */ /* 0x0007e2000c101910 */
[----:B------:R-:W-:Y:S01]  /*15410*/  VIADD R29, R27, UR28 ;  /* 0x0000001c1b1d7c36 */ /* 0x000fe20008000000 */
[----:B------:R-:W-:Y:S01]  /*15420*/  ULDC UR7, c[0x0][0x228] ;  /* 0x00008a0000077ab9 */ /* 0x000fe20000000800 */
[----:B------:R-:W-:Y:S01]  /*15430*/  VIADD R0, R13, 0x3c ;  /* 0x0000003c0d007836 */ /* 0x000fe20000000000 */
[----:B------:R4:W-:Y:S01]  /*15440*/  @P3 STG.E desc[UR16][R20.64], R49 ;  /* 0x0000003114003986 */ /* 0x0009e2000c101910 */
[----:B------:R-:W-:Y:S01]  /*15450*/  ISETP.LT.AND P3, PT, R16, UR4, !P1 ;  /* 0x0000000410007c0c */ /* 0x000fe2000cf61270 */
[----:B------:R-:W-:Y:S01]  /*15460*/  IMAD.WIDE R22, R29, 0x4, R2 ;  /* 0x000000041d167825 */ /* 0x000fe200078e0202 */
[----:B------:R-:W-:Y:S01]  /*15470*/  ULDC UR4, c[0x0][0x228] ;  /* 0x00008a0000047ab9 */ /* 0x000fe20000000800 */
[----:B------:R-:W-:-:S02]  /*15480*/  ISETP.GE.AND P2, PT, R0, UR23, PT ;  /* 0x0000001700007c0c */ /* 0x000fc4000bf46270 */
[----:B-1----:R-:W-:Y:S01]  /*15490*/  IMAD.WIDE R24, R29, 0x4, R18 ;  /* 0x000000041d187825 */ /* 0x002fe200078e0212 */
[----:B------:R-:W-:Y:S01]  /*154a0*/  ISETP.LT.AND P1, PT, R15, UR5, !P1 ;  /* 0x000000050f007c0c */ /* 0x000fe2000cf21270 */
[----:B------:R-:W-:Y:S01]  /*154b0*/  ULDC UR5, c[0x0][0x228] ;  /* 0x00008a0000057ab9 */ /* 0x000fe20000000800 */
[----:B------:R1:W-:Y:S01]  /*154c0*/  @P5 STG.E desc[UR16][R22.64], R117 ;  /* 0x0000007516005986 */ /* 0x0003e2000c101910 */
[----:B------:R-:W-:Y:S01]  /*154d0*/  ISETP.LT.AND P4, PT, R14, UR4, !P2 ;  /* 0x000000040e007c0c */ /* 0x000fe2000d781270 */
[----:B--2---:R-:W-:Y:S01]  /*154e0*/  IMAD.WIDE R8, R29, 0x4, R84 ;  /* 0x000000041d087825 */ /* 0x004fe200078e0254 */
[----:B------:R-:W-:Y:S01]  /*154f0*/  ISETP.LT.AND P5, PT, R17, UR5, !P2 ;  /* 0x0000000511007c0c */ /* 0x000fe2000d7a1270 */
[----:B------:R2:W-:Y:S02]  /*15500*/  @P6 STG.E desc[UR16][R24.64], R181 ;  /* 0x000000b518006986 */ /* 0x0005e4000c101910 */
[----:B------:R-:W-:Y:S01]  /*15510*/  VIADD R0, R13, 0x3d ;  /* 0x0000003d0d007836 */ /* 0x000fe20000000000 */
[----:B------:R-:W-:Y:S01]  /*15520*/  ISETP.LT.AND P6, PT, R16, UR6, !P2 ;  /* 0x0000000610007c0c */ /* 0x000fe2000d7c1270 */
[----:B---3--:R-:W-:Y:S01]  /*15530*/  IMAD.WIDE R10, R29, 0x4, R86 ;  /* 0x000000041d0a7825 */ /* 0x008fe200078e0256 */
[----:B------:R-:W-:Y:S01]  /*15540*/  ISETP.LT.AND P2, PT, R15, UR7, !P2 ;  /* 0x000000070f007c0c */ /* 0x000fe2000d741270 */
[----:B------:R-:W-:Y:S01]  /*15550*/  @P3 STG.E desc[UR16][R8.64], R53 ;  /* 0x0000003508003986 */ /* 0x000fe2000c101910 */
[----:B------:R-:W-:Y:S01]  /*15560*/  ULDC UR4, c[0x0][0x228] ;  /* 0x00008a0000047ab9 */ /* 0x000fe20000000800 */
[----:B------:R-:W-:Y:S01]  /*15570*/  VIADD R29, R29, UR28 ;  /* 0x0000001c1d1d7c36 */ /* 0x000fe20008000000 */
[----:B------:R-:W-:Y:S01]  /*15580*/  ISETP.GE.AND P3, PT, R0, UR21, PT ;  /* 0x0000001500007c0c */ /* 0x000fe2000bf66270 */
[----:B------:R-:W-:Y:S01]  /*15590*/  VIADD R0, R13, 0x3e ;  /* 0x0000003e0d007836 */ /* 0x000fe20000000000 */
[----:B------:R-:W-:Y:S01]  /*155a0*/  ULDC UR5, c[0x0][0x228] ;  /* 0x00008a0000057ab9 */ /* 0x000fe20000000800 */
[----:B------:R-:W-:Y:S01]  /*155b0*/  IMAD.WIDE R12, R29, 0x4, R2 ;  /* 0x000000041d0c7825 */ /* 0x000fe200078e0202 */
[----:B------:R3:W-:Y:S01]  /*155c0*/  @P1 STG.E desc[UR16][R10.64], R5 ;  /* 0x000000050a001986 */ /* 0x0007e2000c101910 */
[----:B------:R-:W-:-:S02]  /*155d0*/  ULDC UR6, c[0x0][0x228] ;  /* 0x00008a0000067ab9 */ /* 0x000fc40000000800 */
[C---:B----4-:R-:W-:Y:S01]  /*155e0*/  IMAD.WIDE R20, R29.reuse, 0x4, R18 ;  /* 0x000000041d147825 */ /* 0x050fe200078e0212 */
[----:B------:R-:W-:Y:S03]  /*155f0*/  @P4 STG.E desc[UR16][R12.64], R178 ;  /* 0x000000b20c004986 */ /* 0x000fe6000c101910 */
[C---:B-1----:R-:W-:Y:S01]  /*15600*/  IMAD.WIDE R22, R29.reuse, 0x4, R84 ;  /* 0x000000041d167825 */ /* 0x042fe200078e0254 */
[----:B------:R-:W-:Y:S01]  /*15610*/  @P5 STG.E desc[UR16][R20.64], R82 ;  /* 0x0000005214005986 */ /* 0x000fe2000c101910 */
[----:B------:R-:W-:Y:S01]  /*15620*/  ISETP.LT.AND P5, PT, R14, UR4, !P3 ;  /* 0x000000040e007c0c */ /* 0x000fe2000dfa1270 */
[----:B------:R-:W-:Y:S01]  /*15630*/  ULDC UR4, c[0x0][0x228] ;  /* 0x00008a0000047ab9 */ /* 0x000fe20000000800 */
[----:B--2---:R-:W-:Y:S01]  /*15640*/  IMAD.WIDE R24, R29, 0x4, R86 ;  /* 0x000000041d187825 */ /* 0x004fe200078e0256 */
[----:B------:R1:W-:Y:S01]  /*15650*/  @P6 STG.E desc[UR16][R22.64], R234 ;  /* 0x000000ea16006986 */ /* 0x0003e2000c101910 */
[----:B------:R-:W-:-:S02]  /*15660*/  ISETP.GE.AND P1, PT, R0, UR19, PT ;  /* 0x0000001300007c0c */ /* 0x000fc4000bf26270 */
[----:B------:R-:W-:Y:S01]  /*15670*/  ISETP.LT.AND P4, PT, R16, UR4, !P3 ;  /* 0x0000000410007c0c */ /* 0x000fe2000df81270 */
[----:B------:R-:W-:Y:S01]  /*15680*/  @P2 STG.E desc[UR16][R24.64], R50 ;  /* 0x0000003218002986 */ /* 0x000fe2000c101910 */
[----:B------:R-:W-:Y:S01]  /*15690*/  ISETP.LT.AND P2, PT, R17, UR5, !P3 ;  /* 0x0000000511007c0c */ /* 0x000fe2000df41270 */
[----:B------:R-:W-:Y:S01]  /*156a0*/  ULDC UR4, c[0x0][0x228] ;  /* 0x00008a0000047ab9 */ /* 0x000fe20000000800 */
[----:B------:R-:W-:Y:S01]  /*156b0*/  ULDC UR5, c[0x0][0x228] ;  /* 0x00008a0000057ab9 */ /* 0x000fe20000000800 */
[----:B------:R-:W-:Y:S01]  /*156c0*/  ISETP.LT.AND P3, PT, R15, UR4, !P3 ;  /* 0x000000040f007c0c */ /* 0x000fe2000df61270 */
[----:B------:R-:W-:Y:S01]  /*156d0*/  VIADD R29, R29, UR28 ;  /* 0x0000001c1d1d7c36 */ /* 0x000fe20008000000 */
[----:B------:R-:W-:Y:S01]  /*156e0*/  ISETP.LT.AND P6, PT, R14, UR5, !P1 ;  /* 0x000000050e007c0c */ /* 0x000fe2000cfc1270 */
[----:B------:R-:W-:Y:S01]  /*156f0*/  ULDC UR4, c[0x0][0x228] ;  /* 0x00008a0000047ab9 */ /* 0x000fe20000000800 */
[----:B------:R-:W-:Y:S01]  /*15700*/  ULDC UR5, c[0x0][0x228] ;  /* 0x00008a0000057ab9 */ /* 0x000fe20000000800 */
[----:B---3--:R-:W-:-:S04]  /*15710*/  IMAD.WIDE R4, R29, 0x4, R2 ;  /* 0x000000041d047825 */ /* 0x008fc800078e0202 */
[C---:B-1----:R-:W-:Y:S02]  /*15720*/  VIADD R23, R29.reuse, UR28 ;  /* 0x0000001c1d177c36 */ /* 0x042fe40008000000 */
[C---:B------:R-:W-:Y:S01]  /*15730*/  IMAD.WIDE R8, R29.reuse, 0x4, R18 ;  /* 0x000000041d087825 */ /* 0x040fe200078e0212 */
[----:B------:R1:W-:Y:S03]  /*15740*/  @P5 STG.E desc[UR16][R4.64], R118 ;  /* 0x0000007604005986 */ /* 0x0003e6000c101910 */
[C---:B------:R-:W-:Y:S01]  /*15750*/  IMAD.WIDE R10, R29.reuse, 0x4, R84 ;  /* 0x000000041d0a7825 */ /* 0x040fe200078e0254 */
[----:B------:R2:W-:Y:S03]  /*15760*/  @P2 STG.E desc[UR16][R8.64], R182 ;  /* 0x000000b608002986 */ /* 0x0005e6000c101910 */
[----:B------:R-:W-:Y:S01]  /*15770*/  IMAD.WIDE R12, R29, 0x4, R86 ;  /* 0x000000041d0c7825 */ /* 0x000fe200078e0256 */
[----:B------:R3:W-:Y:S03]  /*15780*/  @P4 STG.E desc[UR16][R10.64], R54 ;  /* 0x000000360a004986 */ /* 0x0007e6000c101910 */
[----:B------:R-:W-:Y:S01]  /*15790*/  IMAD.WIDE R20, R23, 0x4, R2 ;  /* 0x0000000417147825 */ /* 0x000fe200078e0202 */
[C---:B------:R-:W-:Y:S01]  /*157a0*/  ISETP.LT.AND P2, PT, R17.reuse, UR4, !P1 ;  /* 0x0000000411007c0c */ /* 0x040fe2000cf41270 */
[----:B------:R4:W-:Y:S01]  /*157b0*/  @P3 STG.E desc[UR16][R12.64], R6 ;  /* 0x000000060c003986 */ /* 0x0009e2000c101910 */
        /* <DEDUP_REMOVED lines=8> */
[----:B------:R-:W-:-:S02]  /*15840*/  ISETP.LT.AND P1, PT, R15, UR5, !P1 ;  /* 0x000000050f007c0c */ /* 0x000fc4000cf21270 */
[----:B------:R-:W-:Y:S01]  /*15850*/  ISETP.LT.AND P3, PT, R16, UR6, !P0 ;  /* 0x0000000610007c0c */ /* 0x000fe2000c761270 */
[----:B------:R-:W-:Y:S01]  /*15860*/  VIADD R17, R23, UR28 ;  /* 0x0000001c17117c36 */ /* 0x000fe20008000000 */
[----:B------:R-:W-:Y:S01]  /*15870*/  ISETP.LT.AND P0, PT, R15, UR4, !P0 ;  /* 0x000000040f007c0c */ /* 0x000fe2000c701270 */
[----:B-1----:R-:W-:-:S04]  /*15880*/  IMAD.WIDE R4, R23, 0x4, R18 ;  /* 0x0000000417047825 */ /* 0x002fc800078e0212 */
[C---:B--2---:R-:W-:Y:S01]  /*15890*/  IMAD.WIDE R8, R23.reuse, 0x4, R84 ;  /* 0x0000000417087825 */ /* 0x044fe200078e0254 */
[----:B------:R4:W-:Y:S03]  /*158a0*/  @P2 STG.E desc[UR16][R4.64], R83 ;  /* 0x0000005304002986 */ /* 0x0009e6000c101910 */
[----:B---3--:R-:W-:Y:S01]  /*158b0*/  IMAD.WIDE R10, R23, 0x4, R86 ;  /* 0x00000004170a7825 */ /* 0x008fe200078e0256 */
[----:B------:R4:W-:Y:S03]  /*158c0*/  @P6 STG.E desc[UR16][R8.64], R235 ;  /* 0x000000eb08006986 */ /* 0x0009e6000c101910 */
[C---:B------:R-:W-:Y:S01]  /*158d0*/  IMAD.WIDE R2, R17.reuse, 0x4, R2 ;  /* 0x0000000411027825 */ /* 0x040fe200078e0202 */
[----:B------:R4:W-:Y:S03]  /*158e0*/  @P1 STG.E desc[UR16][R10.64], R51 ;  /* 0x000000330a001986 */ /* 0x0009e6000c101910 */
[C---:B------:R-:W-:Y:S01]  /*158f0*/  IMAD.WIDE R18, R17.reuse, 0x4, R18 ;  /* 0x0000000411127825 */ /* 0x040fe200078e0212 */
[----:B------:R4:W-:Y:S03]  /*15900*/  @P5 STG.E desc[UR16][R2.64], R119 ;  /* 0x0000007702005986 */ /* 0x0009e6000c101910 */
[C---:B------:R-:W-:Y:S01]  /*15910*/  IMAD.WIDE R84, R17.reuse, 0x4, R84 ;  /* 0x0000000411547825 */ /* 0x040fe200078e0254 */
[----:B------:R4:W-:Y:S04]  /*15920*/  @P4 STG.E desc[UR16][R18.64], R183 ;  /* 0x000000b712004986 */ /* 0x0009e8000c101910 */
[----:B------:R4:W-:Y:S01]  /*15930*/  @P3 STG.E desc[UR16][R84.64], R55 ;  /* 0x0000003754003986 */ /* 0x0009e2000c101910 */
[----:B------:R-:W-:Y:S01]  /*15940*/  IMAD.WIDE R86, R17, 0x4, R86 ;  /* 0x0000000411567825 */ /* 0x000fe200078e0256 */
[----:B------:R-:W-:Y:S06]  /*15950*/  @!P0 EXIT ;  /* 0x000000000000894d */ /* 0x000fec0003800000 */
[----:B------:R-:W-:Y:S01]  /*15960*/  STG.E desc[UR16][R86.64], R7 ;  /* 0x0000000756007986 */ /* 0x000fe2000c101910 */
[----:B------:R-:W-:Y:S05]  /*15970*/  EXIT ;  /* 0x000000000000794d */ /* 0x000fea0003800000 */
.L_x_2:
[----:B------:R-:W-:-:S00]  /*15980*/  BRA `(.L_x_2) ;  /* 0xfffffffc00fc7947 */ /* 0x000fc0000383ffff */
[----:B------:R-:W-:-:S00]  /*15990*/  NOP ;  /* 0x0000000000007918 */ /* 0x000fc00000000000 */
        /* <DEDUP_REMOVED lines=14> */
.L_x_3:


//--------------------- .nv.shared.matmul_kernel  --------------------------
	.section	.nv.shared.matmul_kernel,"aw",@nobits
	.sectionflags	@""
	.align	16
	.zero		1024


//--------------------- .nv.shared.reserved.0     --------------------------
	.section	.nv.shared.reserved.0,"aw",@nobits
	.weak		__nv_reservedSMEM_offset_0_alias
	.size		__nv_reservedSMEM_offset_0_alias, 0, 0
	.other		__nv_reservedSMEM_offset_0_alias,@"STO_CUDA_RESERVED_SHARED STV_DEFAULT"
__nv_reservedSMEM_offset_0_alias:
	.zero		0


//--------------------- .nv.constant0.matmul_kernel --------------------------
	.section	.nv.constant0.matmul_kernel,"a",@progbits
	.sectionflags	@""
	.align	4
.nv.constant0.matmul_kernel:
	.zero		608


//--------------------- SYMBOLS --------------------------

	.type		.nv.reservedSmem.offset0,@object
	.size		.nv.reservedSmem.offset0,0x4
